def matmul_kernel(
    a_ptr,
    b_ptr,
    c_ptr,
    M,
    N,
    K,
    stride_am,
    stride_ak,
    stride_bk,
    stride_bn,
    stride_cm,
    stride_cn,
    BLOCK_M: tl.constexpr,
    BLOCK_N: tl.constexpr,
    BLOCK_K: tl.constexpr,
    GROUP_M: tl.constexpr,
):
    pid = tl.program_id(axis=0)
    num_pid_m = tl.cdiv(M, BLOCK_M)
    num_pid_n = tl.cdiv(N, BLOCK_N)
    num_pid_in_group = GROUP_M * num_pid_n
    group_id = pid // num_pid_in_group
    first_pid_m = group_id * GROUP_M
    group_size_m = min(num_pid_m - first_pid_m, GROUP_M)
    pid_m = first_pid_m + ((pid % num_pid_in_group) % group_size_m)
    pid_n = (pid % num_pid_in_group) // group_size_m

    offs_am = (pid_m * BLOCK_M + tl.arange(0, BLOCK_M)) % M
    offs_bn = (pid_n * BLOCK_N + tl.arange(0, BLOCK_N)) % N
    offs_k = tl.arange(0, BLOCK_K)
    a_ptrs = a_ptr + offs_am[:, None] * stride_am + offs_k[None, :] * stride_ak
    b_ptrs = b_ptr + offs_k[:, None] * stride_bk + offs_bn[None, :] * stride_bn

    acc = tl.zeros((BLOCK_M, BLOCK_N), dtype=tl.float32)
    for kk in range(0, tl.cdiv(K, BLOCK_K)):
        a = tl.load(a_ptrs, mask=offs_k[None, :] < K - kk * BLOCK_K, other=0.0)
        b = tl.load(b_ptrs, mask=offs_k[:, None] < K - kk * BLOCK_K, other=0.0)
        acc = tl.dot(a, b, acc)
        a_ptrs += BLOCK_K * stride_ak
        b_ptrs += BLOCK_K * stride_bk

    c = acc.to(c_ptr.dtype.element_ty)
    offs_cm = pid_m * BLOCK_M + tl.arange(0, BLOCK_M)
    offs_cn = pid_n * BLOCK_N + tl.arange(0, BLOCK_N)
    c_ptrs = c_ptr + offs_cm[:, None] * stride_cm + offs_cn[None, :] * stride_cn
    mask = (offs_cm[:, None] < M) & (offs_cn[None, :] < N)
    tl.store(c_ptrs, c, mask=mask)

# config = {"BLOCK_K": 16, "BLOCK_M": 128, "BLOCK_N": 512, "GROUP_M": 8, "arch": "sm_80", "dtype": "fp16", "num_ctas": 1, "num_stages": 3, "num_warps": 4}
# arch = sm_80


// ===== COMPILED SASS (sm_80) =====

	.target	sm_80

	.elftype	@"ET_EXEC"


//--------------------- .note.nv.tkinfo           --------------------------
	.section	.note.nv.tkinfo,"",@"SHT_NOTE"
	.sectionflags	@"SHF_NOTE_NV_TKINFO"
	.tkinfo
        /*0018*/ 	.word	0x00000002
        /*0030*/ 	.string	""
        /*0030*/ 	.string	"ptxas"
        /*0030*/ 	.string	"Cuda compilation tools, release 13.0, V13.0.88"
        /*0030*/ 	.string	"Build cuda_13.0.r13.0/compiler.36424714_0"
        /*0030*/ 	.string	"-v  -suppress-debug-info  -lineinfo  -arch sm_80 "



//--------------------- .note.nv.cuinfo           --------------------------
	.section	.note.nv.cuinfo,"",@"SHT_NOTE"
	.sectionflags	@"SHF_NOTE_NV_CUINFO"
        /*0018*/ 	.short	0x0002
        /*001a*/ 	.short	0x0050
        /*001c*/ 	.short	0x0082
	.zero		2


//--------------------- .nv.info                  --------------------------
	.section	.nv.info,"",@"SHT_CUDA_INFO"
	.align	4


	//----- nvinfo : EIATTR_REGCOUNT
	.align		4
        /*0000*/ 	.byte	0x04, 0x2f
        /*0002*/ 	.short	(.L_1 - .L_0)
	.align		4
.L_0:
        /*0004*/ 	.word	index@(matmul_kernel)
        /*0008*/ 	.word	0x00000020


	//----- nvinfo : EIATTR_FRAME_SIZE
	.align		4
.L_1:
        /*000c*/ 	.byte	0x04, 0x11
        /*000e*/ 	.short	(.L_3 - .L_2)
	.align		4
.L_2:
        /*0010*/ 	.word	index@(matmul_kernel)
        /*0014*/ 	.word	0x00001400


	//----- nvinfo : EIATTR_MIN_STACK_SIZE
	.align		4
.L_3:
        /*0018*/ 	.byte	0x04, 0x12
        /*001a*/ 	.short	(.L_5 - .L_4)
	.align		4
.L_4:
        /*001c*/ 	.word	index@(matmul_kernel)
        /*0020*/ 	.word	0x00001400
.L_5:


//--------------------- .nv.info.matmul_kernel    --------------------------
	.section	.nv.info.matmul_kernel,"",@"SHT_CUDA_INFO"
	.sectionflags	@""
	.align	4


	//----- nvinfo : EIATTR_CUDA_API_VERSION
	.align		4
        /*0000*/ 	.byte	0x04, 0x37
        /*0002*/ 	.short	(.L_7 - .L_6)
.L_6:
        /*0004*/ 	.word	0x00000082


	//----- nvinfo : EIATTR_SW2861232_WAR
	.align		4
.L_7:
        /*0008*/ 	.byte	0x01, 0x35
	.zero		2


	//----- nvinfo : EIATTR_PARAM_CBANK
	.align		4
        /*000c*/ 	.byte	0x04, 0x0a
        /*000e*/ 	.short	(.L_9 - .L_8)
	.align		4
.L_8:
        /*0010*/ 	.word	index@(.nv.constant0.matmul_kernel)
        /*0014*/ 	.short	0x0160
        /*0016*/ 	.short	0x0050


	//----- nvinfo : EIATTR_CBANK_PARAM_SIZE
	.align		4
.L_9:
        /*0018*/ 	.byte	0x03, 0x19
        /*001a*/ 	.short	0x0050


	//----- nvinfo : EIATTR_KPARAM_INFO
	.align		4
        /*001c*/ 	.byte	0x04, 0x17
        /*001e*/ 	.short	(.L_11 - .L_10)
.L_10:
        /*0020*/ 	.word	0x00000000
        /*0024*/ 	.short	0x000d
        /*0026*/ 	.short	0x0048
        /*0028*/ 	.byte	0x00, 0xf4, 0x21, 0x00


	//----- nvinfo : EIATTR_KPARAM_INFO
	.align		4
.L_11:
        /*002c*/ 	.byte	0x04, 0x17
        /*002e*/ 	.short	(.L_13 - .L_12)
.L_12:
        /*0030*/ 	.word	0x00000000
        /*0034*/ 	.short	0x000c
        /*0036*/ 	.short	0x0040
        /*0038*/ 	.byte	0x00, 0xf4, 0x21, 0x00


	//----- nvinfo : EIATTR_KPARAM_INFO
	.align		4
.L_13:
        /*003c*/ 	.byte	0x04, 0x17
        /*003e*/ 	.short	(.L_15 - .L_14)
.L_14:
        /*0040*/ 	.word	0x00000000
        /*0044*/ 	.short	0x000b
        /*0046*/ 	.short	0x0038
        /*0048*/ 	.byte	0x00, 0xf0, 0x11, 0x00


	//----- nvinfo : EIATTR_KPARAM_INFO
	.align		4
.L_15:
        /*004c*/ 	.byte	0x04, 0x17
        /*004e*/ 	.short	(.L_17 - .L_16)
.L_16:
        /*0050*/ 	.word	0x00000000
        /*0054*/ 	.short	0x000a
        /*0056*/ 	.short	0x0034
        /*0058*/ 	.byte	0x00, 0xf0, 0x11, 0x00


	//----- nvinfo : EIATTR_KPARAM_INFO
	.align		4
.L_17:
        /*005c*/ 	.byte	0x04, 0x17
        /*005e*/ 	.short	(.L_19 - .L_18)
.L_18:
        /*0060*/ 	.word	0x00000000
        /*0064*/ 	.short	0x0009
        /*0066*/ 	.short	0x0030
        /*0068*/ 	.byte	0x00, 0xf0, 0x11, 0x00


	//----- nvinfo : EIATTR_KPARAM_INFO
	.align		4
.L_19:
        /*006c*/ 	.byte	0x04, 0x17
        /*006e*/ 	.short	(.L_21 - .L_20)
.L_20:
        /*0070*/ 	.word	0x00000000
        /*0074*/ 	.short	0x0008
        /*0076*/ 	.short	0x002c
        /*0078*/ 	.byte	0x00, 0xf0, 0x11, 0x00


	//----- nvinfo : EIATTR_KPARAM_INFO
	.align		4
.L_21:
        /*007c*/ 	.byte	0x04, 0x17
        /*007e*/ 	.short	(.L_23 - .L_22)
.L_22:
        /*0080*/ 	.word	0x00000000
        /*0084*/ 	.short	0x0007
        /*0086*/ 	.short	0x0028
        /*0088*/ 	.byte	0x00, 0xf0, 0x11, 0x00


	//----- nvinfo : EIATTR_KPARAM_INFO
	.align		4
.L_23:
        /*008c*/ 	.byte	0x04, 0x17
        /*008e*/ 	.short	(.L_25 - .L_24)
.L_24:
        /*0090*/ 	.word	0x00000000
        /*0094*/ 	.short	0x0006
        /*0096*/ 	.short	0x0024
        /*0098*/ 	.byte	0x00, 0xf0, 0x11, 0x00


	//----- nvinfo : EIATTR_KPARAM_INFO
	.align		4
.L_25:
        /*009c*/ 	.byte	0x04, 0x17
        /*009e*/ 	.short	(.L_27 - .L_26)
.L_26:
        /*00a0*/ 	.word	0x00000000
        /*00a4*/ 	.short	0x0005
        /*00a6*/ 	.short	0x0020
        /*00a8*/ 	.byte	0x00, 0xf0, 0x11, 0x00


	//----- nvinfo : EIATTR_KPARAM_INFO
	.align		4
.L_27:
        /*00ac*/ 	.byte	0x04, 0x17
        /*00ae*/ 	.short	(.L_29 - .L_28)
.L_28:
        /*00b0*/ 	.word	0x00000000
        /*00b4*/ 	.short	0x0004
        /*00b6*/ 	.short	0x001c
        /*00b8*/ 	.byte	0x00, 0xf0, 0x11, 0x00


	//----- nvinfo : EIATTR_KPARAM_INFO
	.align		4
.L_29:
        /*00bc*/ 	.byte	0x04, 0x17
        /*00be*/ 	.short	(.L_31 - .L_30)
.L_30:
        /*00c0*/ 	.word	0x00000000
        /*00c4*/ 	.short	0x0003
        /*00c6*/ 	.short	0x0018
        /*00c8*/ 	.byte	0x00, 0xf0, 0x11, 0x00


	//----- nvinfo : EIATTR_KPARAM_INFO
	.align		4
.L_31:
        /*00cc*/ 	.byte	0x04, 0x17
        /*00ce*/ 	.short	(.L_33 - .L_32)
.L_32:
        /*00d0*/ 	.word	0x00000000
        /*00d4*/ 	.short	0x0002
        /*00d6*/ 	.short	0x0010
        /*00d8*/ 	.byte	0x00, 0xf4, 0x21, 0x00


	//----- nvinfo : EIATTR_KPARAM_INFO
	.align		4
.L_33:
        /*00dc*/ 	.byte	0x04, 0x17
        /*00de*/ 	.short	(.L_35 - .L_34)
.L_34:
        /*00e0*/ 	.word	0x00000000
        /*00e4*/ 	.short	0x0001
        /*00e6*/ 	.short	0x0008
        /*00e8*/ 	.byte	0x00, 0xf4, 0x21, 0x00


	//----- nvinfo : EIATTR_KPARAM_INFO
	.align		4
.L_35:
        /*00ec*/ 	.byte	0x04, 0x17
        /*00ee*/ 	.short	(.L_37 - .L_36)
.L_36:
        /*00f0*/ 	.word	0x00000000
        /*00f4*/ 	.short	0x0000
        /*00f6*/ 	.short	0x0000
        /*00f8*/ 	.byte	0x00, 0xf4, 0x21, 0x00


	//----- nvinfo : EIATTR_MAXREG_COUNT
	.align		4
.L_37:
        /*00fc*/ 	.byte	0x03, 0x1b
        /*00fe*/ 	.short	0x00ff


	//----- nvinfo : EIATTR_NUM_BARRIERS
	.align		4
        /*0100*/ 	.byte	0x02, 0x4c
        /*0102*/ 	.byte	0x01
	.zero		1


	//----- nvinfo : EIATTR_ANNOTATIONS
	.align		4
        /*0104*/ 	.byte	0x04, 0x55
        /*0106*/ 	.short	(.L_39 - .L_38)


	//   ....[0]....
.L_38:
        /*0108*/ 	.word	0x00000001
        /*010c*/ 	.byte	0x10, 0x05, 0x00, 0x00, 0x01, 0x00, 0x00, 0x00, 0x30, 0x05, 0x00, 0x00, 0x01, 0x00, 0x00, 0x00
        /* <DEDUP_REMOVED lines=2483> */
        /*9c4c*/ 	.byte	0x00, 0xaf, 0x02, 0x00, 0x01, 0x00, 0x00, 0x00, 0x50, 0xaf, 0x02, 0x00


	//----- nvinfo : EIATTR_MERCURY_ISA_VERSION
	.align		4
.L_39:
        /*9c58*/ 	.byte	0x03, 0x5f
        /*9c5a*/ 	.short	0x0000


	//----- nvinfo : EIATTR_EXIT_INSTR_OFFSETS
	.align		4
        /*9c5c*/ 	.byte	0x04, 0x1c
        /*9c5e*/ 	.short	(.L_41 - .L_40)


	//   ....[0]....
.L_40:
        /*9c60*/ 	.word	0x0002b6f0


	//   ....[1]....
        /*9c64*/ 	.word	0x0002b720


	//----- nvinfo : EIATTR_REQNTID
	.align		4
.L_41:
        /*9c68*/ 	.byte	0x04, 0x10
        /*9c6a*/ 	.short	(.L_43 - .L_42)
.L_42:
        /*9c6c*/ 	.word	0x00000080
        /*9c70*/ 	.word	0x00000001
        /*9c74*/ 	.word	0x00000001
.L_43:


//--------------------- .nv.callgraph             --------------------------
	.section	.nv.callgraph,"",@"SHT_CUDA_CALLGRAPH"
	.align	4
	.sectionentsize	8
	.align		4
        /*0000*/ 	.word	0x00000000
	.align		4
        /*0004*/ 	.word	0xffffffff
	.align		4
        /*0008*/ 	.word	0x00000000
	.align		4
        /*000c*/ 	.word	0xfffffffe
	.align		4
        /*0010*/ 	.word	0x00000000
	.align		4
        /*0014*/ 	.word	0xfffffffd
	.align		4
        /*0018*/ 	.word	0x00000000
	.align		4
        /*001c*/ 	.word	0xfffffffc


//--------------------- .nv.rel.action            --------------------------
	.section	.nv.rel.action,"",@"SHT_CUDA_RELOCINFO"
	.align	8
	.sectionentsize	8
        /*0000*/ 	.byte	0x73, 0x00, 0x00, 0x00, 0x00, 0x00, 0x00, 0x00, 0x00, 0x00, 0x00, 0x11, 0x25, 0x00, 0x05, 0x36


//--------------------- .nv.constant0.matmul_kernel --------------------------
	.section	.nv.constant0.matmul_kernel,"a",@progbits
	.sectionflags	@""
	.align	4
.nv.constant0.matmul_kernel:
	.zero		432


//--------------------- .text.matmul_kernel       --------------------------
	.section	.text.matmul_kernel,"ax",@progbits
	.sectioninfo	@"SHI_REGISTERS=32"
	.align	128
        .global         matmul_kernel
        .type           matmul_kernel,@function
        .size           matmul_kernel,(.L_x_5 - matmul_kernel)
        .other          matmul_kernel,@"STO_CUDA_ENTRY STV_DEFAULT"
matmul_kernel:
.text.matmul_kernel:
[----:B------:R-:W-:-:S04]  /*0000*/  IMAD.MOV.U32 R1, RZ, RZ, c[0x0][0x28] ;  /* 0x00000a00ff017624 */ /* 0x000fc800078e00ff */
[----:B------:R-:W-:Y:S01]  /*0010*/  IMAD.MOV.U32 R0, RZ, RZ, c[0x0][0x17c] ;  /* 0x00005f00ff007624 */ /* 0x000fe200078e00ff */
[----:B------:R-:W-:Y:S01]  /*0020*/  IADD3 R1, R1, -0x1400, RZ ;  /* 0xffffec0001017810 */ /* 0x000fe20007ffe0ff */
[----:B------:R-:W-:Y:S01]  /*0030*/  ULDC.64 UR4, c[0x0][0x118] ;  /* 0x0000460000047ab9 */ /* 0x000fe20000000a00 */
[----:B------:R-:W-:Y:S02]  /*0040*/  IMAD.MOV.U32 R29, RZ, RZ, c[0x0][0x180] ;  /* 0x00006000ff1d7624 */ /* 0x000fe400078e00ff */
[----:B------:R-:W-:-:S04]  /*0050*/  IADD3 R0, R0, 0x1ff, RZ ;  /* 0x000001ff00007810 */ /* 0x000fc80007ffe0ff */
[----:B------:R-:W-:-:S04]  /*0060*/  SHF.R.S32.HI R3, RZ, 0x1f, R0 ;  /* 0x0000001fff037819 */ /* 0x000fc80000011400 */
[----:B------:R-:W-:-:S04]  /*0070*/  LEA.HI R3, R3, R0, RZ, 0x9 ;  /* 0x0000000003037211 */ /* 0x000fc800078f48ff */
[----:B------:R-:W-:Y:S02]  /*0080*/  SHF.R.S32.HI R0, RZ, 0x9, R3 ;  /* 0x00000009ff007819 */ /* 0x000fe40000011403 */
[----:B------:R-:W0:Y:S03]  /*0090*/  S2R R3, SR_CTAID.X ;  /* 0x0000000000037919 */ /* 0x000e260000002500 */
[----:B------:R-:W-:-:S05]  /*00a0*/  IMAD.SHL.U32 R0, R0, 0x8, RZ ;  /* 0x0000000800007824 */ /* 0x000fca00078e00ff */
[-C--:B------:R-:W-:Y:S02]  /*00b0*/  IABS R7, R0.reuse ;  /* 0x0000000000077213 */ /* 0x080fe40000000000 */
[----:B------:R-:W-:Y:S02]  /*00c0*/  IABS R10, R0 ;  /* 0x00000000000a7213 */ /* 0x000fe40000000000 */
[----:B------:R-:W1:Y:S01]  /*00d0*/  I2F.RP R2, R7 ;  /* 0x0000000700027306 */ /* 0x000e620000209400 */
[----:B0-----:R-:W-:-:S07]  /*00e0*/  IABS R8, R3 ;  /* 0x0000000300087213 */ /* 0x001fce0000000000 */
[----:B-1----:R-:W0:Y:S02]  /*00f0*/  MUFU.RCP R2, R2 ;  /* 0x0000000200027308 */ /* 0x002e240000001000 */
[----:B0-----:R-:W-:Y:S01]  /*0100*/  IADD3 R4, R2, 0xffffffe, RZ ;  /* 0x0ffffffe02047810 */ /* 0x001fe20007ffe0ff */
[----:B------:R-:W-:-:S05]  /*0110*/  IMAD.MOV R2, RZ, RZ, -R10 ;  /* 0x000000ffff027224 */ /* 0x000fca00078e0a0a */
[----:B------:R0:W1:Y:S02]  /*0120*/  F2I.FTZ.U32.TRUNC.NTZ R5, R4 ;  /* 0x0000000400057305 */ /* 0x000064000021f000 */
[----:B0-----:R-:W-:Y:S02]  /*0130*/  IMAD.MOV.U32 R4, RZ, RZ, RZ ;  /* 0x000000ffff047224 */ /* 0x001fe400078e00ff */
[----:B-1----:R-:W-:-:S04]  /*0140*/  IMAD.MOV R6, RZ, RZ, -R5 ;  /* 0x000000ffff067224 */ /* 0x002fc800078e0a05 */
[----:B------:R-:W-:Y:S02]  /*0150*/  IMAD R9, R6, R7, RZ ;  /* 0x0000000706097224 */ /* 0x000fe400078e02ff */
[----:B------:R-:W-:Y:S02]  /*0160*/  IMAD.MOV.U32 R6, RZ, RZ, R8 ;  /* 0x000000ffff067224 */ /* 0x000fe400078e0008 */
[----:B------:R-:W-:-:S06]  /*0170*/  IMAD.HI.U32 R5, R5, R9, R4 ;  /* 0x0000000905057227 */ /* 0x000fcc00078e0004 */
[----:B------:R-:W-:-:S04]  /*0180*/  IMAD.HI.U32 R5, R5, R6, RZ ;  /* 0x0000000605057227 */ /* 0x000fc800078e00ff */
[----:B------:R-:W-:-:S05]  /*0190*/  IMAD R2, R5, R2, R6 ;  /* 0x0000000205027224 */ /* 0x000fca00078e0206 */
[----:B------:R-:W-:-:S13]  /*01a0*/  ISETP.GT.U32.AND P1, PT, R7, R2, PT ;  /* 0x000000020700720c */ /* 0x000fda0003f24070 */
[----:B------:R-:W-:Y:S01]  /*01b0*/  @!P1 IMAD.IADD R2, R2, 0x1, -R7 ;  /* 0x0000000102029824 */ /* 0x000fe200078e0a07 */
[----:B------:R-:W-:Y:S02]  /*01c0*/  @!P1 IADD3 R5, R5, 0x1, RZ ;  /* 0x0000000105059810 */ /* 0x000fe40007ffe0ff */
[----:B------:R-:W-:Y:S02]  /*01d0*/  ISETP.NE.AND P1, PT, R0, RZ, PT ;  /* 0x000000ff0000720c */ /* 0x000fe40003f25270 */
[----:B------:R-:W-:Y:S02]  /*01e0*/  ISETP.GE.U32.AND P0, PT, R2, R7, PT ;  /* 0x000000070200720c */ /* 0x000fe40003f06070 */
[----:B------:R-:W-:-:S04]  /*01f0*/  LOP3.LUT R2, R3, R0, RZ, 0x3c, !PT ;  /* 0x0000000003027212 */ /* 0x000fc800078e3cff */
[----:B------:R-:W-:Y:S01]  /*0200*/  ISETP.GE.AND P2, PT, R2, RZ, PT ;  /* 0x000000ff0200720c */ /* 0x000fe20003f46270 */
[----:B------:R-:W-:-:S05]  /*0210*/  IMAD.MOV.U32 R2, RZ, RZ, c[0x0][0x178] ;  /* 0x00005e00ff027624 */ /* 0x000fca00078e00ff */
[----:B------:R-:W-:Y:S02]  /*0220*/  IADD3 R2, R2, 0x7f, RZ ;  /* 0x0000007f02027810 */ /* 0x000fe40007ffe0ff */
[----:B------:R-:W-:-:S05]  /*0230*/  @P0 IADD3 R5, R5, 0x1, RZ ;  /* 0x0000000105050810 */ /* 0x000fca0007ffe0ff */
[----:B------:R-:W-:Y:S01]  /*0240*/  IMAD.MOV.U32 R6, RZ, RZ, R5 ;  /* 0x000000ffff067224 */ /* 0x000fe200078e0005 */
[----:B------:R-:W-:-:S03]  /*0250*/  SHF.R.S32.HI R5, RZ, 0x1f, R2 ;  /* 0x0000001fff057819 */ /* 0x000fc60000011402 */
[----:B------:R-:W-:Y:S01]  /*0260*/  @!P2 IMAD.MOV R6, RZ, RZ, -R6 ;  /* 0x000000ffff06a224 */ /* 0x000fe200078e0a06 */
[----:B------:R-:W-:Y:S02]  /*0270*/  @!P1 LOP3.LUT R6, RZ, R0, RZ, 0x33, !PT ;  /* 0x00000000ff069212 */ /* 0x000fe400078e33ff */
[----:B------:R-:W-:-:S03]  /*0280*/  LEA.HI R5, R5, R2, RZ, 0x7 ;  /* 0x0000000205057211 */ /* 0x000fc600078f38ff */
[----:B------:R-:W-:Y:S02]  /*0290*/  IMAD.SHL.U32 R4, R6, 0x8, RZ ;  /* 0x0000000806047824 */ /* 0x000fe400078e00ff */
[----:B------:R-:W-:-:S03]  /*02a0*/  IMAD.MOV R6, RZ, RZ, -R6 ;  /* 0x000000ffff067224 */ /* 0x000fc600078e0a06 */
[----:B------:R-:W-:Y:S01]  /*02b0*/  LEA.HI.SX32 R5, R5, -R4, 0x19 ;  /* 0x8000000405057211 */ /* 0x000fe200078fcaff */
[----:B------:R-:W-:Y:S02]  /*02c0*/  IMAD R8, R0, R6, R3 ;  /* 0x0000000600087224 */ /* 0x000fe400078e0203 */
[----:B------:R-:W-:Y:S01]  /*02d0*/  IMAD.MOV.U32 R6, RZ, RZ, RZ ;  /* 0x000000ffff067224 */ /* 0x000fe200078e00ff */
[----:B------:R-:W-:Y:S02]  /*02e0*/  IMNMX R5, R5, 0x8, PT ;  /* 0x0000000805057817 */ /* 0x000fe40003800200 */
[----:B------:R-:W-:Y:S02]  /*02f0*/  IABS R11, R8 ;  /* 0x00000008000b7213 */ /* 0x000fe40000000000 */
[----:B------:R-:W-:-:S04]  /*0300*/  IABS R9, R5 ;  /* 0x0000000500097213 */ /* 0x000fc80000000000 */
[----:B------:R-:W0:Y:S08]  /*0310*/  I2F.RP R2, R9 ;  /* 0x0000000900027306 */ /* 0x000e300000209400 */
[----:B0-----:R-:W0:Y:S02]  /*0320*/  MUFU.RCP R2, R2 ;  /* 0x0000000200027308 */ /* 0x001e240000001000 */
[----:B0-----:R-:W-:Y:S01]  /*0330*/  IADD3 R7, R2, 0xffffffe, RZ ;  /* 0x0ffffffe02077810 */ /* 0x001fe20007ffe0ff */
[----:B------:R-:W-:-:S05]  /*0340*/  IMAD.MOV.U32 R2, RZ, RZ, c[0x0][0x180] ;  /* 0x00006000ff027624 */ /* 0x000fca00078e00ff */
[----:B------:R-:W0:Y:S01]  /*0350*/  F2I.FTZ.U32.TRUNC.NTZ R7, R7 ;  /* 0x0000000700077305 */ /* 0x000e22000021f000 */
[----:B------:R-:W-:Y:S01]  /*0360*/  IADD3 R2, R2, 0xf, RZ ;  /* 0x0000000f02027810 */ /* 0x000fe20007ffe0ff */
[----:B0-----:R-:W-:-:S04]  /*0370*/  IMAD.MOV R10, RZ, RZ, -R7 ;  /* 0x000000ffff0a7224 */ /* 0x001fc800078e0a07 */
[----:B------:R-:W-:-:S04]  /*0380*/  IMAD.MOV.U32 R0, RZ, RZ, R10 ;  /* 0x000000ffff007224 */ /* 0x000fc800078e000a */
[----:B------:R-:W-:Y:S01]  /*0390*/  IMAD R3, R0, R9, RZ ;  /* 0x0000000900037224 */ /* 0x000fe200078e02ff */
[----:B------:R-:W-:-:S03]  /*03a0*/  IABS R0, R5 ;  /* 0x0000000500007213 */ /* 0x000fc60000000000 */
[----:B------:R-:W-:Y:S02]  /*03b0*/  IMAD.HI.U32 R6, R7, R3, R6 ;  /* 0x0000000307067227 */ /* 0x000fe400078e0006 */
[----:B------:R-:W0:Y:S02]  /*03c0*/  S2R R3, SR_TID.X ;  /* 0x0000000000037919 */ /* 0x000e240000002100 */
[----:B------:R-:W-:Y:S02]  /*03d0*/  IMAD.MOV R0, RZ, RZ, -R0 ;  /* 0x000000ffff007224 */ /* 0x000fe400078e0a00 */
[----:B------:R-:W-:-:S04]  /*03e0*/  IMAD.HI.U32 R6, R6, R11, RZ ;  /* 0x0000000b06067227 */ /* 0x000fc800078e00ff */
[----:B------:R-:W-:-:S05]  /*03f0*/  IMAD R0, R6, R0, R11 ;  /* 0x0000000006007224 */ /* 0x000fca00078e020b */
[----:B------:R-:W-:Y:S02]  /*0400*/  ISETP.GT.U32.AND P1, PT, R9, R0, PT ;  /* 0x000000000900720c */ /* 0x000fe40003f24070 */
[----:B0-----:R-:W-:-:S11]  /*0410*/  LOP3.LUT R12, R3, 0x7f, RZ, 0xc0, !PT ;  /* 0x0000007f030c7812 */ /* 0x001fd600078ec0ff */
[----:B------:R-:W-:Y:S01]  /*0420*/  @!P1 IMAD.IADD R0, R0, 0x1, -R9 ;  /* 0x0000000100009824 */ /* 0x000fe200078e0a09 */
[----:B------:R-:W-:Y:S02]  /*0430*/  @!P1 IADD3 R6, R6, 0x1, RZ ;  /* 0x0000000106069810 */ /* 0x000fe40007ffe0ff */
[----:B------:R-:W-:Y:S02]  /*0440*/  ISETP.NE.AND P1, PT, R5, RZ, PT ;  /* 0x000000ff0500720c */ /* 0x000fe40003f25270 */
[----:B------:R-:W-:Y:S02]  /*0450*/  ISETP.GE.U32.AND P0, PT, R0, R9, PT ;  /* 0x000000090000720c */ /* 0x000fe40003f06070 */
[----:B------:R-:W-:-:S04]  /*0460*/  LOP3.LUT R0, R8, R5, RZ, 0x3c, !PT ;  /* 0x0000000508007212 */ /* 0x000fc800078e3cff */
[----:B------:R-:W-:-:S07]  /*0470*/  ISETP.GE.AND P2, PT, R0, RZ, PT ;  /* 0x000000ff0000720c */ /* 0x000fce0003f46270 */
[----:B------:R-:W-:Y:S02]  /*0480*/  @P0 IADD3 R6, R6, 0x1, RZ ;  /* 0x0000000106060810 */ /* 0x000fe40007ffe0ff */
[----:B------:R-:W-:-:S04]  /*0490*/  ISETP.GT.AND P0, PT, R2, 0xf, PT ;  /* 0x0000000f0200780c */ /* 0x000fc80003f04270 */
[----:B------:R-:W-:Y:S01]  /*04a0*/  @!P2 IMAD.MOV R6, RZ, RZ, -R6 ;  /* 0x000000ffff06a224 */ /* 0x000fe200078e0a06 */
[----:B------:R-:W-:-:S05]  /*04b0*/  @!P1 LOP3.LUT R6, RZ, R5, RZ, 0x33, !PT ;  /* 0x00000005ff069212 */ /* 0x000fca00078e33ff */
[----:B------:R-:W-:Y:S02]  /*04c0*/  IMAD.MOV R0, RZ, RZ, -R6 ;  /* 0x000000ffff007224 */ /* 0x000fe400078e0a06 */
[----:B------:R-:W-:Y:S02]  /*04d0*/  IMAD.SHL.U32 R28, R6, 0x200, RZ ;  /* 0x00000200061c7824 */ /* 0x000fe400078e00ff */
[----:B------:R-:W-:-:S04]  /*04e0*/  IMAD R5, R5, R0, R8 ;  /* 0x0000000005057224 */ /* 0x000fc800078e0208 */
[----:B------:R-:W-:-:S04]  /*04f0*/  IMAD.IADD R5, R4, 0x1, R5 ;  /* 0x0000000104057824 */ /* 0x000fc800078e0205 */
[----:B------:R-:W-:-:S05]  /*0500*/  IMAD R0, R5, 0x80, R12 ;  /* 0x0000008005007824 */ /* 0x000fca00078e020c */
[----:B------:R0:W-:Y:S01]  /*0510*/  STL [R1+0xaa8], R0 ;  /* 0x000aa80001007387 */ /* 0x0001e20000100800 */
[----:B------:R-:W-:Y:S05]  /*0520*/  @P0 BRA `(.L_x_0) ;  /* 0x00000f8000000947 */ /* 0x000fea0003800000 */
[----:B------:R1:W-:Y:S01]  /*0530*/  STL [R1], RZ ;  /* 0x000000ff01007387 */ /* 0x0003e20000100800 */
[----:B0-----:R-:W-:Y:S01]  /*0540*/  IMAD.SHL.U32 R0, R3, 0x20, RZ ;  /* 0x0000002003007824 */ /* 0x001fe200078e00ff */
[----:B------:R-:W-:Y:S01]  /*0550*/  CS2R R20, SRZ ;  /* 0x0000000000147805 */ /* 0x000fe2000001ff00 */
[----:B------:R-:W-:Y:S01]  /*0560*/  CS2R R22, SRZ ;  /* 0x0000000000167805 */ /* 0x000fe2000001ff00 */
[----:B------:R1:W-:Y:S01]  /*0570*/  STL [R1+0x4], RZ ;  /* 0x000004ff01007387 */ /* 0x0003e20000100800 */
[----:B------:R-:W-:Y:S01]  /*0580*/  CS2R R16, SRZ ;  /* 0x0000000000107805 */ /* 0x000fe2000001ff00 */
[----:B------:R-:W-:Y:S01]  /*0590*/  LOP3.LUT R0, R0, 0x60, RZ, 0xc0, !PT ;  /* 0x0000006000007812 */ /* 0x000fe200078ec0ff */
[----:B------:R-:W-:Y:S01]  /*05a0*/  CS2R R18, SRZ ;  /* 0x0000000000127805 */ /* 0x000fe2000001ff00 */
[----:B------:R1:W-:Y:S01]  /*05b0*/  STL [R1+0x8], RZ ;  /* 0x000008ff01007387 */ /* 0x0003e20000100800 */
[----:B------:R-:W-:Y:S01]  /*05c0*/  CS2R R12, SRZ ;  /* 0x00000000000c7805 */ /* 0x000fe2000001ff00 */
[----:B------:R-:W-:Y:S01]  /*05d0*/  CS2R R14, SRZ ;  /* 0x00000000000e7805 */ /* 0x000fe2000001ff00 */
[----:B------:R-:W-:Y:S01]  /*05e0*/  CS2R R8, SRZ ;  /* 0x0000000000087805 */ /* 0x000fe2000001ff00 */
[----:B------:R1:W-:Y:S01]  /*05f0*/  STL [R1+0xc], RZ ;  /* 0x00000cff01007387 */ /* 0x0003e20000100800 */
[----:B------:R-:W-:Y:S01]  /*0600*/  CS2R R10, SRZ ;  /* 0x00000000000a7805 */ /* 0x000fe2000001ff00 */
[----:B------:R-:W-:Y:S01]  /*0610*/  CS2R R4, SRZ ;  /* 0x0000000000047805 */ /* 0x000fe2000001ff00 */
[----:B------:R-:W-:Y:S01]  /*0620*/  CS2R R6, SRZ ;  /* 0x0000000000067805 */ /* 0x000fe2000001ff00 */
[----:B------:R1:W-:Y:S01]  /*0630*/  STL [R1+0x10], RZ ;  /* 0x000010ff01007387 */ /* 0x0003e20000100800 */
[----:B------:R-:W-:Y:S01]  /*0640*/  CS2R R24, SRZ ;  /* 0x0000000000187805 */ /* 0x000fe2000001ff00 */
[----:B------:R-:W-:-:S02]  /*0650*/  CS2R R26, SRZ ;  /* 0x00000000001a7805 */ /* 0x000fc4000001ff00 */
[----:B------:R1:W-:Y:S04]  /*0660*/  STL [R1+0x14], RZ ;  /* 0x000014ff01007387 */ /* 0x0003e80000100800 */
        /* <DEDUP_REMOVED lines=207> */
[----:B------:R1:W-:Y:S04]  /*1360*/  STL [R1+0xaa4], R0 ;  /* 0x000aa40001007387 */ /* 0x0003e80000100800 */
        /* <DEDUP_REMOVED lines=18> */
[----:B------:R1:W-:Y:S01]  /*1490*/  STL [R1+0x91c], RZ ;  /* 0x00091cff01007387 */ /* 0x0003e20000100800 */
[----:B------:R-:W-:Y:S05]  /*14a0*/  BRA `(.L_x_1) ;  /* 0x0001996000007947 */ /* 0x000fea0003800000 */
.L_x_0:
[----:B------:R-:W-:Y:S01]  /*14b0*/  IABS R23, c[0x0][0x17c] ;  /* 0x00005f0000177a13 */ /* 0x000fe20000000000 */
[----:B------:R-:W-:Y:S01]  /*14c0*/  STL [R1+0xad4], R29 ;  /* 0x000ad41d01007387 */ /* 0x000fe20000100800 */
[----:B------:R-:W-:-:S02]  /*14d0*/  SHF.R.U32.HI R3, RZ, 0x4, R3 ;  /* 0x00000004ff037819 */ /* 0x000fc40000011603 */
[----:B0-----:R-:W0:Y:S02]  /*14e0*/  I2F.RP R0, R23 ;  /* 0x0000001700007306 */ /* 0x001e240000209400 */
[----:B------:R-:W-:-:S04]  /*14f0*/  SGXT.U32 R3, R3, 0x3 ;  /* 0x000000030303781a */ /* 0x000fc80000000000 */
[----:B------:R-:W-:-:S04]  /*1500*/  LOP3.LUT R24, R28, R3, RZ, 0xfc, !PT ;  /* 0x000000031c187212 */ /* 0x000fc800078efcff */
[C---:B------:R-:W-:Y:S02]  /*1510*/  LOP3.LUT R4, R24.reuse, 0x1f0, RZ, 0xfc, !PT ;  /* 0x000001f018047812 */ /* 0x040fe400078efcff */
[C---:B------:R-:W-:Y:S02]  /*1520*/  LOP3.LUT R3, R24.reuse, 0x1e8, RZ, 0xfc, !PT ;  /* 0x000001e818037812 */ /* 0x040fe400078efcff */
[C---:B------:R-:W-:Y:S01]  /*1530*/  LOP3.LUT R11, R24.reuse, 0x1d8, RZ, 0xfc, !PT ;  /* 0x000001d8180b7812 */ /* 0x040fe200078efcff */
[----:B0-----:R-:W0:Y:S01]  /*1540*/  MUFU.RCP R0, R0 ;  /* 0x0000000000007308 */ /* 0x001e220000001000 */
[C---:B------:R-:W-:Y:S02]  /*1550*/  LOP3.LUT R13, R24.reuse, 0x1d0, RZ, 0xfc, !PT ;  /* 0x000001d0180d7812 */ /* 0x040fe400078efcff */
[----:B------:R-:W-:Y:S02]  /*1560*/  IABS R12, R11 ;  /* 0x0000000b000c7213 */ /* 0x000fe40000000000 */
[----:B------:R-:W-:-:S02]  /*1570*/  LOP3.LUT R9, R24, 0x1e0, RZ, 0xfc, !PT ;  /* 0x000001e018097812 */ /* 0x000fc400078efcff */
[----:B------:R-:W-:Y:S02]  /*1580*/  ISETP.GE.AND P3, PT, R4, RZ, PT ;  /* 0x000000ff0400720c */ /* 0x000fe40003f66270 */
[----:B------:R-:W-:Y:S02]  /*1590*/  IABS R10, R9 ;  /* 0x00000009000a7213 */ /* 0x000fe40000000000 */
[C---:B------:R-:W-:Y:S02]  /*15a0*/  LOP3.LUT R15, R24.reuse, 0x1c8, RZ, 0xfc, !PT ;  /* 0x000001c8180f7812 */ /* 0x040fe400078efcff */
[----:B------:R-:W-:Y:S02]  /*15b0*/  ISETP.GE.AND P6, PT, R9, RZ, PT ;  /* 0x000000ff0900720c */ /* 0x000fe40003fc6270 */
[----:B------:R-:W-:Y:S02]  /*15c0*/  LOP3.LUT R9, R24, 0x1a8, RZ, 0xfc, !PT ;  /* 0x000001a818097812 */ /* 0x000fe400078efcff */
[----:B0-----:R-:W-:-:S02]  /*15d0*/  IADD3 R6, R0, 0xffffffe, RZ ;  /* 0x0ffffffe00067810 */ /* 0x001fc40007ffe0ff */
[----:B------:R-:W-:Y:S02]  /*15e0*/  IABS R0, R4 ;  /* 0x0000000400007213 */ /* 0x000fe40000000000 */
[----:B------:R0:W1:Y:S02]  /*15f0*/  F2I.FTZ.U32.TRUNC.NTZ R7, R6 ;  /* 0x0000000600077305 */ /* 0x000064000021f000 */
[----:B0-----:R-:W-:Y:S02]  /*1600*/  IMAD.MOV.U32 R6, RZ, RZ, RZ ;  /* 0x000000ffff067224 */ /* 0x001fe400078e00ff */
[----:B-1----:R-:W-:-:S04]  /*1610*/  IMAD.MOV R8, RZ, RZ, -R7 ;  /* 0x000000ffff087224 */ /* 0x002fc800078e0a07 */
[----:B------:R-:W-:Y:S01]  /*1620*/  IMAD R27, R8, R23, RZ ;  /* 0x00000017081b7224 */ /* 0x000fe200078e02ff */
[----:B------:R-:W-:-:S03]  /*1630*/  IABS R8, R3 ;  /* 0x0000000300087213 */ /* 0x000fc60000000000 */
[----:B------:R-:W-:-:S04]  /*1640*/  IMAD.HI.U32 R27, R7, R27, R6 ;  /* 0x0000001b071b7227 */ /* 0x000fc800078e0006 */
[----:B------:R-:W-:Y:S02]  /*1650*/  IMAD.MOV.U32 R6, RZ, RZ, R0 ;  /* 0x000000ffff067224 */ /* 0x000fe400078e0000 */
[----:B------:R-:W-:-:S04]  /*1660*/  IMAD.HI.U32 R5, R27, R8, RZ ;  /* 0x000000081b057227 */ /* 0x000fc800078e00ff */
[----:B------:R-:W-:-:S04]  /*1670*/  IMAD.HI.U32 R0, R27, R6, RZ ;  /* 0x000000061b007227 */ /* 0x000fc800078e00ff */
[----:B------:R-:W-:Y:S02]  /*1680*/  IMAD.MOV R0, RZ, RZ, -R0 ;  /* 0x000000ffff007224 */ /* 0x000fe400078e0a00 */
[----:B------:R-:W-:Y:S02]  /*1690*/  IMAD.MOV R5, RZ, RZ, -R5 ;  /* 0x000000ffff057224 */ /* 0x000fe400078e0a05 */
[C---:B------:R-:W-:Y:S02]  /*16a0*/  IMAD R6, R23.reuse, R0, R6 ;  /* 0x0000000017067224 */ /* 0x040fe400078e0206 */
[----:B------:R-:W-:Y:S01]  /*16b0*/  IMAD R0, R23, R5, R8 ;  /* 0x0000000517007224 */ /* 0x000fe200078e0208 */
[----:B------:R-:W-:Y:S01]  /*16c0*/  SHF.R.S32.HI R5, RZ, 0x1f, R2 ;  /* 0x0000001fff057819 */ /* 0x000fe20000011402 */
[----:B------:R-:W-:Y:S01]  /*16d0*/  IMAD.HI.U32 R7, R27, R10, RZ ;  /* 0x0000000a1b077227 */ /* 0x000fe200078e00ff */
[C---:B------:R-:W-:Y:S02]  /*16e0*/  ISETP.GT.U32.AND P0, PT, R23.reuse, R6, PT ;  /* 0x000000061700720c */ /* 0x040fe40003f04070 */
[----:B------:R-:W-:Y:S01]  /*16f0*/  ISETP.GT.U32.AND P1, PT, R23, R0, PT ;  /* 0x000000001700720c */ /* 0x000fe20003f24070 */
[----:B------:R-:W-:Y:S01]  /*1700*/  IMAD.MOV R7, RZ, RZ, -R7 ;  /* 0x000000ffff077224 */ /* 0x000fe200078e0a07 */
[----:B------:R-:W-:Y:S01]  /*1710*/  LEA.HI R5, R5, R2, RZ, 0x4 ;  /* 0x0000000205057211 */ /* 0x000fe200078f20ff */
[----:B------:R-:W-:Y:S01]  /*1720*/  IMAD.HI.U32 R2, R27, R12, RZ ;  /* 0x0000000c1b027227 */ /* 0x000fe200078e00ff */
[----:B------:R-:W-:-:S03]  /*1730*/  IABS R8, R13 ;  /* 0x0000000d00087213 */ /* 0x000fc60000000000 */
[----:B------:R0:W-:Y:S01]  /*1740*/  STL [R1+0xc8], R5 ;  /* 0x0000c80501007387 */ /* 0x0001e20000100800 */
[----:B------:R-:W-:Y:S02]  /*1750*/  IMAD.MOV R2, RZ, RZ, -R2 ;  /* 0x000000ffff027224 */ /* 0x000fe400078e0a02 */
[C---:B------:R-:W-:Y:S01]  /*1760*/  IMAD R10, R23.reuse, R7, R10 ;  /* 0x00000007170a7224 */ /* 0x040fe200078e020a */
[----:B------:R-:W-:Y:S01]  /*1770*/  LOP3.LUT R7, R24, 0x1a0, RZ, 0xfc, !PT ;  /* 0x000001a018077812 */ /* 0x000fe200078efcff */
[--C-:B------:R-:W-:Y:S02]  /*1780*/  @!P0 IMAD.IADD R6, R6, 0x1, -R23.reuse ;  /* 0x0000000106068824 */ /* 0x100fe400078e0a17 */
[----:B------:R-:W-:Y:S01]  /*1790*/  @!P1 IMAD.IADD R0, R0, 0x1, -R23 ;  /* 0x0000000100009824 */ /* 0x000fe200078e0a17 */
[C---:B------:R-:W-:Y:S01]  /*17a0*/  ISETP.GT.U32.AND P4, PT, R23.reuse, R10, PT ;  /* 0x0000000a1700720c */ /* 0x040fe20003f84070 */
[C---:B------:R-:W-:Y:S01]  /*17b0*/  IMAD R12, R23.reuse, R2, R12 ;  /* 0x00000002170c7224 */ /* 0x040fe200078e020c */
[----:B------:R-:W-:Y:S01]  /*17c0*/  ISETP.GT.U32.AND P0, PT, R23, R6, PT ;  /* 0x000000061700720c */ /* 0x000fe20003f04070 */
[----:B0-----:R-:W-:Y:S01]  /*17d0*/  IMAD.HI.U32 R5, R27, R8, RZ ;  /* 0x000000081b057227 */ /* 0x001fe200078e00ff */
[----:B------:R-:W-:-:S02]  /*17e0*/  ISETP.GT.U32.AND P5, PT, R23, R0, PT ;  /* 0x000000001700720c */ /* 0x000fc40003fa4070 */
[----:B------:R-:W-:Y:S01]  /*17f0*/  ISETP.GT.U32.AND P2, PT, R23, R12, PT ;  /* 0x0000000c1700720c */ /* 0x000fe20003f44070 */
[----:B------:R-:W-:Y:S01]  /*1800*/  IMAD.MOV R5, RZ, RZ, -R5 ;  /* 0x000000ffff057224 */ /* 0x000fe200078e0a05 */
[----:B------:R-:W-:-:S03]  /*1810*/  ISETP.GE.AND P1, PT, R3, RZ, PT ;  /* 0x000000ff0300720c */ /* 0x000fc60003f26270 */
[----:B------:R-:W-:Y:S01]  /*1820*/  IMAD R4, R23, R5, R8 ;  /* 0x0000000517047224 */ /* 0x000fe200078e0208 */
[----:B------:R-:W-:Y:S01]  /*1830*/  IABS R8, R15 ;  /* 0x0000000f00087213 */ /* 0x000fe20000000000 */
[--C-:B------:R-:W-:Y:S01]  /*1840*/  @!P4 IMAD.IADD R10, R10, 0x1, -R23.reuse ;  /* 0x000000010a0ac824 */ /* 0x100fe200078e0a17 */
[----:B------:R-:W-:Y:S01]  /*1850*/  LOP3.LUT R5, R24, 0x1b0, RZ, 0xfc, !PT ;  /* 0x000001b018057812 */ /* 0x000fe200078efcff */
[--C-:B------:R-:W-:Y:S01]  /*1860*/  @!P0 IMAD.IADD R6, R6, 0x1, -R23.reuse ;  /* 0x0000000106068824 */ /* 0x100fe200078e0a17 */
[----:B------:R-:W-:Y:S01]  /*1870*/  ISETP.GE.AND P0, PT, R11, RZ, PT ;  /* 0x000000ff0b00720c */ /* 0x000fe20003f06270 */
[--C-:B------:R-:W-:Y:S01]  /*1880*/  @!P5 IMAD.IADD R0, R0, 0x1, -R23.reuse ;  /* 0x000000010000d824 */ /* 0x100fe200078e0a17 */
[----:B------:R-:W-:Y:S01]  /*1890*/  ISETP.GT.U32.AND P5, PT, R23, R4, PT ;  /* 0x000000041700720c */ /* 0x000fe20003fa4070 */
[----:B------:R-:W-:Y:S01]  /*18a0*/  @!P2 IMAD.IADD R12, R12, 0x1, -R23 ;  /* 0x000000010c0ca824 */ /* 0x000fe200078e0a17 */
[----:B------:R-:W-:Y:S01]  /*18b0*/  LOP3.LUT R11, R24, 0x1c0, RZ, 0xfc, !PT ;  /* 0x000001c0180b7812 */ /* 0x000fe200078efcff */
[----:B------:R-:W-:Y:S01]  /*18c0*/  IMAD.HI.U32 R2, R27, R8, RZ ;  /* 0x000000081b027227 */ /* 0x000fe200078e00ff */
[----:B------:R-:W-:-:S02]  /*18d0*/  ISETP.GT.U32.AND P2, PT, R23, R10, PT ;  /* 0x0000000a1700720c */ /* 0x000fc40003f44070 */
[----:B------:R-:W-:Y:S01]  /*18e0*/  IABS R14, R11 ;  /* 0x0000000b000e7213 */ /* 0x000fe20000000000 */
[----:B------:R-:W-:Y:S01]  /*18f0*/  IMAD.MOV R3, RZ, RZ, -R2 ;  /* 0x000000ffff037224 */ /* 0x000fe200078e0a02 */
[----:B------:R-:W-:Y:S01]  /*1900*/  ISETP.GE.AND P4, PT, R13, RZ, PT ;  /* 0x000000ff0d00720c */ /* 0x000fe20003f86270 */
[----:B------:R-:W-:Y:S02]  /*1910*/  IMAD.MOV.U32 R16, RZ, RZ, R6 ;  /* 0x000000ffff107224 */ /* 0x000fe400078e0006 */
[----:B------:R-:W-:-:S04]  /*1920*/  IMAD.HI.U32 R2, R27, R14, RZ ;  /* 0x0000000e1b027227 */ /* 0x000fc800078e00ff */
[--C-:B------:R-:W-:Y:S01]  /*1930*/  @!P5 IMAD.IADD R4, R4, 0x1, -R23.reuse ;  /* 0x000000010404d824 */ /* 0x100fe200078e0a17 */
[C---:B------:R-:W-:Y:S01]  /*1940*/  ISETP.GT.U32.AND P5, PT, R23.reuse, R12, PT ;  /* 0x0000000c1700720c */ /* 0x040fe20003fa4070 */
[----:B------:R-:W-:Y:S02]  /*1950*/  IMAD.MOV R6, RZ, RZ, -R2 ;  /* 0x000000ffff067224 */ /* 0x000fe400078e0a02 */
[C---:B------:R-:W-:Y:S01]  /*1960*/  IMAD R8, R23.reuse, R3, R8 ;  /* 0x0000000317087224 */ /* 0x040fe200078e0208 */
[----:B------:R-:W-:Y:S01]  /*1970*/  IABS R3, R5 ;  /* 0x0000000500037213 */ /* 0x000fe20000000000 */
[C---:B------:R-:W-:Y:S01]  /*1980*/  IMAD R6, R23.reuse, R6, R14 ;  /* 0x0000000617067224 */ /* 0x040fe200078e020e */
[----:B------:R-:W-:Y:S01]  /*1990*/  IABS R14, R9 ;  /* 0x00000009000e7213 */ /* 0x000fe20000000000 */
[----:B------:R-:W-:Y:S01]  /*19a0*/  @!P2 IMAD.IADD R10, R10, 0x1, -R23 ;  /* 0x000000010a0aa824 */ /* 0x000fe200078e0a17 */
[C---:B------:R-:W-:Y:S01]  /*19b0*/  ISETP.GT.U32.AND P2, PT, R23.reuse, R8, PT ;  /* 0x000000081700720c */ /* 0x040fe20003f44070 */
[----:B------:R-:W-:Y:S01]  /*19c0*/  @!P3 IMAD.MOV R16, RZ, RZ, -R16 ;  /* 0x000000ffff10b224 */ /* 0x000fe200078e0a10 */
[----:B------:R-:W-:Y:S01]  /*19d0*/  ISETP.GT.U32.AND P3, PT, R23, R4, PT ;  /* 0x000000041700720c */ /* 0x000fe20003f64070 */
[----:B------:R-:W-:-:S02]  /*19e0*/  IMAD.MOV.U32 R2, RZ, RZ, R3 ;  /* 0x000000ffff027224 */ /* 0x000fc400078e0003 */
[----:B------:R-:W-:Y:S01]  /*19f0*/  @!P5 IMAD.IADD R12, R12, 0x1, -R23 ;  /* 0x000000010c0cd824 */ /* 0x000fe200078e0a17 */
[----:B------:R-:W-:Y:S01]  /*1a00*/  ISETP.GT.U32.AND P5, PT, R23, R6, PT ;  /* 0x000000061700720c */ /* 0x000fe20003fa4070 */
[C---:B------:R-:W-:Y:S01]  /*1a10*/  IMAD.HI.U32 R3, R27.reuse, R2, RZ ;  /* 0x000000021b037227 */ /* 0x040fe200078e00ff */
[----:B------:R0:W-:Y:S03]  /*1a20*/  STL [R1+0xc0], R16 ;  /* 0x0000c01001007387 */ /* 0x0001e60000100800 */
[----:B------:R-:W-:Y:S02]  /*1a30*/  IMAD.MOV R13, RZ, RZ, -R3 ;  /* 0x000000ffff0d7224 */ /* 0x000fe400078e0a03 */
[----:B------:R-:W-:-:S04]  /*1a40*/  IMAD.HI.U32 R3, R27, R14, RZ ;  /* 0x0000000e1b037227 */ /* 0x000fc800078e00ff */
[--C-:B------:R-:W-:Y:S01]  /*1a50*/  @!P2 IMAD.IADD R8, R8, 0x1, -R23.reuse ;  /* 0x000000010808a824 */ /* 0x100fe200078e0a17 */
[----:B------:R-:W-:Y:S01]  /*1a60*/  ISETP.GE.AND P2, PT, R11, RZ, PT ;  /* 0x000000ff0b00720c */ /* 0x000fe20003f46270 */
[--C-:B------:R-:W-:Y:S02]  /*1a70*/  @!P5 IMAD.IADD R6, R6, 0x1, -R23.reuse ;  /* 0x000000010606d824 */ /* 0x100fe400078e0a17 */
[----:B------:R-:W-:Y:S01]  /*1a80*/  @!P3 IMAD.IADD R4, R4, 0x1, -R23 ;  /* 0x000000010404b824 */ /* 0x000fe200078e0a17 */
[----:B------:R-:W-:Y:S01]  /*1a90*/  ISETP.GE.AND P3, PT, R15, RZ, PT ;  /* 0x000000ff0f00720c */ /* 0x000fe20003f66270 */
[----:B0-----:R-:W-:Y:S01]  /*1aa0*/  IMAD.MOV.U32 R16, RZ, RZ, R0 ;  /* 0x000000ffff107224 */ /* 0x001fe200078e0000 */
[----:B------:R-:W-:Y:S01]  /*1ab0*/  ISETP.GT.U32.AND P5, PT, R23, R6, PT ;  /* 0x000000061700720c */ /* 0x000fe20003fa4070 */
[----:B------:R-:W-:Y:S01]  /*1ac0*/  IMAD.MOV R11, RZ, RZ, -R3 ;  /* 0x000000ffff0b7224 */ /* 0x000fe200078e0a03 */
[----:B------:R-:W-:Y:S01]  /*1ad0*/  IABS R15, R7 ;  /* 0x00000007000f7213 */ /* 0x000fe20000000000 */
[----:B------:R-:W-:-:S02]  /*1ae0*/  IMAD.MOV.U32 R3, RZ, RZ, R4 ;  /* 0x000000ffff037224 */ /* 0x000fc400078e0004 */
[C---:B------:R-:W-:Y:S02]  /*1af0*/  IMAD R2, R23.reuse, R13, R2 ;  /* 0x0000000d17027224 */ /* 0x040fe400078e0202 */
[----:B------:R-:W-:Y:S01]  /*1b00*/  @!P1 IMAD.MOV R16, RZ, RZ, -R16 ;  /* 0x000000ffff109224 */ /* 0x000fe200078e0a10 */
[C---:B------:R-:W-:Y:S01]  /*1b10*/  ISETP.GT.U32.AND P1, PT, R23.reuse, R8, PT ;  /* 0x000000081700720c */ /* 0x040fe20003f24070 */
[C---:B------:R-:W-:Y:S02]  /*1b20*/  IMAD R4, R23.reuse, R11, R14 ;  /* 0x0000000b17047224 */ /* 0x040fe400078e020e */
[----:B------:R-:W-:Y:S01]  /*1b30*/  @!P6 IMAD.MOV R10, RZ, RZ, -R10 ;  /* 0x000000ffff0ae224 */ /* 0x000fe200078e0a0a */
[----:B------:R-:W-:Y:S01]  /*1b40*/  STL [R1+0xbc], R16 ;  /* 0x0000bc1001007387 */ /* 0x000fe20000100800 */
[----:B------:R-:W-:Y:S01]  /*1b50*/  @!P0 IMAD.MOV R12, RZ, RZ, -R12 ;  /* 0x000000ffff0c8224 */ /* 0x000fe200078e0a0c */
[C---:B------:R-:W-:Y:S01]  /*1b60*/  ISETP.GT.U32.AND P6, PT, R23.reuse, R2, PT ;  /* 0x000000021700720c */ /* 0x040fe20003fc4070 */
[----:B------:R-:W-:Y:S01]  /*1b70*/  @!P4 IMAD.MOV R3, RZ, RZ, -R3 ;  /* 0x000000ffff03c224 */ /* 0x000fe200078e0a03 */
[----:B------:R0:W-:Y:S01]  /*1b80*/  STL [R1+0xb8], R10 ;  /* 0x0000b80a01007387 */ /* 0x0001e20000100800 */
[----:B------:R-:W-:Y:S01]  /*1b90*/  @!P5 IMAD.IADD R6, R6, 0x1, -R23 ;  /* 0x000000010606d824 */ /* 0x000fe200078e0a17 */
[----:B------:R-:W-:Y:S01]  /*1ba0*/  ISETP.GT.U32.AND P5, PT, R23, R4, PT ;  /* 0x000000041700720c */ /* 0x000fe20003fa4070 */
[----:B------:R-:W-:Y:S01]  /*1bb0*/  IMAD.MOV.U32 R0, RZ, RZ, R15 ;  /* 0x000000ffff007224 */ /* 0x000fe200078e000f */
[----:B------:R1:W-:Y:S01]  /*1bc0*/  STL [R1+0xb4], R12 ;  /* 0x0000b40c01007387 */ /* 0x0003e20000100800 */
[----:B------:R-:W-:Y:S01]  /*1bd0*/  ISETP.GE.AND P0, PT, R5, RZ, PT ;  /* 0x000000ff0500720c */ /* 0x000fe20003f06270 */
[--C-:B------:R-:W-:Y:S01]  /*1be0*/  @!P1 IMAD.IADD R8, R8, 0x1, -R23.reuse ;  /* 0x0000000108089824 */ /* 0x100fe200078e0a17 */
[----:B------:R-:W-:Y:S01]  /*1bf0*/  LOP3.LUT R5, R24, 0x198, RZ, 0xfc, !PT ;  /* 0x0000019818057812 */ /* 0x000fe200078efcff */
[----:B------:R2:W-:Y:S01]  /*1c00*/  STL [R1+0xb0], R3 ;  /* 0x0000b00301007387 */ /* 0x0005e20000100800 */
[----:B------:R-:W-:Y:S01]  /*1c10*/  ISETP.GE.AND P1, PT, R7, RZ, PT ;  /* 0x000000ff0700720c */ /* 0x000fe20003f26270 */
[----:B------:R-:W-:Y:S01]  /*1c20*/  IMAD.MOV.U32 R13, RZ, RZ, R8 ;  /* 0x000000ffff0d7224 */ /* 0x000fe200078e0008 */
[----:B0-----:R-:W-:Y:S01]  /*1c30*/  IABS R10, R5 ;  /* 0x00000005000a7213 */ /* 0x001fe20000000000 */
[--C-:B------:R-:W-:Y:S01]  /*1c40*/  @!P6 IMAD.IADD R2, R2, 0x1, -R23.reuse ;  /* 0x000000010202e824 */ /* 0x100fe200078e0a17 */
[----:B------:R-:W-:Y:S01]  /*1c50*/  LOP3.LUT R7, R24, 0x190, RZ, 0xfc, !PT ;  /* 0x0000019018077812 */ /* 0x000fe200078efcff */
[----:B-1----:R-:W-:Y:S01]  /*1c60*/  IMAD.MOV.U32 R12, RZ, RZ, R6 ;  /* 0x000000ffff0c7224 */ /* 0x002fe200078e0006 */
[----:B------:R-:W-:Y:S01]  /*1c70*/  ISETP.GE.AND P4, PT, R9, RZ, PT ;  /* 0x000000ff0900720c */ /* 0x000fe20003f86270 */
[----:B------:R-:W-:Y:S01]  /*1c80*/  @!P5 IMAD.IADD R4, R4, 0x1, -R23 ;  /* 0x000000010404d824 */ /* 0x000fe200078e0a17 */
[----:B------:R-:W-:Y:S01]  /*1c90*/  ISETP.GT.U32.AND P6, PT, R23, R2, PT ;  /* 0x000000021700720c */ /* 0x000fe20003fc4070 */
[----:B--2---:R-:W-:Y:S01]  /*1ca0*/  IMAD.HI.U32 R3, R27, R0, RZ ;  /* 0x000000001b037227 */ /* 0x004fe200078e00ff */
[----:B------:R-:W-:-:S02]  /*1cb0*/  IABS R8, R7 ;  /* 0x0000000700087213 */ /* 0x000fc40000000000 */
[C---:B------:R-:W-:Y:S01]  /*1cc0*/  ISETP.GT.U32.AND P5, PT, R23.reuse, R4, PT ;  /* 0x000000041700720c */ /* 0x040fe20003fa4070 */
[----:B------:R-:W-:Y:S01]  /*1cd0*/  IMAD.MOV R3, RZ, RZ, -R3 ;  /* 0x000000ffff037224 */ /* 0x000fe200078e0a03 */
[----:B------:R-:W-:Y:S01]  /*1ce0*/  LOP3.LUT R15, R24, 0x100, RZ, 0xfc, !PT ;  /* 0x00000100180f7812 */ /* 0x000fe200078efcff */
[----:B------:R-:W-:Y:S02]  /*1cf0*/  @!P2 IMAD.MOV R12, RZ, RZ, -R12 ;  /* 0x000000ffff0ca224 */ /* 0x000fe400078e0a0c */
[----:B------:R-:W-:Y:S02]  /*1d00*/  IMAD R0, R23, R3, R0 ;  /* 0x0000000317007224 */ /* 0x000fe400078e0200 */
[----:B------:R-:W-:-:S03]  /*1d10*/  IMAD.HI.U32 R3, R27, R10, RZ ;  /* 0x0000000a1b037227 */ /* 0x000fc600078e00ff */
[----:B------:R-:W-:Y:S01]  /*1d20*/  ISETP.GT.U32.AND P2, PT, R23, R0, PT ;  /* 0x000000001700720c */ /* 0x000fe20003f44070 */
[----:B------:R-:W-:Y:S01]  /*1d30*/  IMAD.MOV R6, RZ, RZ, -R3 ;  /* 0x000000ffff067224 */ /* 0x000fe200078e0a03 */
[----:B------:R-:W-:Y:S01]  /*1d40*/  LOP3.LUT R3, R24, 0x180, RZ, 0xfc, !PT ;  /* 0x0000018018037812 */ /* 0x000fe200078efcff */
[--C-:B------:R-:W-:Y:S01]  /*1d50*/  @!P6 IMAD.IADD R2, R2, 0x1, -R23.reuse ;  /* 0x000000010202e824 */ /* 0x100fe200078e0a17 */
[----:B------:R-:W-:Y:S01]  /*1d60*/  ISETP.GE.AND P6, PT, R7, RZ, PT ;  /* 0x000000ff0700720c */ /* 0x000fe20003fc6270 */
[C---:B------:R-:W-:Y:S01]  /*1d70*/  IMAD R6, R23.reuse, R6, R10 ;  /* 0x0000000617067224 */ /* 0x040fe200078e020a */
[----:B------:R-:W-:Y:S01]  /*1d80*/  IABS R10, R3 ;  /* 0x00000003000a7213 */ /* 0x000fe20000000000 */
[----:B------:R-:W-:Y:S02]  /*1d90*/  @!P5 IMAD.IADD R4, R4, 0x1, -R23 ;  /* 0x000000010404d824 */ /* 0x000fe400078e0a17 */
[----:B------:R-:W-:Y:S01]  /*1da0*/  @!P3 IMAD.MOV R13, RZ, RZ, -R13 ;  /* 0x000000ffff0db224 */ /* 0x000fe200078e0a0d */
[----:B------:R-:W-:Y:S01]  /*1db0*/  ISETP.GT.U32.AND P5, PT, R23, R6, PT ;  /* 0x000000061700720c */ /* 0x000fe20003fa4070 */
[----:B------:R-:W-:Y:S01]  /*1dc0*/  IMAD.MOV.U32 R11, RZ, RZ, R2 ;  /* 0x000000ffff0b7224 */ /* 0x000fe200078e0002 */
[----:B------:R-:W-:Y:S01]  /*1dd0*/  ISETP.GE.AND P3, PT, R5, RZ, PT ;  /* 0x000000ff0500720c */ /* 0x000fe20003f66270 */
[----:B------:R-:W-:Y:S01]  /*1de0*/  @!P2 IMAD.IADD R0, R0, 0x1, -R23 ;  /* 0x000000010000a824 */ /* 0x000fe200078e0a17 */
[----:B------:R-:W-:Y:S01]  /*1df0*/  LOP3.LUT R5, R24, 0x188, RZ, 0xfc, !PT ;  /* 0x0000018818057812 */ /* 0x000fe200078efcff */
[----:B------:R-:W-:Y:S01]  /*1e00*/  STL [R1+0xac], R13 ;  /* 0x0000ac0d01007387 */ /* 0x000fe20000100800 */
[----:B------:R-:W-:-:S02]  /*1e10*/  IMAD.HI.U32 R7, R27, R8, RZ ;  /* 0x000000081b077227 */ /* 0x000fc400078e00ff */
[----:B------:R-:W-:Y:S01]  /*1e20*/  ISETP.GT.U32.AND P2, PT, R23, R0, PT ;  /* 0x000000001700720c */ /* 0x000fe20003f44070 */
[----:B------:R0:W-:Y:S01]  /*1e30*/  STL [R1+0xa8], R12 ;  /* 0x0000a80c01007387 */ /* 0x0001e20000100800 */
[----:B------:R-:W-:Y:S01]  /*1e40*/  @!P0 IMAD.MOV R11, RZ, RZ, -R11 ;  /* 0x000000ffff0b8224 */ /* 0x000fe200078e0a0b */
[----:B------:R-:W-:Y:S01]  /*1e50*/  ISETP.GE.AND P0, PT, R5, RZ, PT ;  /* 0x000000ff0500720c */ /* 0x000fe20003f06270 */
[----:B------:R-:W-:Y:S02]  /*1e60*/  IMAD.MOV R2, RZ, RZ, -R7 ;  /* 0x000000ffff027224 */ /* 0x000fe400078e0a07 */
[----:B------:R-:W-:Y:S01]  /*1e70*/  @!P5 IMAD.IADD R6, R6, 0x1, -R23 ;  /* 0x000000010606d824 */ /* 0x000fe200078e0a17 */
[----:B------:R1:W-:Y:S01]  /*1e80*/  STL [R1+0xa4], R11 ;  /* 0x0000a40b01007387 */ /* 0x0003e20000100800 */
[----:B0-----:R-:W-:-:S05]  /*1e90*/  IABS R12, R5 ;  /* 0x00000005000c7213 */ /* 0x001fca0000000000 */
[----:B------:R-:W-:Y:S01]  /*1ea0*/  @!P2 IMAD.IADD R0, R0, 0x1, -R23 ;  /* 0x000000010000a824 */ /* 0x000fe200078e0a17 */
[----:B------:R-:W-:Y:S01]  /*1eb0*/  ISETP.GT.U32.AND P5, PT, R23, R6, PT ;  /* 0x000000061700720c */ /* 0x000fe20003fa4070 */
[----:B------:R-:W-:Y:S01]  /*1ec0*/  IMAD.HI.U32 R9, R27, R12, RZ ;  /* 0x0000000c1b097227 */ /* 0x000fe200078e00ff */
[----:B------:R-:W-:-:S03]  /*1ed0*/  LOP3.LUT R5, R24, 0x168, RZ, 0xfc, !PT ;  /* 0x0000016818057812 */ /* 0x000fc600078efcff */
[----:B-1----:R-:W-:Y:S02]  /*1ee0*/  IMAD.MOV.U32 R11, RZ, RZ, R4 ;  /* 0x000000ffff0b7224 */ /* 0x002fe400078e0004 */
[----:B------:R-:W-:Y:S01]  /*1ef0*/  IMAD R4, R23, R2, R8 ;  /* 0x0000000217047224 */ /* 0x000fe200078e0208 */
[C---:B------:R-:W-:Y:S01]  /*1f00*/  LOP3.LUT R8, R24.reuse, 0x170, RZ, 0xfc, !PT ;  /* 0x0000017018087812 */ /* 0x040fe200078efcff */
[----:B------:R-:W-:Y:S02]  /*1f10*/  IMAD.MOV R9, RZ, RZ, -R9 ;  /* 0x000000ffff097224 */ /* 0x000fe400078e0a09 */
[----:B------:R-:W-:Y:S01]  /*1f20*/  @!P4 IMAD.MOV R11, RZ, RZ, -R11 ;  /* 0x000000ffff0bc224 */ /* 0x000fe200078e0a0b */
[----:B------:R-:W-:Y:S01]  /*1f30*/  ISETP.GE.AND P4, PT, R3, RZ, PT ;  /* 0x000000ff0300720c */ /* 0x000fe20003f86270 */
[----:B------:R-:W-:Y:S01]  /*1f40*/  IMAD.HI.U32 R3, R27, R10, RZ ;  /* 0x0000000a1b037227 */ /* 0x000fe200078e00ff */
[C---:B------:R-:W-:Y:S02]  /*1f50*/  ISETP.GT.U32.AND P2, PT, R23.reuse, R4, PT ;  /* 0x000000041700720c */ /* 0x040fe40003f44070 */
[----:B------:R0:W-:Y:S01]  /*1f60*/  STL [R1+0xa0], R11 ;  /* 0x0000a00b01007387 */ /* 0x0001e20000100800 */
[----:B------:R-:W-:Y:S01]  /*1f70*/  IMAD R2, R23, R9, R12 ;  /* 0x0000000917027224 */ /* 0x000fe200078e020c */
[----:B------:R-:W-:Y:S01]  /*1f80*/  IABS R12, R8 ;  /* 0x00000008000c7213 */ /* 0x000fe20000000000 */
[----:B------:R-:W-:Y:S01]  /*1f90*/  IMAD.MOV.U32 R7, RZ, RZ, R0 ;  /* 0x000000ffff077224 */ /* 0x000fe200078e0000 */
[----:B------:R-:W-:Y:S01]  /*1fa0*/  LOP3.LUT R0, R24, 0x160, RZ, 0xfc, !PT ;  /* 0x0000016018007812 */ /* 0x000fe200078efcff */
[----:B------:R-:W-:-:S02]  /*1fb0*/  IMAD.MOV R3, RZ, RZ, -R3 ;  /* 0x000000ffff037224 */ /* 0x000fc400078e0a03 */
[----:B------:R-:W-:Y:S01]  /*1fc0*/  @!P1 IMAD.MOV R7, RZ, RZ, -R7 ;  /* 0x000000ffff079224 */ /* 0x000fe200078e0a07 */
[C---:B------:R-:W-:Y:S01]  /*1fd0*/  ISETP.GT.U32.AND P1, PT, R23.reuse, R2, PT ;  /* 0x000000021700720c */ /* 0x040fe20003f24070 */
[C---:B------:R-:W-:Y:S01]  /*1fe0*/  IMAD R3, R23.reuse, R3, R10 ;  /* 0x0000000317037224 */ /* 0x040fe200078e020a */
[----:B------:R-:W-:Y:S01]  /*1ff0*/  IABS R10, R5 ;  /* 0x00000005000a7213 */ /* 0x000fe20000000000 */
[--C-:B------:R-:W-:Y:S01]  /*2000*/  @!P5 IMAD.IADD R6, R6, 0x1, -R23.reuse ;  /* 0x000000010606d824 */ /* 0x100fe200078e0a17 */
[----:B------:R-:W-:Y:S01]  /*2010*/  IABS R9, R0 ;  /* 0x0000000000097213 */ /* 0x000fe20000000000 */
[----:B------:R-:W-:Y:S01]  /*2020*/  @!P2 IMAD.IADD R4, R4, 0x1, -R23 ;  /* 0x000000010404a824 */ /* 0x000fe200078e0a17 */
[----:B------:R-:W-:Y:S01]  /*2030*/  ISETP.GT.U32.AND P5, PT, R23, R3, PT ;  /* 0x000000031700720c */ /* 0x000fe20003fa4070 */
[----:B0-----:R-:W-:Y:S01]  /*2040*/  IMAD.MOV.U32 R11, RZ, RZ, R6 ;  /* 0x000000ffff0b7224 */ /* 0x001fe200078e0006 */
[----:B------:R0:W-:Y:S01]  /*2050*/  STL [R1+0x9c], R7 ;  /* 0x00009c0701007387 */ /* 0x0001e20000100800 */
[----:B------:R-:W-:Y:S01]  /*2060*/  IMAD.HI.U32 R6, R27, R10, RZ ;  /* 0x0000000a1b067227 */ /* 0x000fe200078e00ff */
[----:B------:R-:W-:-:S03]  /*2070*/  ISETP.GT.U32.AND P2, PT, R23, R4, PT ;  /* 0x000000041700720c */ /* 0x000fc60003f44070 */
[----:B------:R-:W-:Y:S02]  /*2080*/  @!P1 IMAD.IADD R2, R2, 0x1, -R23 ;  /* 0x0000000102029824 */ /* 0x000fe400078e0a17 */
[----:B------:R-:W-:Y:S01]  /*2090*/  @!P3 IMAD.MOV R11, RZ, RZ, -R11 ;  /* 0x000000ffff0bb224 */ /* 0x000fe200078e0a0b */
[----:B------:R-:W-:Y:S01]  /*20a0*/  ISETP.GE.AND P3, PT, R8, RZ, PT ;  /* 0x000000ff0800720c */ /* 0x000fe20003f66270 */
[----:B------:R-:W-:Y:S01]  /*20b0*/  IMAD.HI.U32 R8, R27, R9, RZ ;  /* 0x000000091b087227 */ /* 0x000fe200078e00ff */
[----:B------:R-:W-:Y:S02]  /*20c0*/  ISETP.GT.U32.AND P1, PT, R23, R2, PT ;  /* 0x000000021700720c */ /* 0x000fe40003f24070 */
[----:B------:R1:W-:Y:S01]  /*20d0*/  STL [R1+0x98], R11 ;  /* 0x0000980b01007387 */ /* 0x0003e20000100800 */
[----:B------:R-:W-:Y:S02]  /*20e0*/  @!P5 IMAD.IADD R3, R3, 0x1, -R23 ;  /* 0x000000010303d824 */ /* 0x000fe400078e0a17 */
[----:B0-----:R-:W-:-:S03]  /*20f0*/  IMAD.HI.U32 R7, R27, R12, RZ ;  /* 0x0000000c1b077227 */ /* 0x001fc600078e00ff */
[----:B------:R-:W-:Y:S01]  /*2100*/  ISETP.GT.U32.AND P5, PT, R23, R3, PT ;  /* 0x000000031700720c */ /* 0x000fe20003fa4070 */
[----:B------:R-:W-:Y:S02]  /*2110*/  IMAD.MOV R6, RZ, RZ, -R6 ;  /* 0x000000ffff067224 */ /* 0x000fe400078e0a06 */
[----:B------:R-:W-:Y:S01]  /*2120*/  @!P2 IMAD.IADD R4, R4, 0x1, -R23 ;  /* 0x000000010404a824 */ /* 0x000fe200078e0a17 */
[----:B------:R-:W-:Y:S01]  /*2130*/  ISETP.GE.AND P2, PT, R5, RZ, PT ;  /* 0x000000ff0500720c */ /* 0x000fe20003f46270 */
[----:B------:R-:W-:Y:S02]  /*2140*/  IMAD.MOV R7, RZ, RZ, -R7 ;  /* 0x000000ffff077224 */ /* 0x000fe400078e0a07 */
[----:B------:R-:W-:Y:S01]  /*2150*/  IMAD.MOV R5, RZ, RZ, -R8 ;  /* 0x000000ffff057224 */ /* 0x000fe200078e0a08 */
[C---:B------:R-:W-:Y:S01]  /*2160*/  LOP3.LUT R8, R24.reuse, 0x148, RZ, 0xfc, !PT ;  /* 0x0000014818087812 */ /* 0x040fe200078efcff */
[----:B------:R-:W-:Y:S02]  /*2170*/  IMAD R10, R23, R6, R10 ;  /* 0x00000006170a7224 */ /* 0x000fe400078e020a */
[----:B------:R-:W-:Y:S01]  /*2180*/  IMAD.MOV.U32 R13, RZ, RZ, R4 ;  /* 0x000000ffff0d7224 */ /* 0x000fe200078e0004 */
[----:B------:R-:W-:Y:S01]  /*2190*/  LOP3.LUT R4, R24, 0x158, RZ, 0xfc, !PT ;  /* 0x0000015818047812 */ /* 0x000fe200078efcff */
[----:B------:R-:W-:-:S02]  /*21a0*/  @!P1 IMAD.IADD R2, R2, 0x1, -R23 ;  /* 0x0000000102029824 */ /* 0x000fc400078e0a17 */
[C---:B------:R-:W-:Y:S01]  /*21b0*/  IMAD R12, R23.reuse, R7, R12 ;  /* 0x00000007170c7224 */ /* 0x040fe200078e020c */
[----:B------:R-:W-:Y:S01]  /*21c0*/  LOP3.LUT R7, R24, 0x130, RZ, 0xfc, !PT ;  /* 0x0000013018077812 */ /* 0x000fe200078efcff */
[C---:B------:R-:W-:Y:S02]  /*21d0*/  IMAD R9, R23.reuse, R5, R9 ;  /* 0x0000000517097224 */ /* 0x040fe400078e0209 */
[----:B------:R-:W-:Y:S01]  /*21e0*/  @!P6 IMAD.MOV R13, RZ, RZ, -R13 ;  /* 0x000000ffff0de224 */ /* 0x000fe200078e0a0d */
[C---:B------:R-:W-:Y:S01]  /*21f0*/  ISETP.GT.U32.AND P6, PT, R23.reuse, R10, PT ;  /* 0x0000000a1700720c */ /* 0x040fe20003fc4070 */
[----:B-1----:R-:W-:Y:S01]  /*2200*/  IMAD.MOV.U32 R11, RZ, RZ, R2 ;  /* 0x000000ffff0b7224 */ /* 0x002fe200078e0002 */
[----:B------:R-:W-:Y:S01]  /*2210*/  ISETP.GT.U32.AND P1, PT, R23, R12, PT ;  /* 0x0000000c1700720c */ /* 0x000fe20003f24070 */
[----:B------:R-:W-:Y:S01]  /*2220*/  @!P5 IMAD.IADD R3, R3, 0x1, -R23 ;  /* 0x000000010303d824 */ /* 0x000fe200078e0a17 */
[----:B------:R-:W-:Y:S01]  /*2230*/  ISETP.GT.U32.AND P5, PT, R23, R9, PT ;  /* 0x000000091700720c */ /* 0x000fe20003fa4070 */
[----:B------:R-:W-:Y:S01]  /*2240*/  @!P0 IMAD.MOV R11, RZ, RZ, -R11 ;  /* 0x000000ffff0b8224 */ /* 0x000fe200078e0a0b */
[----:B------:R-:W-:Y:S01]  /*2250*/  STL [R1+0x94], R13 ;  /* 0x0000940d01007387 */ /* 0x000fe20000100800 */
[----:B------:R-:W-:Y:S01]  /*2260*/  ISETP.GE.AND P0, PT, R0, RZ, PT ;  /* 0x000000ff0000720c */ /* 0x000fe20003f06270 */
[----:B------:R-:W-:Y:S01]  /*2270*/  IMAD.MOV.U32 R5, RZ, RZ, R3 ;  /* 0x000000ffff057224 */ /* 0x000fe200078e0003 */
[----:B------:R-:W-:Y:S01]  /*2280*/  IABS R2, R4 ;  /* 0x0000000400027213 */ /* 0x000fe20000000000 */
[----:B------:R0:W-:Y:S02]  /*2290*/  STL [R1+0x90], R11 ;  /* 0x0000900b01007387 */ /* 0x0001e40000100800 */
[----:B------:R-:W-:-:S02]  /*22a0*/  @!P4 IMAD.MOV R5, RZ, RZ, -R5 ;  /* 0x000000ffff05c224 */ /* 0x000fc400078e0a05 */
[--C-:B------:R-:W-:Y:S02]  /*22b0*/  @!P6 IMAD.IADD R10, R10, 0x1, -R23.reuse ;  /* 0x000000010a0ae824 */ /* 0x100fe400078e0a17 */
[--C-:B------:R-:W-:Y:S01]  /*22c0*/  @!P1 IMAD.IADD R12, R12, 0x1, -R23.reuse ;  /* 0x000000010c0c9824 */ /* 0x100fe200078e0a17 */
[----:B------:R-:W-:Y:S01]  /*22d0*/  ISETP.GE.AND P1, PT, R4, RZ, PT ;  /* 0x000000ff0400720c */ /* 0x000fe20003f26270 */
[----:B------:R-:W-:Y:S01]  /*22e0*/  @!P5 IMAD.IADD R9, R9, 0x1, -R23 ;  /* 0x000000010909d824 */ /* 0x000fe200078e0a17 */
[----:B------:R-:W-:Y:S01]  /*22f0*/  ISETP.GT.U32.AND P5, PT, R23, R10, PT ;  /* 0x0000000a1700720c */ /* 0x000fe20003fa4070 */
[----:B------:R-:W-:Y:S01]  /*2300*/  IMAD.HI.U32 R4, R27, R2, RZ ;  /* 0x000000021b047227 */ /* 0x000fe200078e00ff */
[----:B0-----:R-:W-:Y:S01]  /*2310*/  LOP3.LUT R11, R24, 0x150, RZ, 0xfc, !PT ;  /* 0x00000150180b7812 */ /* 0x001fe200078efcff */
[----:B------:R0:W-:Y:S01]  /*2320*/  STL [R1+0x8c], R5 ;  /* 0x00008c0501007387 */ /* 0x0001e20000100800 */
[----:B------:R-:W-:Y:S01]  /*2330*/  ISETP.GT.U32.AND P6, PT, R23, R12, PT ;  /* 0x0000000c1700720c */ /* 0x000fe20003fc4070 */
[----:B------:R-:W-:Y:S01]  /*2340*/  IMAD.MOV R4, RZ, RZ, -R4 ;  /* 0x000000ffff047224 */ /* 0x000fe200078e0a04 */
[----:B------:R-:W-:-:S02]  /*2350*/  IABS R0, R11 ;  /* 0x0000000b00007213 */ /* 0x000fc40000000000 */
[C---:B------:R-:W-:Y:S01]  /*2360*/  ISETP.GT.U32.AND P4, PT, R23.reuse, R9, PT ;  /* 0x000000091700720c */ /* 0x040fe20003f84070 */
[----:B------:R-:W-:Y:S01]  /*2370*/  IMAD R2, R23, R4, R2 ;  /* 0x0000000417027224 */ /* 0x000fe200078e0202 */
[----:B------:R-:W-:Y:S01]  /*2380*/  LOP3.LUT R4, R24, 0x140, RZ, 0xfc, !PT ;  /* 0x0000014018047812 */ /* 0x000fe200078efcff */
[----:B------:R-:W-:Y:S01]  /*2390*/  IMAD.HI.U32 R3, R27, R0, RZ ;  /* 0x000000001b037227 */ /* 0x000fe200078e00ff */
[----:B0-----:R-:W-:-:S03]  /*23a0*/  IABS R5, R8 ;  /* 0x0000000800057213 */ /* 0x001fc60000000000 */
[----:B------:R-:W-:Y:S01]  /*23b0*/  IMAD.MOV R3, RZ, RZ, -R3 ;  /* 0x000000ffff037224 */ /* 0x000fe200078e0a03 */
[----:B------:R-:W-:Y:S01]  /*23c0*/  IABS R6, R4 ;  /* 0x0000000400067213 */ /* 0x000fe20000000000 */
[--C-:B------:R-:W-:Y:S02]  /*23d0*/  @!P5 IMAD.IADD R10, R10, 0x1, -R23.reuse ;  /* 0x000000010a0ad824 */ /* 0x100fe400078e0a17 */
[C---:B------:R-:W-:Y:S02]  /*23e0*/  IMAD R0, R23.reuse, R3, R0 ;  /* 0x0000000317007224 */ /* 0x040fe400078e0200 */
[----:B------:R-:W-:Y:S01]  /*23f0*/  @!P6 IMAD.IADD R12, R12, 0x1, -R23 ;  /* 0x000000010c0ce824 */ /* 0x000fe200078e0a17 */
[----:B------:R-:W-:Y:S01]  /*2400*/  ISETP.GT.U32.AND P6, PT, R23, R2, PT ;  /* 0x000000021700720c */ /* 0x000fe20003fc4070 */
[----:B------:R-:W-:Y:S01]  /*2410*/  IMAD.HI.U32 R3, R27, R5, RZ ;  /* 0x000000051b037227 */ /* 0x000fe200078e00ff */
[----:B------:R-:W-:-:S03]  /*2420*/  ISETP.GT.U32.AND P5, PT, R23, R0, PT ;  /* 0x000000001700720c */ /* 0x000fc60003fa4070 */
[----:B------:R-:W-:Y:S02]  /*2430*/  IMAD.MOV R3, RZ, RZ, -R3 ;  /* 0x000000ffff037224 */ /* 0x000fe400078e0a03 */
[----:B------:R-:W-:Y:S01]  /*2440*/  @!P4 IMAD.IADD R9, R9, 0x1, -R23 ;  /* 0x000000010909c824 */ /* 0x000fe200078e0a17 */
[----:B------:R-:W-:Y:S01]  /*2450*/  ISETP.GE.AND P4, PT, R11, RZ, PT ;  /* 0x000000ff0b00720c */ /* 0x000fe20003f86270 */
[----:B------:R-:W-:Y:S01]  /*2460*/  IMAD.MOV.U32 R13, RZ, RZ, R12 ;  /* 0x000000ffff0d7224 */ /* 0x000fe200078e000c */
[----:B------:R-:W-:Y:S01]  /*2470*/  IABS R11, R7 ;  /* 0x00000007000b7213 */ /* 0x000fe20000000000 */
[----:B------:R-:W-:Y:S02]  /*2480*/  IMAD R5, R23, R3, R5 ;  /* 0x0000000317057224 */ /* 0x000fe400078e0205 */
[--C-:B------:R-:W-:Y:S01]  /*2490*/  @!P6 IMAD.IADD R2, R2, 0x1, -R23.reuse ;  /* 0x000000010202e824 */ /* 0x100fe200078e0a17 */
[----:B------:R-:W-:Y:S01]  /*24a0*/  ISETP.GE.AND P6, PT, R8, RZ, PT ;  /* 0x000000ff0800720c */ /* 0x000fe20003fc6270 */
[----:B------:R-:W-:-:S02]  /*24b0*/  @!P5 IMAD.IADD R0, R0, 0x1, -R23 ;  /* 0x000000010000d824 */ /* 0x000fc400078e0a17 */
[----:B------:R-:W-:-:S03]  /*24c0*/  IMAD.HI.U32 R8, R27, R6, RZ ;  /* 0x000000061b087227 */ /* 0x000fc600078e00ff */
[C---:B------:R-:W-:Y:S01]  /*24d0*/  ISETP.GT.U32.AND P5, PT, R23.reuse, R0, PT ;  /* 0x000000001700720c */ /* 0x040fe20003fa4070 */
[----:B------:R-:W-:Y:S02]  /*24e0*/  IMAD.MOV R8, RZ, RZ, -R8 ;  /* 0x000000ffff087224 */ /* 0x000fe400078e0a08 */
[----:B------:R-:W-:Y:S01]  /*24f0*/  @!P0 IMAD.MOV R9, RZ, RZ, -R9 ;  /* 0x000000ffff098224 */ /* 0x000fe200078e0a09 */
[----:B------:R-:W-:Y:S01]  /*2500*/  ISETP.GE.AND P0, PT, R4, RZ, PT ;  /* 0x000000ff0400720c */ /* 0x000fe20003f06270 */
[----:B------:R-:W-:Y:S01]  /*2510*/  @!P3 IMAD.MOV R13, RZ, RZ, -R13 ;  /* 0x000000ffff0db224 */ /* 0x000fe200078e0a0d */
[C---:B------:R-:W-:Y:S01]  /*2520*/  ISETP.GT.U32.AND P3, PT, R23.reuse, R2, PT ;  /* 0x000000021700720c */ /* 0x040fe20003f64070 */
[----:B------:R-:W-:Y:S01]  /*2530*/  @!P2 IMAD.MOV R10, RZ, RZ, -R10 ;  /* 0x000000ffff0aa224 */ /* 0x000fe200078e0a0a */
[C---:B------:R-:W-:Y:S01]  /*2540*/  ISETP.GT.U32.AND P2, PT, R23.reuse, R5, PT ;  /* 0x000000051700720c */ /* 0x040fe20003f44070 */
[----:B------:R-:W-:Y:S01]  /*2550*/  IMAD R4, R23, R8, R6 ;  /* 0x0000000817047224 */ /* 0x000fe200078e0206 */
[----:B------:R-:W-:Y:S01]  /*2560*/  LOP3.LUT R6, R24, 0x120, RZ, 0xfc, !PT ;  /* 0x0000012018067812 */ /* 0x000fe200078efcff */
[----:B------:R-:W-:Y:S01]  /*2570*/  STL [R1+0x88], R13 ;  /* 0x0000880d01007387 */ /* 0x000fe20000100800 */
[----:B------:R-:W-:-:S02]  /*2580*/  IMAD.HI.U32 R3, R27, R11, RZ ;  /* 0x0000000b1b037227 */ /* 0x000fc400078e00ff */
[----:B------:R-:W-:Y:S01]  /*2590*/  IABS R16, R6 ;  /* 0x0000000600107213 */ /* 0x000fe20000000000 */
[----:B------:R-:W-:Y:S01]  /*25a0*/  STL [R1+0x84], R10 ;  /* 0x0000840a01007387 */ /* 0x000fe20000100800 */
[----:B------:R-:W-:Y:S01]  /*25b0*/  @!P5 IMAD.IADD R0, R0, 0x1, -R23 ;  /* 0x000000010000d824 */ /* 0x000fe200078e0a17 */
[----:B------:R-:W-:Y:S01]  /*25c0*/  ISETP.GT.U32.AND P5, PT, R23, R4, PT ;  /* 0x000000041700720c */ /* 0x000fe20003fa4070 */
[----:B------:R-:W-:Y:S01]  /*25d0*/  IMAD.MOV R3, RZ, RZ, -R3 ;  /* 0x000000ffff037224 */ /* 0x000fe200078e0a03 */
[----:B------:R0:W-:Y:S01]  /*25e0*/  STL [R1+0x80], R9 ;  /* 0x0000800901007387 */ /* 0x0001e20000100800 */
[--C-:B------:R-:W-:Y:S01]  /*25f0*/  @!P3 IMAD.IADD R2, R2, 0x1, -R23.reuse ;  /* 0x000000010202b824 */ /* 0x100fe200078e0a17 */
[----:B------:R-:W-:Y:S01]  /*2600*/  ISETP.GE.AND P3, PT, R7, RZ, PT ;  /* 0x000000ff0700720c */ /* 0x000fe20003f66270 */
[----:B------:R-:W-:Y:S01]  /*2610*/  @!P2 IMAD.IADD R5, R5, 0x1, -R23 ;  /* 0x000000010505a824 */ /* 0x000fe200078e0a17 */
[----:B------:R-:W-:Y:S01]  /*2620*/  LOP3.LUT R7, R24, 0x128, RZ, 0xfc, !PT ;  /* 0x0000012818077812 */ /* 0x000fe200078efcff */
[----:B------:R-:W-:-:S02]  /*2630*/  IMAD.MOV.U32 R8, RZ, RZ, R0 ;  /* 0x000000ffff087224 */ /* 0x000fc400078e0000 */
[----:B------:R-:W-:Y:S01]  /*2640*/  IMAD.HI.U32 R0, R27, R16, RZ ;  /* 0x000000101b007227 */ /* 0x000fe200078e00ff */
[----:B------:R-:W-:Y:S02]  /*2650*/  IABS R17, R7 ;  /* 0x0000000700117213 */ /* 0x000fe40000000000 */
[----:B------:R-:W-:Y:S01]  /*2660*/  ISETP.GT.U32.AND P2, PT, R23, R5, PT ;  /* 0x000000051700720c */ /* 0x000fe20003f44070 */
[----:B------:R-:W-:Y:S01]  /*2670*/  @!P5 IMAD.IADD R4, R4, 0x1, -R23 ;  /* 0x000000010404d824 */ /* 0x000fe200078e0a17 */
[----:B------:R-:W-:Y:S01]  /*2680*/  ISETP.GE.AND P5, PT, R7, RZ, PT ;  /* 0x000000ff0700720c */ /* 0x000fe20003fa6270 */
[----:B------:R-:W-:Y:S02]  /*2690*/  @!P4 IMAD.MOV R8, RZ, RZ, -R8 ;  /* 0x000000ffff08c224 */ /* 0x000fe400078e0a08 */
[----:B0-----:R-:W-:Y:S01]  /*26a0*/  IMAD.MOV.U32 R9, RZ, RZ, R2 ;  /* 0x000000ffff097224 */ /* 0x001fe200078e0002 */
[----:B------:R-:W-:Y:S01]  /*26b0*/  ISETP.GT.U32.AND P4, PT, R23, R4, PT ;  /* 0x000000041700720c */ /* 0x000fe20003f84070 */
[----:B------:R-:W-:-:S04]  /*26c0*/  IMAD.HI.U32 R2, R27, R17, RZ ;  /* 0x000000111b027227 */ /* 0x000fc800078e00ff */
[----:B------:R-:W-:Y:S02]  /*26d0*/  IMAD.MOV R2, RZ, RZ, -R2 ;  /* 0x000000ffff027224 */ /* 0x000fe400078e0a02 */
[----:B------:R-:W-:Y:S02]  /*26e0*/  @!P1 IMAD.MOV R9, RZ, RZ, -R9 ;  /* 0x000000ffff099224 */ /* 0x000fe400078e0a09 */
[----:B------:R-:W-:Y:S02]  /*26f0*/  IMAD.MOV R0, RZ, RZ, -R0 ;  /* 0x000000ffff007224 */ /* 0x000fe400078e0a00 */
[----:B------:R-:W-:Y:S01]  /*2700*/  @!P2 IMAD.IADD R5, R5, 0x1, -R23 ;  /* 0x000000010505a824 */ /* 0x000fe200078e0a17 */
[----:B------:R0:W-:Y:S01]  /*2710*/  STL [R1+0x7c], R9 ;  /* 0x00007c0901007387 */ /* 0x0001e20000100800 */
[C---:B------:R-:W-:Y:S01]  /*2720*/  IMAD R17, R23.reuse, R2, R17 ;  /* 0x0000000217117224 */ /* 0x040fe200078e0211 */
[----:B------:R-:W-:Y:S01]  /*2730*/  ISETP.GE.AND P2, PT, R6, RZ, PT ;  /* 0x000000ff0600720c */ /* 0x000fe20003f46270 */
[C---:B------:R-:W-:Y:S01]  /*2740*/  IMAD R16, R23.reuse, R0, R16 ;  /* 0x0000000017107224 */ /* 0x040fe200078e0210 */
[----:B------:R-:W-:Y:S01]  /*2750*/  LOP3.LUT R2, R24, 0x110, RZ, 0xfc, !PT ;  /* 0x0000011018027812 */ /* 0x000fe200078efcff */
[----:B------:R-:W-:Y:S01]  /*2760*/  @!P4 IMAD.IADD R4, R4, 0x1, -R23 ;  /* 0x000000010404c824 */ /* 0x000fe200078e0a17 */
[C---:B------:R-:W-:Y:S01]  /*2770*/  ISETP.GT.U32.AND P4, PT, R23.reuse, R17, PT ;  /* 0x000000111700720c */ /* 0x040fe20003f84070 */
[----:B------:R-:W-:Y:S01]  /*2780*/  IMAD R11, R23, R3, R11 ;  /* 0x00000003170b7224 */ /* 0x000fe200078e020b */
[----:B------:R-:W-:Y:S01]  /*2790*/  LOP3.LUT R3, R24, 0x118, RZ, 0xfc, !PT ;  /* 0x0000011818037812 */ /* 0x000fe200078efcff */
[----:B------:R1:W-:Y:S01]  /*27a0*/  STL [R1+0x78], R8 ;  /* 0x0000780801007387 */ /* 0x0003e20000100800 */
[----:B0-----:R-:W-:Y:S01]  /*27b0*/  IMAD.MOV.U32 R9, RZ, RZ, R5 ;  /* 0x000000ffff097224 */ /* 0x001fe200078e0005 */
[----:B------:R-:W-:-:S02]  /*27c0*/  IABS R10, R2 ;  /* 0x00000002000a7213 */ /* 0x000fc40000000000 */
[----:B------:R-:W-:Y:S01]  /*27d0*/  IABS R7, R3 ;  /* 0x0000000300077213 */ /* 0x000fe20000000000 */
[----:B------:R-:W-:Y:S01]  /*27e0*/  @!P6 IMAD.MOV R9, RZ, RZ, -R9 ;  /* 0x000000ffff09e224 */ /* 0x000fe200078e0a09 */
[C---:B------:R-:W-:Y:S02]  /*27f0*/  ISETP.GT.U32.AND P6, PT, R23.reuse, R16, PT ;  /* 0x000000101700720c */ /* 0x040fe40003fc4070 */
[----:B------:R-:W-:Y:S01]  /*2800*/  ISETP.GT.U32.AND P1, PT, R23, R11, PT ;  /* 0x0000000b1700720c */ /* 0x000fe20003f24070 */
[----:B------:R-:W-:Y:S01]  /*2810*/  IMAD.MOV.U32 R6, RZ, RZ, R7 ;  /* 0x000000ffff067224 */ /* 0x000fe200078e0007 */
[----:B------:R0:W-:Y:S01]  /*2820*/  STL [R1+0x74], R9 ;  /* 0x0000740901007387 */ /* 0x0001e20000100800 */
[----:B------:R-:W-:Y:S01]  /*2830*/  @!P4 IMAD.IADD R17, R17, 0x1, -R23 ;  /* 0x000000011111c824 */ /* 0x000fe200078e0a17 */
[----:B------:R-:W-:Y:S01]  /*2840*/  IABS R7, R15 ;  /* 0x0000000f00077213 */ /* 0x000fe20000000000 */
[----:B------:R-:W-:-:S03]  /*2850*/  IMAD.HI.U32 R0, R27, R6, RZ ;  /* 0x000000061b007227 */ /* 0x000fc600078e00ff */
[C---:B------:R-:W-:Y:S01]  /*2860*/  ISETP.GT.U32.AND P4, PT, R23.reuse, R17, PT ;  /* 0x000000111700720c */ /* 0x040fe20003f84070 */
[----:B-1----:R-:W-:Y:S01]  /*2870*/  IMAD.MOV.U32 R8, RZ, RZ, R4 ;  /* 0x000000ffff087224 */ /* 0x002fe200078e0004 */
[----:B------:R-:W-:Y:S01]  /*2880*/  LOP3.LUT R4, R24, 0x108, RZ, 0xfc, !PT ;  /* 0x0000010818047812 */ /* 0x000fe200078efcff */
[----:B------:R-:W-:Y:S01]  /*2890*/  @!P6 IMAD.IADD R16, R16, 0x1, -R23 ;  /* 0x000000011010e824 */ /* 0x000fe200078e0a17 */
[----:B0-----:R-:W-:Y:S01]  /*28a0*/  LOP3.LUT R9, R24, 0xf0, RZ, 0xfc, !PT ;  /* 0x000000f018097812 */ /* 0x001fe200078efcff */
[----:B------:R-:W-:Y:S02]  /*28b0*/  IMAD.MOV R0, RZ, RZ, -R0 ;  /* 0x000000ffff007224 */ /* 0x000fe400078e0a00 */
[----:B------:R-:W-:Y:S01]  /*28c0*/  @!P0 IMAD.MOV R8, RZ, RZ, -R8 ;  /* 0x000000ffff088224 */ /* 0x000fe200078e0a08 */
[C---:B------:R-:W-:Y:S01]  /*28d0*/  ISETP.GT.U32.AND P6, PT, R23.reuse, R16, PT ;  /* 0x000000101700720c */ /* 0x040fe20003fc4070 */
[----:B------:R-:W-:Y:S01]  /*28e0*/  IMAD R6, R23, R0, R6 ;  /* 0x0000000017067224 */ /* 0x000fe200078e0206 */
[----:B------:R-:W-:Y:S01]  /*28f0*/  ISETP.GE.AND P0, PT, R3, RZ, PT ;  /* 0x000000ff0300720c */ /* 0x000fe20003f06270 */
[----:B------:R-:W-:Y:S01]  /*2900*/  IMAD.HI.U32 R0, R27, R10, RZ ;  /* 0x0000000a1b007227 */ /* 0x000fe200078e00ff */
[----:B------:R0:W-:Y:S03]  /*2910*/  STL [R1+0x70], R8 ;  /* 0x0000700801007387 */ /* 0x0001e60000100800 */
[----:B------:R-:W-:-:S02]  /*2920*/  IMAD.MOV R0, RZ, RZ, -R0 ;  /* 0x000000ffff007224 */ /* 0x000fc400078e0a00 */
[--C-:B------:R-:W-:Y:S01]  /*2930*/  @!P4 IMAD.IADD R17, R17, 0x1, -R23.reuse ;  /* 0x000000011111c824 */ /* 0x100fe200078e0a17 */
[C---:B------:R-:W-:Y:S01]  /*2940*/  ISETP.GT.U32.AND P4, PT, R23.reuse, R6, PT ;  /* 0x000000061700720c */ /* 0x040fe20003f84070 */
[----:B------:R-:W-:Y:S01]  /*2950*/  IMAD R10, R23, R0, R10 ;  /* 0x00000000170a7224 */ /* 0x000fe200078e020a */
[----:B------:R-:W-:Y:S01]  /*2960*/  LOP3.LUT R0, R24, 0xe8, RZ, 0xfc, !PT ;  /* 0x000000e818007812 */ /* 0x000fe200078efcff */
[----:B------:R-:W-:Y:S01]  /*2970*/  @!P6 IMAD.IADD R16, R16, 0x1, -R23 ;  /* 0x000000011010e824 */ /* 0x000fe200078e0a17 */
[----:B0-----:R-:W-:Y:S01]  /*2980*/  IABS R8, R4 ;  /* 0x0000000400087213 */ /* 0x001fe20000000000 */
[----:B------:R-:W-:Y:S01]  /*2990*/  IMAD.HI.U32 R3, R27, R7, RZ ;  /* 0x000000071b037227 */ /* 0x000fe200078e00ff */
[----:B------:R-:W-:Y:S02]  /*29a0*/  ISETP.GT.U32.AND P6, PT, R23, R10, PT ;  /* 0x0000000a1700720c */ /* 0x000fe40003fc4070 */
[----:B------:R-:W-:Y:S01]  /*29b0*/  IABS R14, R0 ;  /* 0x00000000000e7213 */ /* 0x000fe20000000000 */
[----:B------:R-:W-:-:S04]  /*29c0*/  IMAD.HI.U32 R5, R27, R8, RZ ;  /* 0x000000081b057227 */ /* 0x000fc800078e00ff */
[----:B------:R-:W-:Y:S02]  /*29d0*/  IMAD.MOV R5, RZ, RZ, -R5 ;  /* 0x000000ffff057224 */ /* 0x000fe400078e0a05 */
[----:B------:R-:W-:Y:S02]  /*29e0*/  @!P1 IMAD.IADD R11, R11, 0x1, -R23 ;  /* 0x000000010b0b9824 */ /* 0x000fe400078e0a17 */
[----:B------:R-:W-:Y:S02]  /*29f0*/  IMAD.MOV R3, RZ, RZ, -R3 ;  /* 0x000000ffff037224 */ /* 0x000fe400078e0a03 */
[C---:B------:R-:W-:Y:S01]  /*2a00*/  IMAD R8, R23.reuse, R5, R8 ;  /* 0x0000000517087224 */ /* 0x040fe200078e0208 */
[C---:B------:R-:W-:Y:S01]  /*2a10*/  ISETP.GT.U32.AND P1, PT, R23.reuse, R11, PT ;  /* 0x0000000b1700720c */ /* 0x040fe20003f24070 */
[C---:B------:R-:W-:Y:S01]  /*2a20*/  IMAD R7, R23.reuse, R3, R7 ;  /* 0x0000000317077224 */ /* 0x040fe200078e0207 */
[----:B------:R-:W-:Y:S01]  /*2a30*/  LOP3.LUT R3, R24, 0xe0, RZ, 0xfc, !PT ;  /* 0x000000e018037812 */ /* 0x000fe200078efcff */
[--C-:B------:R-:W-:Y:S01]  /*2a40*/  @!P4 IMAD.IADD R6, R6, 0x1, -R23.reuse ;  /* 0x000000010606c824 */ /* 0x100fe200078e0a17 */
[C---:B------:R-:W-:Y:S01]  /*2a50*/  ISETP.GT.U32.AND P4, PT, R23.reuse, R8, PT ;  /* 0x000000081700720c */ /* 0x040fe20003f84070 */
[----:B------:R-:W-:Y:S01]  /*2a60*/  @!P6 IMAD.IADD R10, R10, 0x1, -R23 ;  /* 0x000000010a0ae824 */ /* 0x000fe200078e0a17 */
[----:B------:R-:W-:Y:S01]  /*2a70*/  ISETP.GT.U32.AND P6, PT, R23, R7, PT ;  /* 0x000000071700720c */ /* 0x000fe20003fc4070 */
[----:B------:R-:W-:Y:S01]  /*2a80*/  @!P5 IMAD.MOV R17, RZ, RZ, -R17 ;  /* 0x000000ffff11d224 */ /* 0x000fe200078e0a11 */
[----:B------:R-:W-:Y:S01]  /*2a90*/  IABS R13, R3 ;  /* 0x00000003000d7213 */ /* 0x000fe20000000000 */
[----:B------:R-:W-:Y:S01]  /*2aa0*/  IMAD.HI.U32 R12, R27, R14, RZ ;  /* 0x0000000e1b0c7227 */ /* 0x000fe200078e00ff */
[----:B------:R-:W-:-:S03]  /*2ab0*/  LOP3.LUT R5, R24, 0xd8, RZ, 0xfc, !PT ;  /* 0x000000d818057812 */ /* 0x000fc600078efcff */
[--C-:B------:R-:W-:Y:S01]  /*2ac0*/  @!P1 IMAD.IADD R11, R11, 0x1, -R23.reuse ;  /* 0x000000010b0b9824 */ /* 0x100fe200078e0a17 */
[----:B------:R-:W-:Y:S01]  /*2ad0*/  ISETP.GE.AND P1, PT, R2, RZ, PT ;  /* 0x000000ff0200720c */ /* 0x000fe20003f26270 */
[----:B------:R-:W-:Y:S01]  /*2ae0*/  IMAD.MOV R12, RZ, RZ, -R12 ;  /* 0x000000ffff0c7224 */ /* 0x000fe200078e0a0c */
[----:B------:R-:W-:Y:S01]  /*2af0*/  IABS R2, R9 ;  /* 0x0000000900027213 */ /* 0x000fe20000000000 */
[--C-:B------:R-:W-:Y:S01]  /*2b00*/  @!P4 IMAD.IADD R8, R8, 0x1, -R23.reuse ;  /* 0x000000010808c824 */ /* 0x100fe200078e0a17 */
[----:B------:R-:W-:Y:S01]  /*2b10*/  ISETP.GT.U32.AND P4, PT, R23, R6, PT ;  /* 0x000000061700720c */ /* 0x000fe20003f84070 */
[----:B------:R-:W-:Y:S02]  /*2b20*/  @!P6 IMAD.IADD R7, R7, 0x1, -R23 ;  /* 0x000000010707e824 */ /* 0x000fe400078e0a17 */
[----:B------:R-:W-:Y:S01]  /*2b30*/  IMAD.MOV.U32 R19, RZ, RZ, R11 ;  /* 0x000000ffff137224 */ /* 0x000fe200078e000b */
[----:B------:R-:W-:Y:S01]  /*2b40*/  ISETP.GT.U32.AND P6, PT, R23, R8, PT ;  /* 0x000000081700720c */ /* 0x000fe20003fc4070 */
[----:B------:R-:W-:Y:S01]  /*2b50*/  IMAD.HI.U32 R18, R27, R2, RZ ;  /* 0x000000021b127227 */ /* 0x000fe200078e00ff */
[----:B------:R-:W-:-:S03]  /*2b60*/  ISETP.GT.U32.AND P5, PT, R23, R7, PT ;  /* 0x000000071700720c */ /* 0x000fc60003fa4070 */
[----:B------:R-:W-:-:S04]  /*2b70*/  IMAD.HI.U32 R11, R27, R13, RZ ;  /* 0x0000000d1b0b7227 */ /* 0x000fc800078e00ff */
[----:B------:R-:W-:Y:S01]  /*2b80*/  @!P3 IMAD.MOV R19, RZ, RZ, -R19 ;  /* 0x000000ffff13b224 */ /* 0x000fe200078e0a13 */
[C---:B------:R-:W-:Y:S01]  /*2b90*/  ISETP.GT.U32.AND P3, PT, R23.reuse, R10, PT ;  /* 0x0000000a1700720c */ /* 0x040fe20003f64070 */
[----:B------:R-:W-:Y:S02]  /*2ba0*/  IMAD.MOV R18, RZ, RZ, -R18 ;  /* 0x000000ffff127224 */ /* 0x000fe400078e0a12 */
[----:B------:R-:W-:Y:S01]  /*2bb0*/  IMAD.MOV R11, RZ, RZ, -R11 ;  /* 0x000000ffff0b7224 */ /* 0x000fe200078e0a0b */
[----:B------:R-:W-:Y:S01]  /*2bc0*/  STL [R1+0x6c], R19 ;  /* 0x00006c1301007387 */ /* 0x000fe20000100800 */
[C---:B------:R-:W-:Y:S02]  /*2bd0*/  IMAD R2, R23.reuse, R18, R2 ;  /* 0x0000001217027224 */ /* 0x040fe400078e0202 */
[C---:B------:R-:W-:Y:S01]  /*2be0*/  IMAD R13, R23.reuse, R11, R13 ;  /* 0x0000000b170d7224 */ /* 0x040fe200078e020d */
[----:B------:R0:W-:Y:S01]  /*2bf0*/  STL [R1+0x5c], R17 ;  /* 0x00005c1101007387 */ /* 0x0001e20000100800 */
[----:B------:R-:W-:Y:S01]  /*2c00*/  @!P2 IMAD.MOV R16, RZ, RZ, -R16 ;  /* 0x000000ffff10a224 */ /* 0x000fe200078e0a10 */
[C---:B------:R-:W-:Y:S01]  /*2c10*/  ISETP.GT.U32.AND P2, PT, R23.reuse, R2, PT ;  /* 0x000000021700720c */ /* 0x040fe20003f44070 */
[--C-:B------:R-:W-:Y:S01]  /*2c20*/  @!P6 IMAD.IADD R8, R8, 0x1, -R23.reuse ;  /* 0x000000010808e824 */ /* 0x100fe200078e0a17 */
[C---:B------:R-:W-:Y:S01]  /*2c30*/  ISETP.GT.U32.AND P6, PT, R23.reuse, R13, PT ;  /* 0x0000000d1700720c */ /* 0x040fe20003fc4070 */
[C---:B------:R-:W-:Y:S01]  /*2c40*/  IMAD R14, R23.reuse, R12, R14 ;  /* 0x0000000c170e7224 */ /* 0x040fe200078e020e */
[----:B------:R-:W-:Y:S01]  /*2c50*/  IABS R12, R5 ;  /* 0x00000005000c7213 */ /* 0x000fe20000000000 */
[--C-:B------:R-:W-:Y:S01]  /*2c60*/  @!P3 IMAD.IADD R10, R10, 0x1, -R23.reuse ;  /* 0x000000010a0ab824 */ /* 0x100fe200078e0a17 */
[----:B------:R-:W-:Y:S01]  /*2c70*/  ISETP.GE.AND P3, PT, R4, RZ, PT ;  /* 0x000000ff0400720c */ /* 0x000fe20003f66270 */
[--C-:B------:R-:W-:Y:S01]  /*2c80*/  @!P4 IMAD.IADD R6, R6, 0x1, -R23.reuse ;  /* 0x000000010606c824 */ /* 0x100fe200078e0a17 */
[----:B------:R-:W-:Y:S01]  /*2c90*/  ISETP.GT.U32.AND P4, PT, R23, R14, PT ;  /* 0x0000000e1700720c */ /* 0x000fe20003f84070 */
[----:B------:R-:W-:Y:S01]  /*2ca0*/  @!P5 IMAD.IADD R7, R7, 0x1, -R23 ;  /* 0x000000010707d824 */ /* 0x000fe200078e0a17 */
[----:B------:R-:W-:Y:S01]  /*2cb0*/  LOP3.LUT R4, R24, 0xd0, RZ, 0xfc, !PT ;  /* 0x000000d018047812 */ /* 0x000fe200078efcff */
[----:B------:R-:W-:Y:S01]  /*2cc0*/  IMAD.HI.U32 R11, R27, R12, RZ ;  /* 0x0000000c1b0b7227 */ /* 0x000fe200078e00ff */
[----:B------:R-:W-:Y:S01]  /*2cd0*/  ISETP.GE.AND P5, PT, R15, RZ, PT ;  /* 0x000000ff0f00720c */ /* 0x000fe20003fa6270 */
[----:B------:R1:W-:Y:S01]  /*2ce0*/  STL [R1+0x54], R16 ;  /* 0x0000541001007387 */ /* 0x0003e20000100800 */
[----:B------:R-:W-:Y:S01]  /*2cf0*/  IABS R15, R4 ;  /* 0x00000004000f7213 */ /* 0x000fe20000000000 */
[----:B------:R-:W-:-:S02]  /*2d00*/  IMAD.MOV R11, RZ, RZ, -R11 ;  /* 0x000000ffff0b7224 */ /* 0x000fc400078e0a0b */
[--C-:B------:R-:W-:Y:S01]  /*2d10*/  @!P2 IMAD.IADD R2, R2, 0x1, -R23.reuse ;  /* 0x000000010202a824 */ /* 0x100fe200078e0a17 */
[----:B------:R-:W-:Y:S01]  /*2d20*/  ISETP.GE.AND P2, PT, R9, RZ, PT ;  /* 0x000000ff0900720c */ /* 0x000fe20003f46270 */
[----:B------:R-:W-:Y:S02]  /*2d30*/  @!P6 IMAD.IADD R13, R13, 0x1, -R23 ;  /* 0x000000010d0de824 */ /* 0x000fe400078e0a17 */
[----:B------:R-:W-:Y:S02]  /*2d40*/  IMAD.MOV.U32 R9, RZ, RZ, R15 ;  /* 0x000000ffff097224 */ /* 0x000fe400078e000f */
[C---:B------:R-:W-:Y:S01]  /*2d50*/  IMAD R12, R23.reuse, R11, R12 ;  /* 0x0000000b170c7224 */ /* 0x040fe200078e020c */
[----:B------:R-:W-:Y:S01]  /*2d60*/  ISETP.GT.U32.AND P6, PT, R23, R13, PT ;  /* 0x0000000d1700720c */ /* 0x000fe20003fc4070 */
[----:B0-----:R-:W-:Y:S02]  /*2d70*/  IMAD.MOV.U32 R17, RZ, RZ, R6 ;  /* 0x000000ffff117224 */ /* 0x001fe400078e0006 */
[----:B------:R-:W-:Y:S01]  /*2d80*/  @!P4 IMAD.IADD R14, R14, 0x1, -R23 ;  /* 0x000000010e0ec824 */ /* 0x000fe200078e0a17 */
[----:B------:R-:W-:Y:S01]  /*2d90*/  ISETP.GE.AND P4, PT, R0, RZ, PT ;  /* 0x000000ff0000720c */ /* 0x000fe20003f86270 */
[----:B------:R-:W-:Y:S01]  /*2da0*/  IMAD.HI.U32 R6, R27, R9, RZ ;  /* 0x000000091b067227 */ /* 0x000fe200078e00ff */
[----:B------:R-:W-:-:S03]  /*2db0*/  LOP3.LUT R0, R24, 0xc8, RZ, 0xfc, !PT ;  /* 0x000000c818007812 */ /* 0x000fc600078efcff */
[----:B-1----:R-:W-:Y:S02]  /*2dc0*/  IMAD.MOV.U32 R16, RZ, RZ, R10 ;  /* 0x000000ffff107224 */ /* 0x002fe400078e000a */
[----:B------:R-:W-:Y:S01]  /*2dd0*/  @!P5 IMAD.MOV R7, RZ, RZ, -R7 ;  /* 0x000000ffff07d224 */ /* 0x000fe200078e0a07 */
[C---:B------:R-:W-:Y:S01]  /*2de0*/  ISETP.GT.U32.AND P5, PT, R23.reuse, R12, PT ;  /* 0x0000000c1700720c */ /* 0x040fe20003fa4070 */
[----:B------:R-:W-:Y:S01]  /*2df0*/  @!P1 IMAD.MOV R16, RZ, RZ, -R16 ;  /* 0x000000ffff109224 */ /* 0x000fe200078e0a10 */
[C---:B------:R-:W-:Y:S01]  /*2e00*/  ISETP.GT.U32.AND P1, PT, R23.reuse, R14, PT ;  /* 0x0000000e1700720c */ /* 0x040fe20003f24070 */
[----:B------:R-:W-:Y:S02]  /*2e10*/  IMAD.MOV R6, RZ, RZ, -R6 ;  /* 0x000000ffff067224 */ /* 0x000fe400078e0a06 */
[----:B------:R-:W-:Y:S01]  /*2e20*/  @!P0 IMAD.MOV R17, RZ, RZ, -R17 ;  /* 0x000000ffff118224 */ /* 0x000fe200078e0a11 */
[C---:B------:R-:W-:Y:S01]  /*2e30*/  ISETP.GT.U32.AND P0, PT, R23.reuse, R2, PT ;  /* 0x000000021700720c */ /* 0x040fe20003f04070 */
[----:B------:R-:W-:-:S02]  /*2e40*/  IMAD R9, R23, R6, R9 ;  /* 0x0000000617097224 */ /* 0x000fc400078e0209 */
[--C-:B------:R-:W-:Y:S01]  /*2e50*/  @!P6 IMAD.IADD R13, R13, 0x1, -R23.reuse ;  /* 0x000000010d0de824 */ /* 0x100fe200078e0a17 */
[----:B------:R-:W-:Y:S01]  /*2e60*/  STL [R1+0x4c], R17 ;  /* 0x00004c1101007387 */ /* 0x000fe20000100800 */
[----:B------:R-:W-:Y:S01]  /*2e70*/  @!P3 IMAD.MOV R8, RZ, RZ, -R8 ;  /* 0x000000ffff08b224 */ /* 0x000fe200078e0a08 */
[----:B------:R-:W-:Y:S01]  /*2e80*/  ISETP.GT.U32.AND P6, PT, R23, R9, PT ;  /* 0x000000091700720c */ /* 0x000fe20003fc4070 */
[--C-:B------:R-:W-:Y:S01]  /*2e90*/  @!P5 IMAD.IADD R12, R12, 0x1, -R23.reuse ;  /* 0x000000010c0cd824 */ /* 0x100fe200078e0a17 */
[----:B------:R-:W-:Y:S01]  /*2ea0*/  ISETP.GE.AND P3, PT, R3, RZ, PT ;  /* 0x000000ff0300720c */ /* 0x000fe20003f66270 */
[--C-:B------:R-:W-:Y:S01]  /*2eb0*/  @!P1 IMAD.IADD R14, R14, 0x1, -R23.reuse ;  /* 0x000000010e0e9824 */ /* 0x100fe200078e0a17 */
[----:B------:R-:W-:Y:S01]  /*2ec0*/  IABS R3, R0 ;  /* 0x0000000000037213 */ /* 0x000fe20000000000 */
[----:B------:R-:W-:Y:S01]  /*2ed0*/  STL [R1+0x48], R16 ;  /* 0x0000481001007387 */ /* 0x000fe20000100800 */
[----:B------:R-:W-:Y:S01]  /*2ee0*/  ISETP.GE.AND P1, PT, R4, RZ, PT ;  /* 0x000000ff0400720c */ /* 0x000fe20003f26270 */
[----:B------:R-:W-:Y:S01]  /*2ef0*/  @!P0 IMAD.IADD R2, R2, 0x1, -R23 ;  /* 0x0000000102028824 */ /* 0x000fe200078e0a17 */
[----:B------:R-:W-:Y:S01]  /*2f00*/  ISETP.GT.U32.AND P5, PT, R23, R12, PT ;  /* 0x0000000c1700720c */ /* 0x000fe20003fa4070 */
[----:B------:R-:W-:Y:S01]  /*2f10*/  IMAD.HI.U32 R4, R27, R3, RZ ;  /* 0x000000031b047227 */ /* 0x000fe200078e00ff */
[----:B------:R-:W-:Y:S01]  /*2f20*/  ISETP.GE.AND P0, PT, R5, RZ, PT ;  /* 0x000000ff0500720c */ /* 0x000fe20003f06270 */
[----:B------:R0:W-:Y:S01]  /*2f30*/  STL [R1+0x44], R8 ;  /* 0x0000440801007387 */ /* 0x0001e20000100800 */
[----:B------:R-:W-:Y:S01]  /*2f40*/  LOP3.LUT R5, R24, 0xc0, RZ, 0xfc, !PT ;  /* 0x000000c018057812 */ /* 0x000fe200078efcff */
[----:B------:R-:W-:-:S02]  /*2f50*/  IMAD.MOV R4, RZ, RZ, -R4 ;  /* 0x000000ffff047224 */ /* 0x000fc400078e0a04 */
[----:B------:R-:W-:Y:S01]  /*2f60*/  @!P6 IMAD.IADD R9, R9, 0x1, -R23 ;  /* 0x000000010909e824 */ /* 0x000fe200078e0a17 */
[----:B------:R-:W-:Y:S01]  /*2f70*/  IABS R6, R5 ;  /* 0x0000000500067213 */ /* 0x000fe20000000000 */
[C---:B------:R-:W-:Y:S01]  /*2f80*/  IMAD R3, R23.reuse, R4, R3 ;  /* 0x0000000417037224 */ /* 0x040fe200078e0203 */
[----:B------:R1:W-:Y:S01]  /*2f90*/  STL [R1+0x40], R7 ;  /* 0x0000400701007387 */ /* 0x0003e20000100800 */
[----:B------:R-:W-:Y:S01]  /*2fa0*/  LOP3.LUT R4, R24, 0xb0, RZ, 0xfc, !PT ;  /* 0x000000b018047812 */ /* 0x000fe200078efcff */
[----:B------:R-:W-:Y:S01]  /*2fb0*/  @!P4 IMAD.MOV R14, RZ, RZ, -R14 ;  /* 0x000000ffff0ec224 */ /* 0x000fe200078e0a0e */
[C---:B------:R-:W-:Y:S01]  /*2fc0*/  ISETP.GT.U32.AND P6, PT, R23.reuse, R9, PT ;  /* 0x000000091700720c */ /* 0x040fe20003fc4070 */
[----:B------:R-:W-:Y:S01]  /*2fd0*/  @!P5 IMAD.IADD R12, R12, 0x1, -R23 ;  /* 0x000000010c0cd824 */ /* 0x000fe200078e0a17 */
[----:B------:R-:W-:Y:S01]  /*2fe0*/  ISETP.GT.U32.AND P5, PT, R23, R3, PT ;  /* 0x000000031700720c */ /* 0x000fe20003fa4070 */
[----:B------:R-:W-:Y:S01]  /*2ff0*/  @!P3 IMAD.MOV R13, RZ, RZ, -R13 ;  /* 0x000000ffff0db224 */ /* 0x000fe200078e0a0d */
[----:B0-----:R-:W-:Y:S01]  /*3000*/  IABS R8, R4 ;  /* 0x0000000400087213 */ /* 0x001fe20000000000 */
[----:B------:R-:W-:-:S02]  /*3010*/  @!P0 IMAD.MOV R12, RZ, RZ, -R12 ;  /* 0x000000ffff0c8224 */ /* 0x000fc400078e0a0c */
[----:B-1----:R-:W-:Y:S02]  /*3020*/  IMAD.MOV.U32 R7, RZ, RZ, R2 ;  /* 0x000000ffff077224 */ /* 0x002fe400078e0002 */
[----:B------:R-:W-:-:S04]  /*3030*/  IMAD.HI.U32 R2, R27, R6, RZ ;  /* 0x000000061b027227 */ /* 0x000fc800078e00ff */
[----:B------:R-:W-:Y:S02]  /*3040*/  IMAD.MOV R2, RZ, RZ, -R2 ;  /* 0x000000ffff027224 */ /* 0x000fe400078e0a02 */
[----:B------:R-:W-:Y:S01]  /*3050*/  @!P2 IMAD.MOV R7, RZ, RZ, -R7 ;  /* 0x000000ffff07a224 */ /* 0x000fe200078e0a07 */
[----:B------:R-:W-:Y:S01]  /*3060*/  ISETP.GE.AND P2, PT, R0, RZ, PT ;  /* 0x000000ff0000720c */ /* 0x000fe20003f46270 */
[----:B------:R-:W-:Y:S01]  /*3070*/  IMAD R6, R23, R2, R6 ;  /* 0x0000000217067224 */ /* 0x000fe200078e0206 */
[C---:B------:R-:W-:Y:S01]  /*3080*/  LOP3.LUT R0, R24.reuse, 0xa8, RZ, 0xfc, !PT ;  /* 0x000000a818007812 */ /* 0x040fe200078efcff */
[--C-:B------:R-:W-:Y:S01]  /*3090*/  @!P6 IMAD.IADD R9, R9, 0x1, -R23.reuse ;  /* 0x000000010909e824 */ /* 0x100fe200078e0a17 */
[----:B------:R0:W-:Y:S01]  /*30a0*/  STL [R1+0x3c], R7 ;  /* 0x00003c0701007387 */ /* 0x0001e20000100800 */
[----:B------:R-:W-:Y:S01]  /*30b0*/  IMAD.HI.U32 R17, R27, R8, RZ ;  /* 0x000000081b117227 */ /* 0x000fe200078e00ff */
[----:B------:R-:W-:Y:S02]  /*30c0*/  IABS R11, R0 ;  /* 0x00000000000b7213 */ /* 0x000fe40000000000 */
[----:B------:R-:W-:Y:S01]  /*30d0*/  ISETP.GT.U32.AND P6, PT, R23, R6, PT ;  /* 0x000000061700720c */ /* 0x000fe20003fc4070 */
[----:B------:R-:W-:Y:S01]  /*30e0*/  @!P5 IMAD.IADD R3, R3, 0x1, -R23 ;  /* 0x000000010303d824 */ /* 0x000fe200078e0a17 */
[----:B------:R-:W-:Y:S01]  /*30f0*/  ISETP.GE.AND P5, PT, R5, RZ, PT ;  /* 0x000000ff0500720c */ /* 0x000fe20003fa6270 */
[----:B------:R-:W-:Y:S01]  /*3100*/  IMAD.HI.U32 R16, R27, R11, RZ ;  /* 0x0000000b1b107227 */ /* 0x000fe200078e00ff */
[C---:B------:R-:W-:Y:S01]  /*3110*/  LOP3.LUT R2, R24.reuse, 0x98, RZ, 0xfc, !PT ;  /* 0x0000009818027812 */ /* 0x040fe200078efcff */
[----:B------:R-:W-:Y:S01]  /*3120*/  STL [R1+0x38], R14 ;  /* 0x0000380e01007387 */ /* 0x000fe20000100800 */
[----:B0-----:R-:W-:Y:S01]  /*3130*/  LOP3.LUT R7, R24, 0xa0, RZ, 0xfc, !PT ;  /* 0x000000a018077812 */ /* 0x001fe200078efcff */
[----:B------:R-:W-:Y:S01]  /*3140*/  IMAD.MOV R17, RZ, RZ, -R17 ;  /* 0x000000ffff117224 */ /* 0x000fe200078e0a11 */
[C---:B------:R-:W-:Y:S01]  /*3150*/  ISETP.GT.U32.AND P4, PT, R23.reuse, R3, PT ;  /* 0x000000031700720c */ /* 0x040fe20003f84070 */
[----:B------:R-:W-:Y:S01]  /*3160*/  IMAD.MOV R16, RZ, RZ, -R16 ;  /* 0x000000ffff107224 */ /* 0x000fe200078e0a10 */
[----:B------:R-:W-:Y:S01]  /*3170*/  IABS R10, R7 ;  /* 0x00000007000a7213 */ /* 0x000fe20000000000 */
[C---:B------:R-:W-:Y:S01]  /*3180*/  IMAD R5, R23.reuse, R17, R8 ;  /* 0x0000001117057224 */ /* 0x040fe200078e0208 */
[----:B------:R0:W-:Y:S01]  /*3190*/  STL [R1+0x34], R13 ;  /* 0x0000340d01007387 */ /* 0x0001e20000100800 */
[----:B------:R-:W-:Y:S01]  /*31a0*/  IMAD R11, R23, R16, R11 ;  /* 0x00000010170b7224 */ /* 0x000fe200078e020b */
[----:B------:R-:W-:Y:S01]  /*31b0*/  IABS R8, R2 ;  /* 0x0000000200087213 */ /* 0x000fe20000000000 */
[----:B------:R-:W-:Y:S01]  /*31c0*/  IMAD.HI.U32 R15, R27, R10, RZ ;  /* 0x0000000a1b0f7227 */ /* 0x000fe200078e00ff */
[C---:B------:R-:W-:Y:S01]  /*31d0*/  ISETP.GT.U32.AND P3, PT, R23.reuse, R5, PT ;  /* 0x000000051700720c */ /* 0x040fe20003f64070 */
[----:B------:R1:W-:Y:S01]  /*31e0*/  STL [R1+0x30], R12 ;  /* 0x0000300c01007387 */ /* 0x0003e20000100800 */
[----:B------:R-:W-:Y:S01]  /*31f0*/  ISETP.GT.U32.AND P0, PT, R23, R11, PT ;  /* 0x0000000b1700720c */ /* 0x000fe20003f04070 */
[----:B------:R-:W-:-:S02]  /*3200*/  IMAD.MOV R15, RZ, RZ, -R15 ;  /* 0x000000ffff0f7224 */ /* 0x000fc400078e0a0f */
[--C-:B------:R-:W-:Y:S02]  /*3210*/  @!P6 IMAD.IADD R6, R6, 0x1, -R23.reuse ;  /* 0x000000010606e824 */ /* 0x100fe400078e0a17 */
[----:B------:R-:W-:Y:S02]  /*3220*/  IMAD R10, R23, R15, R10 ;  /* 0x0000000f170a7224 */ /* 0x000fe400078e020a */
[----:B------:R-:W-:Y:S01]  /*3230*/  @!P4 IMAD.IADD R3, R3, 0x1, -R23 ;  /* 0x000000010303c824 */ /* 0x000fe200078e0a17 */
[C---:B------:R-:W-:Y:S01]  /*3240*/  ISETP.GT.U32.AND P6, PT, R23.reuse, R6, PT ;  /* 0x000000061700720c */ /* 0x040fe20003fc4070 */
[----:B0-----:R-:W-:Y:S01]  /*3250*/  IMAD.MOV.U32 R13, RZ, RZ, R9 ;  /* 0x000000ffff0d7224 */ /* 0x001fe200078e0009 */
[----:B------:R-:W-:Y:S01]  /*3260*/  ISETP.GT.U32.AND P4, PT, R23, R10, PT ;  /* 0x0000000a1700720c */ /* 0x000fe20003f84070 */
[----:B------:R-:W-:-:S04]  /*3270*/  IMAD.HI.U32 R9, R27, R8, RZ ;  /* 0x000000081b097227 */ /* 0x000fc800078e00ff */
[----:B------:R-:W-:Y:S01]  /*3280*/  @!P1 IMAD.MOV R13, RZ, RZ, -R13 ;  /* 0x000000ffff0d9224 */ /* 0x000fe200078e0a0d */
[----:B------:R-:W-:Y:S01]  /*3290*/  ISETP.GE.AND P1, PT, R4, RZ, PT ;  /* 0x000000ff0400720c */ /* 0x000fe20003f26270 */
[----:B------:R-:W-:Y:S01]  /*32a0*/  @!P3 IMAD.IADD R5, R5, 0x1, -R23 ;  /* 0x000000010505b824 */ /* 0x000fe200078e0a17 */
[----:B------:R-:W-:Y:S01]  /*32b0*/  LOP3.LUT R4, R24, 0x90, RZ, 0xfc, !PT ;  /* 0x0000009018047812 */ /* 0x000fe200078efcff */
[----:B------:R-:W-:Y:S01]  /*32c0*/  IMAD.MOV R9, RZ, RZ, -R9 ;  /* 0x000000ffff097224 */ /* 0x000fe200078e0a09 */
[----:B------:R0:W-:Y:S01]  /*32d0*/  STL [R1+0x2c], R13 ;  /* 0x00002c0d01007387 */ /* 0x0001e20000100800 */
[--C-:B------:R-:W-:Y:S01]  /*32e0*/  @!P6 IMAD.IADD R6, R6, 0x1, -R23.reuse ;  /* 0x000000010606e824 */ /* 0x100fe200078e0a17 */
[----:B-1----:R-:W-:Y:S01]  /*32f0*/  IABS R12, R4 ;  /* 0x00000004000c7213 */ /* 0x002fe20000000000 */
[--C-:B------:R-:W-:Y:S01]  /*3300*/  @!P0 IMAD.IADD R11, R11, 0x1, -R23.reuse ;  /* 0x000000010b0b8824 */ /* 0x100fe200078e0a17 */
[----:B------:R-:W-:Y:S01]  /*3310*/  ISETP.GE.AND P6, PT, R0, RZ, PT ;  /* 0x000000ff0000720c */ /* 0x000fe20003fc6270 */
[C---:B------:R-:W-:Y:S01]  /*3320*/  IMAD R0, R23.reuse, R9, R8 ;  /* 0x0000000917007224 */ /* 0x040fe200078e0208 */
[----:B------:R-:W-:Y:S01]  /*3330*/  ISETP.GT.U32.AND P0, PT, R23, R5, PT ;  /* 0x000000051700720c */ /* 0x000fe20003f04070 */
[----:B------:R-:W-:Y:S01]  /*3340*/  @!P4 IMAD.IADD R10, R10, 0x1, -R23 ;  /* 0x000000010a0ac824 */ /* 0x000fe200078e0a17 */
[----:B------:R-:W-:Y:S01]  /*3350*/  ISETP.GE.AND P3, PT, R7, RZ, PT ;  /* 0x000000ff0700720c */ /* 0x000fe20003f66270 */
[----:B------:R-:W-:Y:S01]  /*3360*/  IMAD.MOV.U32 R7, RZ, RZ, R12 ;  /* 0x000000ffff077224 */ /* 0x000fe200078e000c */
[C---:B------:R-:W-:Y:S01]  /*3370*/  LOP3.LUT R9, R24.reuse, 0x80, RZ, 0xfc, !PT ;  /* 0x0000008018097812 */ /* 0x040fe200078efcff */
[----:B0-----:R-:W-:Y:S01]  /*3380*/  IMAD.MOV.U32 R13, RZ, RZ, R3 ;  /* 0x000000ffff0d7224 */ /* 0x001fe200078e0003 */
[----:B------:R-:W-:Y:S01]  /*3390*/  LOP3.LUT R3, R24, 0x88, RZ, 0xfc, !PT ;  /* 0x0000008818037812 */ /* 0x000fe200078efcff */
[----:B------:R-:W-:Y:S01]  /*33a0*/  @!P5 IMAD.MOV R6, RZ, RZ, -R6 ;  /* 0x000000ffff06d224 */ /* 0x000fe200078e0a06 */
[C---:B------:R-:W-:Y:S01]  /*33b0*/  ISETP.GT.U32.AND P5, PT, R23.reuse, R0, PT ;  /* 0x000000001700720c */ /* 0x040fe20003fa4070 */
[----:B------:R-:W-:Y:S01]  /*33c0*/  @!P2 IMAD.MOV R13, RZ, RZ, -R13 ;  /* 0x000000ffff0da224 */ /* 0x000fe200078e0a0d */
[----:B------:R-:W-:Y:S01]  /*33d0*/  ISETP.GT.U32.AND P2, PT, R23, R10, PT ;  /* 0x0000000a1700720c */ /* 0x000fe20003f44070 */
[----:B------:R-:W-:Y:S01]  /*33e0*/  IMAD.HI.U32 R8, R27, R7, RZ ;  /* 0x000000071b087227 */ /* 0x000fe200078e00ff */
[----:B------:R-:W-:-:S02]  /*33f0*/  ISETP.GT.U32.AND P4, PT, R23, R11, PT ;  /* 0x0000000b1700720c */ /* 0x000fc40003f84070 */
[----:B------:R0:W-:Y:S01]  /*3400*/  STL [R1+0x28], R13 ;  /* 0x0000280d01007387 */ /* 0x0001e20000100800 */
[----:B------:R-:W-:Y:S02]  /*3410*/  IMAD.MOV R8, RZ, RZ, -R8 ;  /* 0x000000ffff087224 */ /* 0x000fe400078e0a08 */
[----:B------:R-:W-:Y:S01]  /*3420*/  @!P0 IMAD.IADD R5, R5, 0x1, -R23 ;  /* 0x0000000105058824 */ /* 0x000fe200078e0a17 */
[----:B------:R-:W-:Y:S01]  /*3430*/  ISETP.GE.AND P0, PT, R2, RZ, PT ;  /* 0x000000ff0200720c */ /* 0x000fe20003f06270 */
[----:B------:R-:W-:Y:S01]  /*3440*/  IMAD R2, R23, R8, R7 ;  /* 0x0000000817027224 */ /* 0x000fe200078e0207 */
[----:B------:R1:W-:Y:S01]  /*3450*/  STL [R1+0x24], R6 ;  /* 0x0000240601007387 */ /* 0x0003e20000100800 */
[--C-:B------:R-:W-:Y:S01]  /*3460*/  @!P5 IMAD.IADD R0, R0, 0x1, -R23.reuse ;  /* 0x000000010000d824 */ /* 0x100fe200078e0a17 */
[----:B------:R-:W-:Y:S01]  /*3470*/  ISETP.GE.AND P5, PT, R3, RZ, PT ;  /* 0x000000ff0300720c */ /* 0x000fe20003fa6270 */
[----:B------:R-:W-:Y:S01]  /*3480*/  @!P2 IMAD.IADD R10, R10, 0x1, -R23 ;  /* 0x000000010a0aa824 */ /* 0x000fe200078e0a17 */
[----:B0-----:R-:W-:Y:S01]  /*3490*/  IABS R13, R3 ;  /* 0x00000003000d7213 */ /* 0x001fe20000000000 */
[----:B------:R-:W-:Y:S01]  /*34a0*/  IMAD.MOV.U32 R14, RZ, RZ, R5 ;  /* 0x000000ffff0e7224 */ /* 0x000fe200078e0005 */
[----:B------:R-:W-:Y:S01]  /*34b0*/  ISETP.GT.U32.AND P2, PT, R23, R2, PT ;  /* 0x000000021700720c */ /* 0x000fe20003f44070 */
[----:B------:R-:W-:Y:S01]  /*34c0*/  @!P4 IMAD.IADD R11, R11, 0x1, -R23 ;  /* 0x000000010b0bc824 */ /* 0x000fe200078e0a17 */
[----:B------:R-:W-:Y:S01]  /*34d0*/  ISETP.GE.AND P4, PT, R4, RZ, PT ;  /* 0x000000ff0400720c */ /* 0x000fe20003f86270 */
[----:B------:R-:W-:Y:S01]  /*34e0*/  IMAD.HI.U32 R7, R27, R13, RZ ;  /* 0x0000000d1b077227 */ /* 0x000fe200078e00ff */
[----:B-1----:R-:W-:-:S02]  /*34f0*/  IABS R6, R9 ;  /* 0x0000000900067213 */ /* 0x002fc40000000000 */
[C---:B------:R-:W-:Y:S01]  /*3500*/  LOP3.LUT R4, R24.reuse, 0x70, RZ, 0xfc, !PT ;  /* 0x0000007018047812 */ /* 0x040fe200078efcff */
[----:B------:R-:W-:Y:S01]  /*3510*/  @!P1 IMAD.MOV R14, RZ, RZ, -R14 ;  /* 0x000000ffff0e9224 */ /* 0x000fe200078e0a0e */
[----:B------:R-:W-:Y:S01]  /*3520*/  ISETP.GT.U32.AND P1, PT, R23, R0, PT ;  /* 0x000000001700720c */ /* 0x000fe20003f24070 */
[----:B------:R-:W-:Y:S01]  /*3530*/  IMAD.MOV R7, RZ, RZ, -R7 ;  /* 0x000000ffff077224 */ /* 0x000fe200078e0a07 */
[----:B------:R-:W-:Y:S01]  /*3540*/  LOP3.LUT R3, R24, 0x68, RZ, 0xfc, !PT ;  /* 0x0000006818037812 */ /* 0x000fe200078efcff */
[----:B------:R-:W-:Y:S01]  /*3550*/  IMAD.HI.U32 R5, R27, R6, RZ ;  /* 0x000000061b057227 */ /* 0x000fe200078e00ff */
[----:B------:R-:W-:Y:S02]  /*3560*/  STL [R1+0x1c], R14 ;  /* 0x00001c0e01007387 */ /* 0x000fe40000100800 */
[----:B------:R-:W-:Y:S01]  /*3570*/  IABS R8, R3 ;  /* 0x0000000300087213 */ /* 0x000fe20000000000 */
[----:B------:R-:W-:Y:S01]  /*3580*/  IMAD R13, R23, R7, R13 ;  /* 0x00000007170d7224 */ /* 0x000fe200078e020d */
[----:B------:R-:W-:Y:S01]  /*3590*/  IABS R7, R4 ;  /* 0x0000000400077213 */ /* 0x000fe20000000000 */
[----:B------:R-:W-:-:S02]  /*35a0*/  IMAD.MOV R5, RZ, RZ, -R5 ;  /* 0x000000ffff057224 */ /* 0x000fc400078e0a05 */
[--C-:B------:R-:W-:Y:S01]  /*35b0*/  @!P2 IMAD.IADD R2, R2, 0x1, -R23.reuse ;  /* 0x000000010202a824 */ /* 0x100fe200078e0a17 */
[C---:B------:R-:W-:Y:S01]  /*35c0*/  ISETP.GT.U32.AND P2, PT, R23.reuse, R13, PT ;  /* 0x0000000d1700720c */ /* 0x040fe20003f44070 */
[C---:B------:R-:W-:Y:S02]  /*35d0*/  IMAD R6, R23.reuse, R5, R6 ;  /* 0x0000000517067224 */ /* 0x040fe400078e0206 */
[----:B------:R-:W-:Y:S02]  /*35e0*/  @!P1 IMAD.IADD R0, R0, 0x1, -R23 ;  /* 0x0000000100009824 */ /* 0x000fe400078e0a17 */
[----:B------:R-:W-:Y:S01]  /*35f0*/  IMAD.MOV.U32 R12, RZ, RZ, R11 ;  /* 0x000000ffff0c7224 */ /* 0x000fe200078e000b */
[----:B------:R-:W-:Y:S01]  /*3600*/  ISETP.GT.U32.AND P1, PT, R23, R6, PT ;  /* 0x000000061700720c */ /* 0x000fe20003f24070 */
[----:B------:R-:W-:Y:S01]  /*3610*/  @!P3 IMAD.MOV R10, RZ, RZ, -R10 ;  /* 0x000000ffff0ab224 */ /* 0x000fe200078e0a0a */
[----:B------:R-:W-:Y:S01]  /*3620*/  ISETP.GE.AND P3, PT, R9, RZ, PT ;  /* 0x000000ff0900720c */ /* 0x000fe20003f66270 */
[----:B------:R-:W-:Y:S01]  /*3630*/  @!P6 IMAD.MOV R12, RZ, RZ, -R12 ;  /* 0x000000ffff0ce224 */ /* 0x000fe200078e0a0c */
[----:B------:R-:W-:Y:S01]  /*3640*/  ISETP.GT.U32.AND P6, PT, R23, R2, PT ;  /* 0x000000021700720c */ /* 0x000fe20003fc4070 */
[----:B------:R-:W-:-:S03]  /*3650*/  IMAD.HI.U32 R5, R27, R7, RZ ;  /* 0x000000071b057227 */ /* 0x000fc600078e00ff */
[----:B------:R-:W-:Y:S01]  /*3660*/  STL [R1+0x18], R12 ;  /* 0x0000180c01007387 */ /* 0x000fe20000100800 */
[--C-:B------:R-:W-:Y:S01]  /*3670*/  @!P2 IMAD.IADD R13, R13, 0x1, -R23.reuse ;  /* 0x000000010d0da824 */ /* 0x100fe200078e0a17 */
[----:B------:R-:W-:Y:S01]  /*3680*/  ISETP.GE.AND P2, PT, R3, RZ, PT ;  /* 0x000000ff0300720c */ /* 0x000fe20003f46270 */
[----:B------:R-:W-:Y:S01]  /*3690*/  IMAD.HI.U32 R9, R27, R8, RZ ;  /* 0x000000081b097227 */ /* 0x000fe200078e00ff */
[----:B------:R0:W-:Y:S01]  /*36a0*/  STL [R1+0x14], R10 ;  /* 0x0000140a01007387 */ /* 0x0001e20000100800 */
[----:B------:R-:W-:Y:S02]  /*36b0*/  LOP3.LUT R3, R24, 0x60, RZ, 0xfc, !PT ;  /* 0x0000006018037812 */ /* 0x000fe400078efcff */
[--C-:B------:R-:W-:Y:S01]  /*36c0*/  @!P1 IMAD.IADD R6, R6, 0x1, -R23.reuse ;  /* 0x0000000106069824 */ /* 0x100fe200078e0a17 */
[----:B------:R-:W-:Y:S01]  /*36d0*/  ISETP.GT.U32.AND P1, PT, R23, R13, PT ;  /* 0x0000000d1700720c */ /* 0x000fe20003f24070 */
[----:B------:R-:W-:Y:S01]  /*36e0*/  @!P6 IMAD.IADD R2, R2, 0x1, -R23 ;  /* 0x000000010202e824 */ /* 0x000fe200078e0a17 */
[----:B------:R-:W-:Y:S01]  /*36f0*/  ISETP.GE.AND P6, PT, R4, RZ, PT ;  /* 0x000000ff0400720c */ /* 0x000fe20003fc6270 */
[----:B------:R-:W-:-:S02]  /*3700*/  IMAD.MOV R5, RZ, RZ, -R5 ;  /* 0x000000ffff057224 */ /* 0x000fc400078e0a05 */
[----:B------:R-:W-:Y:S01]  /*3710*/  IMAD.MOV.U32 R29, RZ, RZ, R2 ;  /* 0x000000ffff1d7224 */ /* 0x000fe200078e0002 */
[C---:B------:R-:W-:Y:S01]  /*3720*/  LOP3.LUT R2, R24.reuse, 0x48, RZ, 0xfc, !PT ;  /* 0x0000004818027812 */ /* 0x040fe200078efcff */
[----:B0-----:R-:W-:Y:S01]  /*3730*/  IMAD.MOV.U32 R10, RZ, RZ, R0 ;  /* 0x000000ffff0a7224 */ /* 0x001fe200078e0000 */
[----:B------:R-:W-:Y:S01]  /*3740*/  LOP3.LUT R0, R24, 0x58, RZ, 0xfc, !PT ;  /* 0x0000005818007812 */ /* 0x000fe200078efcff */
[----:B------:R-:W-:Y:S01]  /*3750*/  @!P4 IMAD.MOV R29, RZ, RZ, -R29 ;  /* 0x000000ffff1dc224 */ /* 0x000fe200078e0a1d */
[----:B------:R-:W-:Y:S01]  /*3760*/  IABS R12, R2 ;  /* 0x00000002000c7213 */ /* 0x000fe20000000000 */
[----:B------:R-:W-:Y:S01]  /*3770*/  @!P0 IMAD.MOV R10, RZ, RZ, -R10 ;  /* 0x000000ffff0a8224 */ /* 0x000fe200078e0a0a */
[----:B------:R-:W-:Y:S01]  /*3780*/  ISETP.GT.U32.AND P0, PT, R23, R6, PT ;  /* 0x000000061700720c */ /* 0x000fe20003f04070 */
[----:B------:R-:W-:Y:S02]  /*3790*/  @!P1 IMAD.IADD R13, R13, 0x1, -R23 ;  /* 0x000000010d0d9824 */ /* 0x000fe400078e0a17 */
[----:B------:R-:W-:Y:S01]  /*37a0*/  IMAD.MOV R4, RZ, RZ, -R9 ;  /* 0x000000ffff047224 */ /* 0x000fe200078e0a09 */
[----:B------:R0:W-:Y:S01]  /*37b0*/  STL [R1+0x8], R10 ;  /* 0x0000080a01007387 */ /* 0x0001e20000100800 */
[----:B------:R-:W-:Y:S01]  /*37c0*/  IMAD.MOV.U32 R16, RZ, RZ, R13 ;  /* 0x000000ffff107224 */ /* 0x000fe200078e000d */
[----:B------:R-:W-:Y:S01]  /*37d0*/  IABS R9, R3 ;  /* 0x0000000300097213 */ /* 0x000fe20000000000 */
[----:B------:R-:W-:Y:S01]  /*37e0*/  IMAD R7, R23, R5, R7 ;  /* 0x0000000517077224 */ /* 0x000fe200078e0207 */
[----:B------:R-:W-:Y:S01]  /*37f0*/  STL [R1+0xb98], R29 ;  /* 0x000b981d01007387 */ /* 0x000fe20000100800 */
[----:B------:R-:W-:-:S02]  /*3800*/  @!P5 IMAD.MOV R16, RZ, RZ, -R16 ;  /* 0x000000ffff10d224 */ /* 0x000fc400078e0a10 */
[C---:B------:R-:W-:Y:S01]  /*3810*/  IMAD R8, R23.reuse, R4, R8 ;  /* 0x0000000417087224 */ /* 0x040fe200078e0208 */
[----:B------:R-:W-:Y:S01]  /*3820*/  ISETP.GT.U32.AND P4, PT, R23, R7, PT ;  /* 0x000000071700720c */ /* 0x000fe20003f84070 */
[----:B------:R-:W-:Y:S01]  /*3830*/  @!P0 IMAD.IADD R6, R6, 0x1, -R23 ;  /* 0x0000000106068824 */ /* 0x000fe200078e0a17 */
[----:B------:R-:W-:Y:S01]  /*3840*/  STL [R1], R16 ;  /* 0x0000001001007387 */ /* 0x000fe20000100800 */
[C---:B------:R-:W-:Y:S01]  /*3850*/  LOP3.LUT R4, R24.reuse, 0x50, RZ, 0xfc, !PT ;  /* 0x0000005018047812 */ /* 0x040fe200078efcff */
[----:B------:R-:W-:Y:S01]  /*3860*/  IMAD.HI.U32 R5, R27, R9, RZ ;  /* 0x000000091b057227 */ /* 0x000fe200078e00ff */
[----:B------:R-:W-:Y:S02]  /*3870*/  ISETP.GT.U32.AND P1, PT, R23, R8, PT ;  /* 0x000000081700720c */ /* 0x000fe40003f24070 */
[----:B0-----:R-:W-:Y:S01]  /*3880*/  IABS R10, R0 ;  /* 0x00000000000a7213 */ /* 0x001fe20000000000 */
[----:B------:R-:W-:Y:S01]  /*3890*/  @!P3 IMAD.MOV R6, RZ, RZ, -R6 ;  /* 0x000000ffff06b224 */ /* 0x000fe200078e0a06 */
[----:B------:R-:W-:Y:S01]  /*38a0*/  IABS R11, R4 ;  /* 0x00000004000b7213 */ /* 0x000fe20000000000 */
[----:B------:R-:W-:Y:S01]  /*38b0*/  IMAD.MOV R5, RZ, RZ, -R5 ;  /* 0x000000ffff057224 */ /* 0x000fe200078e0a05 */
[----:B------:R-:W-:Y:S01]  /*38c0*/  ISETP.GE.AND P0, PT, R3, RZ, PT ;  /* 0x000000ff0300720c */ /* 0x000fe20003f06270 */
[----:B------:R-:W-:Y:S01]  /*38d0*/  IMAD.HI.U32 R15, R27, R10, RZ ;  /* 0x0000000a1b0f7227 */ /* 0x000fe200078e00ff */
[----:B------:R0:W-:Y:S01]  /*38e0*/  STL [R1+0xb9c], R6 ;  /* 0x000b9c0601007387 */ /* 0x0001e20000100800 */
[----:B------:R-:W-:-:S02]  /*38f0*/  LOP3.LUT R3, R24, 0x40, RZ, 0xfc, !PT ;  /* 0x0000004018037812 */ /* 0x000fc400078efcff */
[--C-:B------:R-:W-:Y:S02]  /*3900*/  @!P4 IMAD.IADD R7, R7, 0x1, -R23.reuse ;  /* 0x000000010707c824 */ /* 0x100fe400078e0a17 */
[----:B------:R-:W-:Y:S01]  /*3910*/  @!P1 IMAD.IADD R8, R8, 0x1, -R23 ;  /* 0x0000000108089824 */ /* 0x000fe200078e0a17 */
[----:B------:R-:W-:Y:S01]  /*3920*/  IABS R13, R3 ;  /* 0x00000003000d7213 */ /* 0x000fe20000000000 */
[----:B------:R-:W-:Y:S01]  /*3930*/  IMAD.HI.U32 R14, R27, R11, RZ ;  /* 0x0000000b1b0e7227 */ /* 0x000fe200078e00ff */
[C---:B------:R-:W-:Y:S01]  /*3940*/  ISETP.GT.U32.AND P1, PT, R23.reuse, R7, PT ;  /* 0x000000071700720c */ /* 0x040fe20003f24070 */
[----:B0-----:R-:W2:Y:S02]  /*3950*/  LDL R6, [R1+0xaa8] ;  /* 0x000aa80001067983 */ /* 0x001ea40000100800 */
[----:B------:R-:W-:Y:S01]  /*3960*/  IMAD.MOV R15, RZ, RZ, -R15 ;  /* 0x000000ffff0f7224 */ /* 0x000fe200078e0a0f */
[----:B------:R-:W-:Y:S01]  /*3970*/  ISETP.GT.U32.AND P5, PT, R23, R8, PT ;  /* 0x000000081700720c */ /* 0x000fe20003fa4070 */
[----:B------:R-:W-:-:S02]  /*3980*/  IMAD.MOV R14, RZ, RZ, -R14 ;  /* 0x000000ffff0e7224 */ /* 0x000fc400078e0a0e */
[C---:B------:R-:W-:Y:S02]  /*3990*/  IMAD R10, R23.reuse, R15, R10 ;  /* 0x0000000f170a7224 */ /* 0x040fe400078e020a */
[C---:B------:R-:W-:Y:S02]  /*39a0*/  IMAD R11, R23.reuse, R14, R11 ;  /* 0x0000000e170b7224 */ /* 0x040fe400078e020b */
[----:B------:R-:W-:Y:S02]  /*39b0*/  IMAD R9, R23, R5, R9 ;  /* 0x0000000517097224 */ /* 0x000fe400078e0209 */
[----:B------:R-:W-:Y:S01]  /*39c0*/  @!P1 IMAD.IADD R7, R7, 0x1, -R23 ;  /* 0x0000000107079824 */ /* 0x000fe200078e0a17 */
[----:B------:R-:W-:Y:S01]  /*39d0*/  ISETP.GT.U32.AND P1, PT, R23, R10, PT ;  /* 0x0000000a1700720c */ /* 0x000fe20003f24070 */
[----:B------:R-:W-:Y:S01]  /*39e0*/  IMAD.HI.U32 R5, R27, R12, RZ ;  /* 0x0000000c1b057227 */ /* 0x000fe200078e00ff */
[C---:B------:R-:W-:Y:S02]  /*39f0*/  ISETP.GT.U32.AND P3, PT, R23.reuse, R11, PT ;  /* 0x0000000b1700720c */ /* 0x040fe40003f64070 */
[----:B------:R-:W-:Y:S01]  /*3a00*/  ISETP.GT.U32.AND P4, PT, R23, R9, PT ;  /* 0x000000091700720c */ /* 0x000fe20003f84070 */
[----:B------:R-:W-:-:S04]  /*3a10*/  IMAD.MOV R5, RZ, RZ, -R5 ;  /* 0x000000ffff057224 */ /* 0x000fc800078e0a05 */
[----:B------:R-:W-:Y:S02]  /*3a20*/  IMAD R12, R23, R5, R12 ;  /* 0x00000005170c7224 */ /* 0x000fe400078e020c */
[----:B------:R-:W-:-:S04]  /*3a30*/  IMAD.HI.U32 R5, R27, R13, RZ ;  /* 0x0000000d1b057227 */ /* 0x000fc800078e00ff */
[--C-:B------:R-:W-:Y:S02]  /*3a40*/  @!P1 IMAD.IADD R10, R10, 0x1, -R23.reuse ;  /* 0x000000010a0a9824 */ /* 0x100fe400078e0a17 */
[--C-:B------:R-:W-:Y:S02]  /*3a50*/  @!P3 IMAD.IADD R11, R11, 0x1, -R23.reuse ;  /* 0x000000010b0bb824 */ /* 0x100fe400078e0a17 */
[----:B------:R-:W-:Y:S01]  /*3a60*/  @!P4 IMAD.IADD R9, R9, 0x1, -R23 ;  /* 0x000000010909c824 */ /* 0x000fe200078e0a17 */
[----:B------:R-:W-:Y:S01]  /*3a70*/  ISETP.GT.U32.AND P3, PT, R23, R10, PT ;  /* 0x0000000a1700720c */ /* 0x000fe20003f64070 */
[----:B------:R-:W-:-:S03]  /*3a80*/  IMAD.MOV R5, RZ, RZ, -R5 ;  /* 0x000000ffff057224 */ /* 0x000fc600078e0a05 */
[C---:B------:R-:W-:Y:S01]  /*3a90*/  ISETP.GT.U32.AND P4, PT, R23.reuse, R9, PT ;  /* 0x000000091700720c */ /* 0x040fe20003f84070 */
[C---:B------:R-:W-:Y:S02]  /*3aa0*/  IMAD R13, R23.reuse, R5, R13 ;  /* 0x00000005170d7224 */ /* 0x040fe400078e020d */
[----:B------:R-:W-:Y:S01]  /*3ab0*/  @!P6 IMAD.MOV R7, RZ, RZ, -R7 ;  /* 0x000000ffff07e224 */ /* 0x000fe200078e0a07 */
[----:B------:R-:W-:Y:S01]  /*3ac0*/  ISETP.GE.AND P6, PT, R0, RZ, PT ;  /* 0x000000ff0000720c */ /* 0x000fe20003fc6270 */
[--C-:B------:R-:W-:Y:S01]  /*3ad0*/  @!P5 IMAD.IADD R8, R8, 0x1, -R23.reuse ;  /* 0x000000010808d824 */ /* 0x100fe200078e0a17 */
[C---:B------:R-:W-:Y:S02]  /*3ae0*/  ISETP.GT.U32.AND P5, PT, R23.reuse, R12, PT ;  /* 0x0000000c1700720c */ /* 0x040fe40003fa4070 */
[----:B------:R-:W-:Y:S01]  /*3af0*/  LOP3.LUT R0, R24, 0x30, RZ, 0xfc, !PT ;  /* 0x0000003018007812 */ /* 0x000fe200078efcff */
[----:B------:R-:W-:Y:S01]  /*3b00*/  @!P3 IMAD.IADD R10, R10, 0x1, -R23 ;  /* 0x000000010a0ab824 */ /* 0x000fe200078e0a17 */
[----:B------:R-:W-:-:S02]  /*3b10*/  ISETP.GT.U32.AND P3, PT, R23, R13, PT ;  /* 0x0000000d1700720c */ /* 0x000fc40003f64070 */
[----:B------:R-:W-:Y:S01]  /*3b20*/  IABS R16, R0 ;  /* 0x0000000000107213 */ /* 0x000fe20000000000 */
[----:B------:R-:W-:Y:S01]  /*3b30*/  @!P4 IMAD.IADD R9, R9, 0x1, -R23 ;  /* 0x000000010909c824 */ /* 0x000fe200078e0a17 */
[----:B------:R-:W-:-:S03]  /*3b40*/  ISETP.GE.AND P4, PT, R4, RZ, PT ;  /* 0x000000ff0400720c */ /* 0x000fc60003f86270 */
[----:B------:R-:W-:-:S04]  /*3b50*/  IMAD.HI.U32 R4, R27, R16, RZ ;  /* 0x000000101b047227 */ /* 0x000fc800078e00ff */
[----:B------:R-:W-:Y:S01]  /*3b60*/  @!P0 IMAD.MOV R9, RZ, RZ, -R9 ;  /* 0x000000ffff098224 */ /* 0x000fe200078e0a09 */
[----:B------:R-:W-:Y:S01]  /*3b70*/  ISETP.GE.AND P0, PT, R3, RZ, PT ;  /* 0x000000ff0300720c */ /* 0x000fe20003f06270 */
[--C-:B------:R-:W-:Y:S02]  /*3b80*/  @!P5 IMAD.IADD R12, R12, 0x1, -R23.reuse ;  /* 0x000000010c0cd824 */ /* 0x100fe400078e0a17 */
[----:B------:R-:W-:Y:S01]  /*3b90*/  IMAD.MOV R3, RZ, RZ, -R4 ;  /* 0x000000ffff037224 */ /* 0x000fe200078e0a04 */
[----:B------:R-:W-:Y:S01]  /*3ba0*/  LOP3.LUT R4, R24, 0x18, RZ, 0xfc, !PT ;  /* 0x0000001818047812 */ /* 0x000fe200078efcff */
[----:B------:R-:W-:Y:S02]  /*3bb0*/  @!P3 IMAD.IADD R13, R13, 0x1, -R23 ;  /* 0x000000010d0db824 */ /* 0x000fe400078e0a17 */
[----:B------:R-:W-:Y:S01]  /*3bc0*/  @!P2 IMAD.MOV R8, RZ, RZ, -R8 ;  /* 0x000000ffff08a224 */ /* 0x000fe200078e0a08 */
[----:B------:R-:W-:Y:S01]  /*3bd0*/  ISETP.GT.U32.AND P2, PT, R23, R12, PT ;  /* 0x0000000c1700720c */ /* 0x000fe20003f44070 */
[----:B------:R-:W-:Y:S01]  /*3be0*/  @!P6 IMAD.MOV R10, RZ, RZ, -R10 ;  /* 0x000000ffff0ae224 */ /* 0x000fe200078e0a0a */
[----:B------:R-:W-:-:S02]  /*3bf0*/  IABS R19, R4 ;  /* 0x0000000400137213 */ /* 0x000fc40000000000 */
[C---:B------:R-:W-:Y:S01]  /*3c00*/  ISETP.GT.U32.AND P6, PT, R23.reuse, R13, PT ;  /* 0x0000000d1700720c */ /* 0x040fe20003fc4070 */
[C---:B------:R-:W-:Y:S01]  /*3c10*/  IMAD R16, R23.reuse, R3, R16 ;  /* 0x0000000317107224 */ /* 0x040fe200078e0210 */
[----:B------:R-:W-:Y:S01]  /*3c20*/  ISETP.GT.U32.AND P5, PT, R23, R11, PT ;  /* 0x0000000b1700720c */ /* 0x000fe20003fa4070 */
[----:B------:R-:W-:Y:S01]  /*3c30*/  IMAD.HI.U32 R3, R27, R19, RZ ;  /* 0x000000131b037227 */ /* 0x000fe200078e00ff */
[----:B------:R-:W-:Y:S02]  /*3c40*/  ISETP.GE.AND P1, PT, R2, RZ, PT ;  /* 0x000000ff0200720c */ /* 0x000fe40003f26270 */
[C---:B------:R-:W-:Y:S01]  /*3c50*/  LOP3.LUT R5, R24.reuse, 0x20, RZ, 0xfc, !PT ;  /* 0x0000002018057812 */ /* 0x040fe200078efcff */
[----:B------:R-:W-:Y:S01]  /*3c60*/  IMAD.MOV R3, RZ, RZ, -R3 ;  /* 0x000000ffff037224 */ /* 0x000fe200078e0a03 */
[----:B------:R-:W-:Y:S01]  /*3c70*/  LOP3.LUT R2, R24, 0x28, RZ, 0xfc, !PT ;  /* 0x0000002818027812 */ /* 0x000fe200078efcff */
[----:B------:R-:W-:Y:S01]  /*3c80*/  @!P2 IMAD.IADD R12, R12, 0x1, -R23 ;  /* 0x000000010c0ca824 */ /* 0x000fe200078e0a17 */
[----:B------:R-:W-:Y:S01]  /*3c90*/  IABS R18, R5 ;  /* 0x0000000500127213 */ /* 0x000fe20000000000 */
[C---:B------:R-:W-:Y:S01]  /*3ca0*/  IMAD R19, R23.reuse, R3, R19 ;  /* 0x0000000317137224 */ /* 0x040fe200078e0213 */
[----:B------:R-:W-:Y:S01]  /*3cb0*/  ISETP.GT.U32.AND P2, PT, R23, R16, PT ;  /* 0x000000101700720c */ /* 0x000fe20003f44070 */
[--C-:B------:R-:W-:Y:S01]  /*3cc0*/  @!P6 IMAD.IADD R13, R13, 0x1, -R23.reuse ;  /* 0x000000010d0de824 */ /* 0x100fe200078e0a17 */
[----:B------:R-:W-:Y:S01]  /*3cd0*/  IABS R17, R2 ;  /* 0x0000000200117213 */ /* 0x000fe20000000000 */
[----:B------:R-:W-:Y:S01]  /*3ce0*/  @!P5 IMAD.IADD R11, R11, 0x1, -R23 ;  /* 0x000000010b0bd824 */ /* 0x000fe200078e0a17 */
[----:B------:R-:W-:Y:S01]  /*3cf0*/  ISETP.GE.AND P5, PT, R0, RZ, PT ;  /* 0x000000ff0000720c */ /* 0x000fe20003fa6270 */
[----:B------:R-:W-:Y:S01]  /*3d00*/  @!P0 IMAD.MOV R13, RZ, RZ, -R13 ;  /* 0x000000ffff0d8224 */ /* 0x000fe200078e0a0d */
[----:B------:R-:W-:Y:S01]  /*3d10*/  ISETP.GT.U32.AND P0, PT, R23, R19, PT ;  /* 0x000000131700720c */ /* 0x000fe20003f04070 */
[----:B------:R-:W-:-:S04]  /*3d20*/  IMAD.HI.U32 R14, R27, R18, RZ ;  /* 0x000000121b0e7227 */ /* 0x000fc800078e00ff */
[----:B------:R-:W-:-:S04]  /*3d30*/  IMAD.HI.U32 R0, R27, R17, RZ ;  /* 0x000000111b007227 */ /* 0x000fc800078e00ff */
[----:B------:R-:W-:Y:S02]  /*3d40*/  IMAD.MOV R14, RZ, RZ, -R14 ;  /* 0x000000ffff0e7224 */ /* 0x000fe400078e0a0e */
[----:B------:R-:W-:Y:S02]  /*3d50*/  IMAD.MOV R0, RZ, RZ, -R0 ;  /* 0x000000ffff007224 */ /* 0x000fe400078e0a00 */
[----:B------:R-:W-:Y:S02]  /*3d60*/  @!P2 IMAD.IADD R16, R16, 0x1, -R23 ;  /* 0x000000011010a824 */ /* 0x000fe400078e0a17 */
[C---:B------:R-:W-:Y:S02]  /*3d70*/  IMAD R18, R23.reuse, R14, R18 ;  /* 0x0000000e17127224 */ /* 0x040fe400078e0212 */
[C---:B------:R-:W-:Y:S01]  /*3d80*/  IMAD R17, R23.reuse, R0, R17 ;  /* 0x0000000017117224 */ /* 0x040fe200078e0211 */
[----:B------:R-:W-:Y:S01]  /*3d90*/  LOP3.LUT R0, R24, 0x10, RZ, 0xfc, !PT ;  /* 0x0000001018007812 */ /* 0x000fe200078efcff */
[----:B------:R-:W0:Y:S01]  /*3da0*/  S2R R29, SR_TID.X ;  /* 0x00000000001d7919 */ /* 0x000e220000002100 */
[----:B------:R-:W-:Y:S01]  /*3db0*/  ISETP.GT.U32.AND P2, PT, R23, R16, PT ;  /* 0x000000101700720c */ /* 0x000fe20003f44070 */
[----:B------:R-:W-:Y:S01]  /*3dc0*/  @!P0 IMAD.IADD R19, R19, 0x1, -R23 ;  /* 0x0000000113138824 */ /* 0x000fe200078e0a17 */
[----:B------:R-:W-:Y:S01]  /*3dd0*/  ISETP.GT.U32.AND P6, PT, R23, R18, PT ;  /* 0x000000121700720c */ /* 0x000fe20003fc4070 */
[----:B------:R-:W-:Y:S01]  /*3de0*/  @!P4 IMAD.MOV R11, RZ, RZ, -R11 ;  /* 0x000000ffff0bc224 */ /* 0x000fe200078e0a0b */
[----:B------:R-:W-:-:S02]  /*3df0*/  IABS R20, R0 ;  /* 0x0000000000147213 */ /* 0x000fc40000000000 */
[C---:B------:R-:W-:Y:S02]  /*3e00*/  ISETP.GT.U32.AND P4, PT, R23.reuse, R17, PT ;  /* 0x000000111700720c */ /* 0x040fe40003f84070 */
[----:B------:R-:W-:Y:S01]  /*3e10*/  ISETP.GT.U32.AND P0, PT, R23, R19, PT ;  /* 0x000000131700720c */ /* 0x000fe20003f04070 */
[----:B------:R-:W-:Y:S01]  /*3e20*/  IMAD.HI.U32 R3, R27, R20, RZ ;  /* 0x000000141b037227 */ /* 0x000fe200078e00ff */
[----:B------:R-:W-:Y:S02]  /*3e30*/  ISETP.GE.AND P3, PT, R2, RZ, PT ;  /* 0x000000ff0200720c */ /* 0x000fe40003f66270 */
[----:B------:R-:W-:Y:S01]  /*3e40*/  LOP3.LUT R2, R24, 0x8, RZ, 0xfc, !PT ;  /* 0x0000000818027812 */ /* 0x000fe200078efcff */
[----:B------:R-:W-:Y:S02]  /*3e50*/  IMAD.MOV R3, RZ, RZ, -R3 ;  /* 0x000000ffff037224 */ /* 0x000fe400078e0a03 */
[--C-:B------:R-:W-:Y:S02]  /*3e60*/  @!P2 IMAD.IADD R16, R16, 0x1, -R23.reuse ;  /* 0x000000011010a824 */ /* 0x100fe400078e0a17 */
[----:B------:R-:W-:Y:S01]  /*3e70*/  @!P6 IMAD.IADD R18, R18, 0x1, -R23 ;  /* 0x000000011212e824 */ /* 0x000fe200078e0a17 */
[----:B------:R-:W-:Y:S01]  /*3e80*/  IABS R21, R2 ;  /* 0x0000000200157213 */ /* 0x000fe20000000000 */
[----:B------:R-:W-:-:S02]  /*3e90*/  IMAD R20, R23, R3, R20 ;  /* 0x0000000317147224 */ /* 0x000fc400078e0214 */
[--C-:B------:R-:W-:Y:S02]  /*3ea0*/  @!P4 IMAD.IADD R17, R17, 0x1, -R23.reuse ;  /* 0x000000011111c824 */ /* 0x100fe400078e0a17 */
[----:B------:R-:W-:Y:S01]  /*3eb0*/  @!P5 IMAD.MOV R16, RZ, RZ, -R16 ;  /* 0x000000ffff10d224 */ /* 0x000fe200078e0a10 */
[----:B------:R-:W-:Y:S01]  /*3ec0*/  ISETP.GT.U32.AND P5, PT, R23, R18, PT ;  /* 0x000000121700720c */ /* 0x000fe20003fa4070 */
[----:B------:R-:W-:Y:S01]  /*3ed0*/  @!P0 IMAD.IADD R19, R19, 0x1, -R23 ;  /* 0x0000000113138824 */ /* 0x000fe200078e0a17 */
[----:B------:R-:W-:Y:S01]  /*3ee0*/  ISETP.GE.AND P2, PT, R4, RZ, PT ;  /* 0x000000ff0400720c */ /* 0x000fe20003f46270 */
[----:B------:R-:W-:Y:S01]  /*3ef0*/  IMAD.HI.U32 R4, R27, R21, RZ ;  /* 0x000000151b047227 */ /* 0x000fe200078e00ff */
[C---:B------:R-:W-:Y:S02]  /*3f00*/  ISETP.GT.U32.AND P0, PT, R23.reuse, R20, PT ;  /* 0x000000141700720c */ /* 0x040fe40003f04070 */
[----:B------:R-:W-:Y:S01]  /*3f10*/  ISETP.GT.U32.AND P4, PT, R23, R17, PT ;  /* 0x000000111700720c */ /* 0x000fe20003f84070 */
[----:B------:R-:W-:Y:S01]  /*3f20*/  IMAD.MOV R4, RZ, RZ, -R4 ;  /* 0x000000ffff047224 */ /* 0x000fe200078e0a04 */
[----:B------:R-:W-:-:S02]  /*3f30*/  ISETP.GE.AND P6, PT, R0, RZ, PT ;  /* 0x000000ff0000720c */ /* 0x000fc40003fc6270 */
[----:B0-----:R-:W-:Y:S01]  /*3f40*/  LEA.HI R0, R29, R28, RZ, 0x1c ;  /* 0x0000001c1d007211 */ /* 0x001fe200078fe0ff */
[----:B------:R-:W-:-:S03]  /*3f50*/  IMAD R21, R23, R4, R21 ;  /* 0x0000000417157224 */ /* 0x000fc600078e0215 */
[----:B------:R-:W-:Y:S01]  /*3f60*/  IADD3 R26, R0, 0x1f8, RZ ;  /* 0x000001f8001a7810 */ /* 0x000fe20007ffe0ff */
[----:B------:R-:W-:Y:S01]  /*3f70*/  @!P1 IMAD.MOV R12, RZ, RZ, -R12 ;  /* 0x000000ffff0c9224 */ /* 0x000fe200078e0a0c */
[----:B------:R-:W-:Y:S01]  /*3f80*/  STL [R1+0xba0], R7 ;  /* 0x000ba00701007387 */ /* 0x000fe20000100800 */
[----:B------:R-:W-:Y:S01]  /*3f90*/  @!P5 IMAD.IADD R18, R18, 0x1, -R23 ;  /* 0x000000011212d824 */ /* 0x000fe200078e0a17 */
[----:B------:R-:W-:Y:S01]  /*3fa0*/  ISETP.GE.AND P1, PT, R5, RZ, PT ;  /* 0x000000ff0500720c */ /* 0x000fe20003f26270 */
[----:B------:R-:W-:Y:S01]  /*3fb0*/  @!P2 IMAD.MOV R19, RZ, RZ, -R19 ;  /* 0x000000ffff13a224 */ /* 0x000fe200078e0a13 */
[----:B------:R-:W-:Y:S01]  /*3fc0*/  ISETP.GE.AND P5, PT, R26, RZ, PT ;  /* 0x000000ff1a00720c */ /* 0x000fe20003fa6270 */
[--C-:B------:R-:W-:Y:S01]  /*3fd0*/  @!P0 IMAD.IADD R20, R20, 0x1, -R23.reuse ;  /* 0x0000000114148824 */ /* 0x100fe200078e0a17 */
[----:B------:R-:W-:Y:S01]  /*3fe0*/  STL [R1+0xba4], R8 ;  /* 0x000ba40801007387 */ /* 0x000fe20000100800 */
[----:B------:R-:W-:Y:S01]  /*3ff0*/  IABS R26, R26 ;  /* 0x0000001a001a7213 */ /* 0x000fe20000000000 */
[----:B------:R-:W-:Y:S01]  /*4000*/  @!P4 IMAD.IADD R17, R17, 0x1, -R23 ;  /* 0x000000011111c824 */ /* 0x000fe200078e0a17 */
[----:B------:R-:W-:Y:S01]  /*4010*/  ISETP.GT.U32.AND P2, PT, R23, R21, PT ;  /* 0x000000151700720c */ /* 0x000fe20003f44070 */
[----:B------:R-:W-:Y:S01]  /*4020*/  STL [R1+0xba8], R9 ;  /* 0x000ba80901007387 */ /* 0x000fe20000100800 */
[----:B------:R-:W-:-:S02]  /*4030*/  ISETP.GE.AND P4, PT, R2, RZ, PT ;  /* 0x000000ff0200720c */ /* 0x000fc40003f86270 */
[----:B------:R-:W-:Y:S01]  /*4040*/  IABS R2, c[0x0][0x178] ;  /* 0x00005e0000027a13 */ /* 0x000fe20000000000 */
[----:B------:R-:W-:Y:S01]  /*4050*/  STL [R1+0xbac], R10 ;  /* 0x000bac0a01007387 */ /* 0x000fe20000100800 */
[----:B------:R-:W-:Y:S01]  /*4060*/  ISETP.GT.U32.AND P0, PT, R23, R20, PT ;  /* 0x000000141700720c */ /* 0x000fe20003f04070 */
[----:B------:R-:W-:Y:S02]  /*4070*/  IMAD.HI.U32 R5, R27, R26, RZ ;  /* 0x0000001a1b057227 */ /* 0x000fe400078e00ff */
[----:B------:R-:W-:Y:S04]  /*4080*/  STL [R1+0xbb0], R11 ;  /* 0x000bb00b01007387 */ /* 0x000fe80000100800 */
[----:B------:R-:W-:Y:S04]  /*4090*/  STL [R1+0xbb4], R12 ;  /* 0x000bb40c01007387 */ /* 0x000fe80000100800 */
[----:B------:R-:W-:Y:S01]  /*40a0*/  STL [R1+0xbb8], R13 ;  /* 0x000bb80d01007387 */ /* 0x000fe20000100800 */
[----:B------:R-:W-:-:S03]  /*40b0*/  IADD3 R25, R0, 0x1b8, RZ ;  /* 0x000001b800197810 */ /* 0x000fc60007ffe0ff */
[----:B------:R-:W-:Y:S01]  /*40c0*/  STL [R1+0xbbc], R16 ;  /* 0x000bbc1001007387 */ /* 0x000fe20000100800 */
[----:B------:R-:W-:Y:S01]  /*40d0*/  IADD3 R3, R0, 0x178, RZ ;  /* 0x0000017800037810 */ /* 0x000fe20007ffe0ff */
[----:B------:R-:W-:Y:S02]  /*40e0*/  IMAD.MOV R5, RZ, RZ, -R5 ;  /* 0x000000ffff057224 */ /* 0x000fe400078e0a05 */
[----:B------:R0:W-:Y:S01]  /*40f0*/  STL [R1+0xad8], R28 ;  /* 0x000ad81c01007387 */ /* 0x0001e20000100800 */
[----:B------:R-:W-:Y:S01]  /*4100*/  @!P3 IMAD.MOV R17, RZ, RZ, -R17 ;  /* 0x000000ffff11b224 */ /* 0x000fe200078e0a11 */
[----:B------:R-:W-:Y:S01]  /*4110*/  ISETP.GE.AND P3, PT, R25, RZ, PT ;  /* 0x000000ff1900720c */ /* 0x000fe20003f66270 */
[----:B------:R-:W-:Y:S01]  /*4120*/  @!P1 IMAD.MOV R18, RZ, RZ, -R18 ;  /* 0x000000ffff129224 */ /* 0x000fe200078e0a12 */
[----:B------:R-:W-:Y:S01]  /*4130*/  ISETP.GE.AND P1, PT, R3, RZ, PT ;  /* 0x000000ff0300720c */ /* 0x000fe20003f26270 */
[----:B------:R-:W-:Y:S02]  /*4140*/  IMAD R26, R23, R5, R26 ;  /* 0x00000005171a7224 */ /* 0x000fe400078e021a */
[----:B0-----:R-:W-:Y:S01]  /*4150*/  IMAD.MOV.U32 R28, RZ, RZ, R2 ;  /* 0x000000ffff1c7224 */ /* 0x001fe200078e0002 */
[----:B------:R-:W-:Y:S01]  /*4160*/  IABS R25, R25 ;  /* 0x0000001900197213 */ /* 0x000fe20000000000 */
[----:B------:R-:W-:-:S02]  /*4170*/  @!P2 IMAD.IADD R21, R21, 0x1, -R23 ;  /* 0x000000011515a824 */ /* 0x000fc400078e0a17 */
[----:B------:R-:W0:Y:S01]  /*4180*/  I2F.RP R14, R28 ;  /* 0x0000001c000e7306 */ /* 0x000e220000209400 */
[----:B------:R-:W-:Y:S01]  /*4190*/  IABS R3, R3 ;  /* 0x0000000300037213 */ /* 0x000fe20000000000 */
[----:B------:R-:W-:Y:S01]  /*41a0*/  @!P0 IMAD.IADD R20, R20, 0x1, -R23 ;  /* 0x0000000114148824 */ /* 0x000fe200078e0a17 */
[----:B------:R-:W-:Y:S01]  /*41b0*/  ISETP.GT.U32.AND P2, PT, R23, R21, PT ;  /* 0x000000151700720c */ /* 0x000fe20003f44070 */
[----:B------:R-:W-:Y:S01]  /*41c0*/  IMAD.HI.U32 R4, R27, R25, RZ ;  /* 0x000000191b047227 */ /* 0x000fe200078e00ff */
[----:B------:R-:W-:-:S03]  /*41d0*/  ISETP.GT.U32.AND P0, PT, R23, R26, PT ;  /* 0x0000001a1700720c */ /* 0x000fc60003f04070 */
[----:B------:R-:W-:Y:S01]  /*41e0*/  IMAD.HI.U32 R2, R27, R3, RZ ;  /* 0x000000031b027227 */ /* 0x000fe200078e00ff */
[----:B------:R-:W-:-:S03]  /*41f0*/  IADD3 R11, R0, 0x138, RZ ;  /* 0x00000138000b7810 */ /* 0x000fc60007ffe0ff */
[----:B------:R-:W-:Y:S02]  /*4200*/  IMAD.MOV R4, RZ, RZ, -R4 ;  /* 0x000000ffff047224 */ /* 0x000fe400078e0a04 */
[----:B------:R-:W-:Y:S01]  /*4210*/  IMAD.MOV R2, RZ, RZ, -R2 ;  /* 0x000000ffff027224 */ /* 0x000fe200078e0a02 */
[----:B------:R-:W-:Y:S01]  /*4220*/  IABS R22, R11 ;  /* 0x0000000b00167213 */ /* 0x000fe20000000000 */
[C---:B------:R-:W-:Y:S01]  /*4230*/  IMAD R25, R23.reuse, R4, R25 ;  /* 0x0000000417197224 */ /* 0x040fe200078e0219 */
[----:B0-----:R-:W0:Y:S01]  /*4240*/  MUFU.RCP R14, R14 ;  /* 0x0000000e000e7308 */ /* 0x001e220000001000 */
[----:B------:R-:W-:Y:S01]  /*4250*/  IMAD R3, R23, R2, R3 ;  /* 0x0000000217037224 */ /* 0x000fe200078e0203 */
[----:B------:R-:W-:Y:S01]  /*4260*/  IADD3 R10, R0, 0xb8, RZ ;  /* 0x000000b8000a7810 */ /* 0x000fe20007ffe0ff */
[--C-:B------:R-:W-:Y:S01]  /*4270*/  @!P2 IMAD.IADD R21, R21, 0x1, -R23.reuse ;  /* 0x000000011515a824 */ /* 0x100fe200078e0a17 */
[C---:B------:R-:W-:Y:S01]  /*4280*/  ISETP.GT.U32.AND P2, PT, R23.reuse, R25, PT ;  /* 0x000000191700720c */ /* 0x040fe20003f44070 */
[----:B------:R-:W-:Y:S01]  /*4290*/  @!P0 IMAD.IADD R26, R26, 0x1, -R23 ;  /* 0x000000011a1a8824 */ /* 0x000fe200078e0a17 */
[----:B------:R-:W-:Y:S01]  /*42a0*/  ISETP.GT.U32.AND P0, PT, R23, R3, PT ;  /* 0x000000031700720c */ /* 0x000fe20003f04070 */
[----:B------:R-:W-:Y:S01]  /*42b0*/  IMAD.HI.U32 R2, R27, R22, RZ ;  /* 0x000000161b027227 */ /* 0x000fe200078e00ff */
[----:B------:R-:W-:-:S02]  /*42c0*/  IADD3 R9, R0, 0xf8, RZ ;  /* 0x000000f800097810 */ /* 0x000fc40007ffe0ff */
[C---:B------:R-:W-:Y:S01]  /*42d0*/  IADD3 R8, R0.reuse, 0x78, RZ ;  /* 0x0000007800087810 */ /* 0x040fe20007ffe0ff */
[----:B------:R-:W-:Y:S01]  /*42e0*/  IMAD.MOV R2, RZ, RZ, -R2 ;  /* 0x000000ffff027224 */ /* 0x000fe200078e0a02 */
[----:B------:R-:W-:Y:S02]  /*42f0*/  IADD3 R7, R0, 0x38, RZ ;  /* 0x0000003800077810 */ /* 0x000fe40007ffe0ff */
[----:B------:R-:W-:Y:S02]  /*4300*/  IABS R0, R10 ;  /* 0x0000000a00007213 */ /* 0x000fe40000000000 */
[----:B------:R-:W-:Y:S01]  /*4310*/  IABS R5, R9 ;  /* 0x0000000900057213 */ /* 0x000fe20000000000 */
[----:B------:R-:W-:Y:S01]  /*4320*/  IMAD R22, R23, R2, R22 ;  /* 0x0000000217167224 */ /* 0x000fe200078e0216 */
[----:B------:R-:W-:Y:S01]  /*4330*/  IABS R4, R8 ;  /* 0x0000000800047213 */ /* 0x000fe20000000000 */
[----:B------:R-:W-:Y:S01]  /*4340*/  IMAD.MOV.U32 R2, RZ, RZ, R0 ;  /* 0x000000ffff027224 */ /* 0x000fe200078e0000 */
[----:B------:R-:W-:Y:S01]  /*4350*/  IABS R15, R7 ;  /* 0x00000007000f7213 */ /* 0x000fe20000000000 */
[----:B------:R-:W-:Y:S01]  /*4360*/  IMAD.HI.U32 R0, R27, R5, RZ ;  /* 0x000000051b007227 */ /* 0x000fe200078e00ff */
[----:B0-----:R-:W-:-:S03]  /*4370*/  IADD3 R14, R14, 0xffffffe, RZ ;  /* 0x0ffffffe0e0e7810 */ /* 0x001fc60007ffe0ff */
[--C-:B------:R-:W-:Y:S02]  /*4380*/  @!P2 IMAD.IADD R25, R25, 0x1, -R23.reuse ;  /* 0x000000011919a824 */ /* 0x100fe400078e0a17 */
[----:B------:R-:W-:Y:S01]  /*4390*/  @!P0 IMAD.IADD R3, R3, 0x1, -R23 ;  /* 0x0000000103038824 */ /* 0x000fe200078e0a17 */
[C---:B------:R-:W-:Y:S01]  /*43a0*/  ISETP.GT.U32.AND P0, PT, R23.reuse, R26, PT ;  /* 0x0000001a1700720c */ /* 0x040fe20003f04070 */
[----:B------:R-:W-:Y:S02]  /*43b0*/  IMAD.MOV R0, RZ, RZ, -R0 ;  /* 0x000000ffff007224 */ /* 0x000fe400078e0a00 */
[----:B------:R-:W-:Y:S02]  /*43c0*/  IMAD.MOV.U32 R16, RZ, RZ, R4 ;  /* 0x000000ffff107224 */ /* 0x000fe400078e0004 */
[----:B------:R-:W-:Y:S02]  /*43d0*/  IMAD.MOV.U32 R13, RZ, RZ, R15 ;  /* 0x000000ffff0d7224 */ /* 0x000fe400078e000f */
[----:B------:R0:W1:Y:S01]  /*43e0*/  F2I.FTZ.U32.TRUNC.NTZ R15, R14 ;  /* 0x0000000e000f7305 */ /* 0x000062000021f000 */
[----:B------:R-:W-:Y:S01]  /*43f0*/  @!P6 IMAD.MOV R20, RZ, RZ, -R20 ;  /* 0x000000ffff14e224 */ /* 0x000fe200078e0a14 */
[C---:B------:R-:W-:Y:S01]  /*4400*/  ISETP.GT.U32.AND P6, PT, R23.reuse, R25, PT ;  /* 0x000000191700720c */ /* 0x040fe20003fc4070 */
[----:B------:R-:W-:Y:S01]  /*4410*/  @!P4 IMAD.MOV R21, RZ, RZ, -R21 ;  /* 0x000000ffff15c224 */ /* 0x000fe200078e0a15 */
[----:B------:R-:W-:Y:S01]  /*4420*/  ISETP.GT.U32.AND P4, PT, R23, R3, PT ;  /* 0x000000031700720c */ /* 0x000fe20003f84070 */
[----:B------:R-:W-:-:S04]  /*4430*/  IMAD.HI.U32 R4, R27, R2, RZ ;  /* 0x000000021b047227 */ /* 0x000fc800078e00ff */
[----:B------:R-:W-:Y:S02]  /*4440*/  IMAD R5, R23, R0, R5 ;  /* 0x0000000017057224 */ /* 0x000fe400078e0205 */
[----:B------:R-:W-:-:S04]  /*4450*/  IMAD.HI.U32 R0, R27, R16, RZ ;  /* 0x000000101b007227 */ /* 0x000fc800078e00ff */
[----:B------:R-:W-:Y:S02]  /*4460*/  IMAD.MOV R4, RZ, RZ, -R4 ;  /* 0x000000ffff047224 */ /* 0x000fe400078e0a04 */
[----:B------:R-:W-:Y:S02]  /*4470*/  IMAD.MOV R0, RZ, RZ, -R0 ;  /* 0x000000ffff007224 */ /* 0x000fe400078e0a00 */
[----:B------:R-:W-:Y:S02]  /*4480*/  IMAD R4, R23, R4, R2 ;  /* 0x0000000417047224 */ /* 0x000fe400078e0202 */
[----:B0-----:R-:W-:-:S04]  /*4490*/  IMAD.HI.U32 R14, R27, R13, RZ ;  /* 0x0000000d1b0e7227 */ /* 0x001fc800078e00ff */
[C---:B------:R-:W-:Y:S02]  /*44a0*/  IMAD R2, R23.reuse, R0, R16 ;  /* 0x0000000017027224 */ /* 0x040fe400078e0210 */
[--C-:B------:R-:W-:Y:S01]  /*44b0*/  @!P0 IMAD.IADD R26, R26, 0x1, -R23.reuse ;  /* 0x000000011a1a8824 */ /* 0x100fe200078e0a17 */
[----:B------:R-:W-:Y:S01]  /*44c0*/  ISETP.GT.U32.AND P0, PT, R23, R5, PT ;  /* 0x000000051700720c */ /* 0x000fe20003f04070 */
[----:B------:R-:W-:Y:S02]  /*44d0*/  IMAD.MOV R12, RZ, RZ, -R14 ;  /* 0x000000ffff0c7224 */ /* 0x000fe400078e0a0e */
[--C-:B------:R-:W-:Y:S01]  /*44e0*/  @!P6 IMAD.IADD R25, R25, 0x1, -R23.reuse ;  /* 0x000000011919e824 */ /* 0x100fe200078e0a17 */
[----:B------:R-:W-:Y:S01]  /*44f0*/  ISETP.GT.U32.AND P6, PT, R23, R4, PT ;  /* 0x000000041700720c */ /* 0x000fe20003fc4070 */
[----:B------:R-:W-:Y:S01]  /*4500*/  @!P4 IMAD.IADD R3, R3, 0x1, -R23 ;  /* 0x000000010303c824 */ /* 0x000fe200078e0a17 */
[C---:B------:R-:W-:Y:S01]  /*4510*/  ISETP.GT.U32.AND P4, PT, R23.reuse, R2, PT ;  /* 0x000000021700720c */ /* 0x040fe20003f84070 */
[----:B-1----:R-:W-:Y:S01]  /*4520*/  IMAD.MOV R14, RZ, RZ, -R15 ;  /* 0x000000ffff0e7224 */ /* 0x002fe200078e0a0f */
[C---:B------:R-:W-:Y:S01]  /*4530*/  ISETP.GT.U32.AND P2, PT, R23.reuse, R22, PT ;  /* 0x000000161700720c */ /* 0x040fe20003f44070 */
[----:B------:R-:W-:-:S02]  /*4540*/  IMAD R0, R23, R12, R13 ;  /* 0x0000000c17007224 */ /* 0x000fc400078e020d */
[----:B------:R-:W-:Y:S02]  /*4550*/  IMAD R12, R14, R28, RZ ;  /* 0x0000001c0e0c7224 */ /* 0x000fe400078e02ff */
[----:B------:R-:W-:Y:S02]  /*4560*/  IMAD.MOV.U32 R14, RZ, RZ, RZ ;  /* 0x000000ffff0e7224 */ /* 0x000fe400078e00ff */
[----:B------:R-:W-:Y:S02]  /*4570*/  @!P0 IMAD.IADD R5, R5, 0x1, -R23 ;  /* 0x0000000105058824 */ /* 0x000fe400078e0a17 */
[----:B------:R-:W-:Y:S01]  /*4580*/  IMAD.HI.U32 R14, R15, R12, R14 ;  /* 0x0000000c0f0e7227 */ /* 0x000fe200078e000e */
[----:B------:R-:W-:-:S03]  /*4590*/  IABS R15, R24 ;  /* 0x00000018000f7213 */ /* 0x000fc60000000000 */
[--C-:B------:R-:W-:Y:S01]  /*45a0*/  @!P6 IMAD.IADD R4, R4, 0x1, -R23.reuse ;  /* 0x000000010404e824 */ /* 0x100fe200078e0a17 */
[----:B------:R-:W-:Y:S01]  /*45b0*/  ISETP.GE.AND P6, PT, R9, RZ, PT ;  /* 0x000000ff0900720c */ /* 0x000fe20003fc6270 */
[----:B------:R-:W-:Y:S01]  /*45c0*/  @!P4 IMAD.IADD R2, R2, 0x1, -R23 ;  /* 0x000000010202c824 */ /* 0x000fe200078e0a17 */
[----:B--2---:R-:W-:Y:S01]  /*45d0*/  IABS R6, R6 ;  /* 0x0000000600067213 */ /* 0x004fe20000000000 */
[----:B------:R-:W-:Y:S01]  /*45e0*/  IMAD.HI.U32 R9, R27, R15, RZ ;  /* 0x0000000f1b097227 */ /* 0x000fe200078e00ff */
[----:B------:R-:W-:-:S03]  /*45f0*/  ISETP.GT.U32.AND P4, PT, R23, R5, PT ;  /* 0x000000051700720c */ /* 0x000fc60003f84070 */
[----:B------:R-:W-:Y:S02]  /*4600*/  @!P2 IMAD.IADD R22, R22, 0x1, -R23 ;  /* 0x000000011616a824 */ /* 0x000fe400078e0a17 */
[----:B------:R-:W-:-:S04]  /*4610*/  IMAD.HI.U32 R27, R14, R6, RZ ;  /* 0x000000060e1b7227 */ /* 0x000fc800078e00ff */
[----:B------:R-:W-:Y:S02]  /*4620*/  IMAD.MOV.U32 R14, RZ, RZ, R26 ;  /* 0x000000ffff0e7224 */ /* 0x000fe400078e001a */
[----:B------:R-:W-:Y:S01]  /*4630*/  IMAD.MOV R26, RZ, RZ, -R9 ;  /* 0x000000ffff1a7224 */ /* 0x000fe200078e0a09 */
[----:B------:R-:W-:-:S03]  /*4640*/  ISETP.GT.U32.AND P2, PT, R23, R22, PT ;  /* 0x000000161700720c */ /* 0x000fc60003f44070 */
[----:B------:R-:W-:Y:S02]  /*4650*/  IMAD R15, R23, R26, R15 ;  /* 0x0000001a170f7224 */ /* 0x000fe400078e020f */
[----:B------:R-:W-:Y:S01]  /*4660*/  IMAD.MOV R26, RZ, RZ, -R27 ;  /* 0x000000ffff1a7224 */ /* 0x000fe200078e0a1b */
[----:B------:R-:W-:Y:S01]  /*4670*/  LOP3.LUT R27, R29, 0x7, RZ, 0xc0, !PT ;  /* 0x000000071d1b7812 */ /* 0x000fe200078ec0ff */
[----:B------:R-:W-:Y:S01]  /*4680*/  @!P4 IMAD.IADD R5, R5, 0x1, -R23 ;  /* 0x000000010505c824 */ /* 0x000fe200078e0a17 */
[----:B------:R-:W-:Y:S01]  /*4690*/  ISETP.GT.U32.AND P4, PT, R23, R15, PT ;  /* 0x0000000f1700720c */ /* 0x000fe20003f84070 */
[----:B------:R-:W-:Y:S01]  /*46a0*/  IMAD R16, R28, R26, R6 ;  /* 0x0000001a1c107224 */ /* 0x000fe200078e0206 */
[C---:B------:R-:W-:Y:S01]  /*46b0*/  LOP3.LUT R6, R29.reuse, 0x10, RZ, 0xc0, !PT ;  /* 0x000000101d067812 */ /* 0x040fe200078ec0ff */
[----:B------:R-:W-:Y:S02]  /*46c0*/  IMAD.SHL.U32 R9, R29, 0x2, RZ ;  /* 0x000000021d097824 */ /* 0x000fe400078e00ff */
[----:B------:R-:W-:-:S02]  /*46d0*/  IMAD.SHL.U32 R26, R27, 0x10, RZ ;  /* 0x000000101b1a7824 */ /* 0x000fc400078e00ff */
[----:B------:R-:W-:Y:S01]  /*46e0*/  @!P2 IMAD.IADD R22, R22, 0x1, -R23 ;  /* 0x000000011616a824 */ /* 0x000fe200078e0a17 */
[----:B------:R-:W-:Y:S01]  /*46f0*/  ISETP.GT.U32.AND P2, PT, R23, R0, PT ;  /* 0x000000001700720c */ /* 0x000fe20003f44070 */
[----:B------:R-:W-:Y:S01]  /*4700*/  IMAD R27, R27, 0x2, R6 ;  /* 0x000000021b1b7824 */ /* 0x000fe200078e0206 */
[----:B------:R-:W-:-:S03]  /*4710*/  LOP3.LUT R26, R26, 0x10, R9, 0x78, !PT ;  /* 0x000000101a1a7812 */ /* 0x000fc600078e7809 */
[----:B------:R-:W-:Y:S01]  /*4720*/  @!P4 IMAD.IADD R15, R15, 0x1, -R23 ;  /* 0x000000010f0fc824 */ /* 0x000fe200078e0a17 */
[----:B------:R-:W-:Y:S01]  /*4730*/  ISETP.GE.AND P4, PT, R7, RZ, PT ;  /* 0x000000ff0700720c */ /* 0x000fe20003f86270 */
[----:B------:R-:W-:Y:S01]  /*4740*/  IMAD.U32 R7, R27, 0x80, R26 ;  /* 0x000000801b077824 */ /* 0x000fe200078e001a */
[----:B------:R-:W-:Y:S01]  /*4750*/  STL [R1+0xbc0], R17 ;  /* 0x000bc01101007387 */ /* 0x000fe20000100800 */
[----:B------:R-:W-:Y:S01]  /*4760*/  IMAD.MOV.U32 R26, RZ, RZ, R3 ;  /* 0x000000ffff1a7224 */ /* 0x000fe200078e0003 */
[----:B------:R-:W-:Y:S01]  /*4770*/  SHF.R.S32.HI R3, RZ, 0x6, R29 ;  /* 0x00000006ff037819 */ /* 0x000fe2000001141d */
[----:B------:R-:W-:Y:S01]  /*4780*/  @!P5 IMAD.MOV R14, RZ, RZ, -R14 ;  /* 0x000000ffff0ed224 */ /* 0x000fe200078e0a0e */
[----:B------:R-:W-:Y:S01]  /*4790*/  STL [R1+0xbc4], R18 ;  /* 0x000bc41201007387 */ /* 0x000fe20000100800 */
[----:B------:R-:W-:Y:S01]  /*47a0*/  @!P3 IMAD.MOV R25, RZ, RZ, -R25 ;  /* 0x000000ffff19b224 */ /* 0x000fe200078e0a19 */
[----:B------:R-:W-:Y:S02]  /*47b0*/  SGXT R3, R3, 0x1 ;  /* 0x000000010303781a */ /* 0x000fe40000000200 */
[----:B------:R-:W-:Y:S01]  /*47c0*/  STL [R1+0xbc8], R19 ;  /* 0x000bc81301007387 */ /* 0x000fe20000100800 */
[----:B------:R-:W-:-:S03]  /*47d0*/  @!P2 IMAD.IADD R0, R0, 0x1, -R23 ;  /* 0x000000010000a824 */ /* 0x000fc600078e0a17 */
[----:B------:R-:W-:Y:S04]  /*47e0*/  STL [R1+0xbcc], R20 ;  /* 0x000bcc1401007387 */ /* 0x000fe80000100800 */
[----:B------:R-:W-:Y:S01]  /*47f0*/  STL [R1+0xbd0], R21 ;  /* 0x000bd01501007387 */ /* 0x000fe20000100800 */
[----:B------:R-:W-:-:S03]  /*4800*/  LOP3.LUT R3, R3, 0x90, RZ, 0xc0, !PT ;  /* 0x0000009003037812 */ /* 0x000fc600078ec0ff */
[----:B------:R-:W-:Y:S01]  /*4810*/  STL [R1+0xbd4], R14 ;  /* 0x000bd40e01007387 */ /* 0x000fe20000100800 */
[----:B------:R-:W-:-:S03]  /*4820*/  ISETP.GT.U32.AND P5, PT, R23, R0, PT ;  /* 0x000000001700720c */ /* 0x000fc60003fa4070 */
[----:B------:R-:W-:Y:S01]  /*4830*/  STL [R1+0xbd8], R25 ;  /* 0x000bd81901007387 */ /* 0x000fe20000100800 */
[----:B------:R-:W-:-:S03]  /*4840*/  ISETP.GT.U32.AND P3, PT, R23, R2, PT ;  /* 0x000000021700720c */ /* 0x000fc60003f64070 */
[----:B------:R0:W-:Y:S01]  /*4850*/  STL [R1+0x890], R7 ;  /* 0x0008900701007387 */ /* 0x0001e20000100800 */
[----:B------:R-:W-:Y:S01]  /*4860*/  @!P1 IMAD.MOV R26, RZ, RZ, -R26 ;  /* 0x000000ffff1a9224 */ /* 0x000fe200078e0a1a */
[----:B------:R-:W-:Y:S01]  /*4870*/  LOP3.LUT R3, R3, 0x7e, R9, 0x78, !PT ;  /* 0x0000007e03037812 */ /* 0x000fe200078e7809 */
[----:B0-----:R-:W-:Y:S01]  /*4880*/  IMAD.SHL.U32 R7, R29, 0x20, RZ ;  /* 0x000000201d077824 */ /* 0x001fe200078e00ff */
[----:B------:R-:W-:Y:S02]  /*4890*/  SHF.R.S32.HI R27, RZ, 0x2, R29 ;  /* 0x00000002ff1b7819 */ /* 0x000fe4000001141d */
[----:B------:R-:W-:Y:S02]  /*48a0*/  STL [R1+0xbdc], R26 ;  /* 0x000bdc1a01007387 */ /* 0x000fe40000100800 */
[----:B------:R-:W-:Y:S02]  /*48b0*/  LOP3.LUT R7, R7, 0x60, RZ, 0xc0, !PT ;  /* 0x0000006007077812 */ /* 0x000fe400078ec0ff */
[----:B------:R0:W-:Y:S01]  /*48c0*/  STL [R1+0xadc], R3 ;  /* 0x000adc0301007387 */ /* 0x0001e20000100800 */
[----:B------:R-:W-:-:S03]  /*48d0*/  SGXT R27, R27, 0x1 ;  /* 0x000000011b1b781a */ /* 0x000fc60000000200 */
[----:B------:R1:W-:Y:S01]  /*48e0*/  STL [R1+0xaa4], R7 ;  /* 0x000aa40701007387 */ /* 0x0003e20000100800 */
[----:B------:R-:W-:-:S03]  /*48f0*/  @!P5 IMAD.IADD R0, R0, 0x1, -R23 ;  /* 0x000000010000d824 */ /* 0x000fc600078e0a17 */
[----:B------:R-:W2:Y:S01]  /*4900*/  LDL.LU R13, [R1+0xc0] ;  /* 0x0000c000010d7983 */ /* 0x000ea20000300800 */
[----:B------:R-:W-:Y:S01]  /*4910*/  ISETP.GE.AND P0, PT, R11, RZ, PT ;  /* 0x000000ff0b00720c */ /* 0x000fe20003f06270 */
[----:B------:R-:W-:Y:S01]  /*4920*/  @!P3 IMAD.IADD R2, R2, 0x1, -R23 ;  /* 0x000000010202b824 */ /* 0x000fe200078e0a17 */
[----:B------:R-:W-:Y:S01]  /*4930*/  ISETP.GE.AND P5, PT, R8, RZ, PT ;  /* 0x000000ff0800720c */ /* 0x000fe20003fa6270 */
[----:B------:R-:W3:Y:S01]  /*4940*/  LDL.LU R12, [R1+0xbc] ;  /* 0x0000bc00010c7983 */ /* 0x000ee20000300800 */
[----:B------:R-:W-:Y:S01]  /*4950*/  ISETP.GE.AND P3, PT, R10, RZ, PT ;  /* 0x000000ff0a00720c */ /* 0x000fe20003f66270 */
[----:B------:R-:W-:Y:S01]  /*4960*/  IMAD.SHL.U32 R8, R29, 0x8, RZ ;  /* 0x000000081d087824 */ /* 0x000fe200078e00ff */
[----:B------:R-:W-:Y:S01]  /*4970*/  LOP3.LUT R27, R27, 0x90, RZ, 0xc0, !PT ;  /* 0x000000901b1b7812 */ /* 0x000fe200078ec0ff */
[----:B------:R-:W4:Y:S04]  /*4980*/  LDL.LU R11, [R1+0xb8] ;  /* 0x0000b800010b7983 */ /* 0x000f280000300800 */
[----:B------:R-:W4:Y:S01]  /*4990*/  LDL.LU R10, [R1+0xb4] ;  /* 0x0000b400010a7983 */ /* 0x000f220000300800 */
[----:B------:R-:W-:Y:S01]  /*49a0*/  LOP3.LUT R14, R27, 0x10, R9, 0x78, !PT ;  /* 0x000000101b0e7812 */ /* 0x000fe200078e7809 */
[----:B------:R-:W-:Y:S01]  /*49b0*/  IMAD R27, R6, 0x40, R7 ;  /* 0x00000040061b7824 */ /* 0x000fe200078e0207 */
[----:B0-----:R-:W-:Y:S01]  /*49c0*/  LOP3.LUT R3, R8, 0x300, RZ, 0xc0, !PT ;  /* 0x0000030008037812 */ /* 0x001fe200078ec0ff */
[----:B------:R-:W4:Y:S04]  /*49d0*/  LDL.LU R9, [R1+0xb0] ;  /* 0x0000b00001097983 */ /* 0x000f280000300800 */
[----:B------:R-:W4:Y:S04]  /*49e0*/  LDL.LU R8, [R1+0xac] ;  /* 0x0000ac0001087983 */ /* 0x000f280000300800 */
[----:B-1----:R-:W4:Y:S01]  /*49f0*/  LDL.LU R7, [R1+0xa8] ;  /* 0x0000a80001077983 */ /* 0x002f220000300800 */
[----:B------:R-:W-:-:S02]  /*4a00*/  ISETP.GT.U32.AND P2, PT, R23, R4, PT ;  /* 0x000000041700720c */ /* 0x000fc40003f44070 */
[----:B------:R-:W-:Y:S01]  /*4a10*/  ISETP.GT.U32.AND P1, PT, R23, R15, PT ;  /* 0x0000000f1700720c */ /* 0x000fe20003f24070 */
[----:B------:R-:W-:Y:S01]  /*4a20*/  @!P0 IMAD.MOV R22, RZ, RZ, -R22 ;  /* 0x000000ffff168224 */ /* 0x000fe200078e0a16 */
[----:B------:R-:W-:Y:S01]  /*4a30*/  IADD3 R3, R14, R27, R3 ;  /* 0x0000001b0e037210 */ /* 0x000fe20007ffe003 */
[----:B------:R-:W4:Y:S08]  /*4a40*/  LDL.LU R6, [R1+0xa4] ;  /* 0x0000a40001067983 */ /* 0x000f300000300800 */
[--C-:B------:R-:W-:Y:S01]  /*4a50*/  @!P2 IMAD.IADD R4, R4, 0x1, -R23.reuse ;  /* 0x000000010404a824 */ /* 0x100fe200078e0a17 */
[----:B------:R-:W-:Y:S01]  /*4a60*/  ISETP.GT.U32.AND P2, PT, R28, R16, PT ;  /* 0x000000101c00720c */ /* 0x000fe20003f44070 */
[----:B------:R-:W-:Y:S01]  /*4a70*/  @!P1 IMAD.IADD R15, R15, 0x1, -R23 ;  /* 0x000000010f0f9824 */ /* 0x000fe200078e0a17 */
[----:B------:R-:W-:Y:S01]  /*4a80*/  ISETP.GE.AND P1, PT, R24, RZ, PT ;  /* 0x000000ff1800720c */ /* 0x000fe20003f26270 */
[----:B------:R-:W-:Y:S01]  /*4a90*/  @!P6 IMAD.MOV R5, RZ, RZ, -R5 ;  /* 0x000000ffff05e224 */ /* 0x000fe200078e0a05 */
[----:B------:R-:W4:Y:S09]  /*4aa0*/  LDL.LU R29, [R1+0xa0] ;  /* 0x0000a000011d7983 */ /* 0x000f320000300800 */
[----:B------:R-:W-:-:S05]  /*4ab0*/  @!P2 IMAD.IADD R16, R16, 0x1, -R28 ;  /* 0x000000011010a824 */ /* 0x000fca00078e0a1c */
[----:B------:R-:W-:Y:S01]  /*4ac0*/  ISETP.GT.U32.AND P2, PT, R28, R16, PT ;  /* 0x000000101c00720c */ /* 0x000fe20003f44070 */
[----:B------:R-:W-:Y:S01]  /*4ad0*/  @!P3 IMAD.MOV R4, RZ, RZ, -R4 ;  /* 0x000000ffff04b224 */ /* 0x000fe200078e0a04 */
[----:B------:R-:W-:Y:S01]  /*4ae0*/  ISETP.NE.AND P0, PT, RZ, c[0x0][0x17c], PT ;  /* 0x00005f00ff007a0c */ /* 0x000fe20003f05270 */
[----:B------:R2:W-:Y:S01]  /*4af0*/  STL [R1+0x58], R3 ;  /* 0x0000580301007387 */ /* 0x0005e20000100800 */
[----:B------:R-:W-:Y:S01]  /*4b00*/  LOP3.LUT R23, RZ, c[0x0][0x17c], RZ, 0x33, !PT ;  /* 0x00005f00ff177a12 */ /* 0x000fe200078e33ff */
[----:B------:R-:W-:Y:S02]  /*4b10*/  @!P5 IMAD.MOV R2, RZ, RZ, -R2 ;  /* 0x000000ffff02d224 */ /* 0x000fe400078e0a02 */
[----:B------:R-:W-:Y:S01]  /*4b20*/  STL [R1+0xbe0], R22 ;  /* 0x000be01601007387 */ /* 0x000fe20000100800 */
[----:B------:R-:W-:-:S05]  /*4b30*/  @!P4 IMAD.MOV R0, RZ, RZ, -R0 ;  /* 0x000000ffff00c224 */ /* 0x000fca00078e0a00 */
[----:B------:R-:W-:Y:S02]  /*4b40*/  @!P2 IMAD.IADD R16, R16, 0x1, -R28 ;  /* 0x000000011010a824 */ /* 0x000fe400078e0a1c */
[----:B------:R-:W-:-:S03]  /*4b50*/  @!P1 IMAD.MOV R15, RZ, RZ, -R15 ;  /* 0x000000ffff0f9224 */ /* 0x000fc600078e0a0f */
[----:B------:R-:W-:Y:S04]  /*4b60*/  STL [R1+0x10], R16 ;  /* 0x0000101001007387 */ /* 0x000fe80000100800 */
[----:B------:R-:W-:Y:S04]  /*4b70*/  STL [R1+0xbe4], R5 ;  /* 0x000be40501007387 */ /* 0x000fe80000100800 */
[----:B------:R-:W-:Y:S04]  /*4b80*/  STL [R1+0xbe8], R4 ;  /* 0x000be80401007387 */ /* 0x000fe80000100800 */
[----:B------:R3:W-:Y:S04]  /*4b90*/  STL [R1+0xbec], R2 ;  /* 0x000bec0201007387 */ /* 0x0007e80000100800 */
[----:B------:R4:W-:Y:S04]  /*4ba0*/  STL [R1+0xbf0], R0 ;  /* 0x000bf00001007387 */ /* 0x0009e80000100800 */
[----:B------:R-:W-:Y:S01]  /*4bb0*/  STL [R1+0xbf4], R15 ;  /* 0x000bf40f01007387 */ /* 0x000fe20000100800 */
[----:B--2---:R-:W-:-:S02]  /*4bc0*/  SEL R3, R23, R13, !P0 ;  /* 0x0000000d17037207 */ /* 0x004fc40004000000 */
[----:B---3--:R-:W-:-:S03]  /*4bd0*/  SEL R2, R23, R12, !P0 ;  /* 0x0000000c17027207 */ /* 0x008fc60004000000 */
[----:B------:R0:W-:Y:S01]  /*4be0*/  STL [R1+0xc0], R3 ;  /* 0x0000c00301007387 */ /* 0x0001e20000100800 */
[----:B----4-:R-:W-:-:S03]  /*4bf0*/  SEL R0, R23, R11, !P0 ;  /* 0x0000000b17007207 */ /* 0x010fc60004000000 */
[----:B------:R1:W-:Y:S01]  /*4c00*/  STL [R1+0xbc], R2 ;  /* 0x0000bc0201007387 */ /* 0x0003e20000100800 */
[----:B0-----:R-:W-:-:S03]  /*4c10*/  SEL R3, R23, R10, !P0 ;  /* 0x0000000a17037207 */ /* 0x001fc60004000000 */
[----:B------:R0:W-:Y:S01]  /*4c20*/  STL [R1+0xb8], R0 ;  /* 0x0000b80001007387 */ /* 0x0001e20000100800 */
[----:B-1----:R-:W-:-:S03]  /*4c30*/  SEL R2, R23, R9, !P0 ;  /* 0x0000000917027207 */ /* 0x002fc60004000000 */
[----:B------:R1:W-:Y:S01]  /*4c40*/  STL [R1+0xb4], R3 ;  /* 0x0000b40301007387 */ /* 0x0003e20000100800 */
[----:B0-----:R-:W-:-:S03]  /*4c50*/  SEL R0, R23, R8, !P0 ;  /* 0x0000000817007207 */ /* 0x001fc60004000000 */
[----:B------:R0:W-:Y:S01]  /*4c60*/  STL [R1+0xb0], R2 ;  /* 0x0000b00201007387 */ /* 0x0001e20000100800 */
[----:B-1----:R-:W-:-:S03]  /*4c70*/  SEL R3, R23, R7, !P0 ;  /* 0x0000000717037207 */ /* 0x002fc60004000000 */
[----:B------:R1:W-:Y:S04]  /*4c80*/  STL [R1+0xac], R0 ;  /* 0x0000ac0001007387 */ /* 0x0003e80000100800 */
[----:B------:R-:W-:Y:S04]  /*4c90*/  STL [R1+0xa8], R3 ;  /* 0x0000a80301007387 */ /* 0x000fe80000100800 */
[----:B------:R-:W2:Y:S01]  /*4ca0*/  LDL.LU R28, [R1+0x98] ;  /* 0x00009800011c7983 */ /* 0x000ea20000300800 */
[C---:B0-----:R-:W-:Y:S02]  /*4cb0*/  SEL R2, R23.reuse, R6, !P0 ;  /* 0x0000000617027207 */ /* 0x041fe40004000000 */
[----:B-1----:R-:W-:-:S03]  /*4cc0*/  SEL R0, R23, R29, !P0 ;  /* 0x0000001d17007207 */ /* 0x002fc60004000000 */
[----:B------:R-:W-:Y:S04]  /*4cd0*/  STL [R1+0xa4], R2 ;  /* 0x0000a40201007387 */ /* 0x000fe80000100800 */
[----:B--2---:R0:W-:Y:S04]  /*4ce0*/  STL [R1+0xbfc], R28 ;  /* 0x000bfc1c01007387 */ /* 0x0041e80000100800 */
[----:B------:R-:W-:Y:S04]  /*4cf0*/  STL [R1+0xa0], R0 ;  /* 0x0000a00001007387 */ /* 0x000fe80000100800 */
[----:B0-----:R-:W2:Y:S04]  /*4d00*/  LDL.LU R28, [R1+0x9c] ;  /* 0x00009c00011c7983 */ /* 0x001ea80000300800 */
[----:B------:R-:W3:Y:S04]  /*4d10*/  LDL.LU R15, [R1+0x90] ;  /* 0x00009000010f7983 */ /* 0x000ee80000300800 */
[----:B---3--:R0:W-:Y:S04]  /*4d20*/  STL [R1+0xbf8], R15 ;  /* 0x000bf80f01007387 */ /* 0x0081e80000100800 */
[----:B0-----:R-:W3:Y:S04]  /*4d30*/  LDL.LU R15, [R1+0x94] ;  /* 0x00009400010f7983 */ /* 0x001ee80000300800 */
[----:B------:R-:W4:Y:S04]  /*4d40*/  LDL.LU R0, [R1+0x8c] ;  /* 0x00008c0001007983 */ /* 0x000f280000300800 */
        /* <DEDUP_REMOVED lines=16> */
[----:B------:R-:W4:Y:S01]  /*4e50*/  LDL.LU R10, [R1+0x34] ;  /* 0x00003400010a7983 */ /* 0x000f220000300800 */
[----:B--2---:R-:W-:-:S03]  /*4e60*/  SEL R28, R23, R28, !P0 ;  /* 0x0000001c171c7207 */ /* 0x004fc60004000000 */
[----:B------:R-:W2:Y:S04]  /*4e70*/  LDL.LU R9, [R1+0x30] ;  /* 0x0000300001097983 */ /* 0x000ea80000300800 */
[----:B------:R-:W2:Y:S04]  /*4e80*/  LDL.LU R8, [R1+0x2c] ;  /* 0x00002c0001087983 */ /* 0x000ea80000300800 */
[----:B------:R-:W2:Y:S04]  /*4e90*/  LDL.LU R7, [R1+0x28] ;  /* 0x0000280001077983 */ /* 0x000ea80000300800 */
[----:B------:R-:W2:Y:S04]  /*4ea0*/  LDL.LU R6, [R1+0x24] ;  /* 0x0000240001067983 */ /* 0x000ea80000300800 */
[----:B------:R-:W2:Y:S04]  /*4eb0*/  LDL.LU R29, [R1+0x1c] ;  /* 0x00001c00011d7983 */ /* 0x000ea80000300800 */
[----:B------:R-:W2:Y:S04]  /*4ec0*/  LDL.LU R27, [R1+0x18] ;  /* 0x00001800011b7983 */ /* 0x000ea80000300800 */
[----:B------:R-:W2:Y:S04]  /*4ed0*/  LDL.LU R24, [R1+0x14] ;  /* 0x0000140001187983 */ /* 0x000ea80000300800 */
[----:B------:R-:W2:Y:S04]  /*4ee0*/  LDL.LU R3, [R1+0x8] ;  /* 0x0000080001037983 */ /* 0x000ea80000300800 */
[----:B------:R0:W-:Y:S04]  /*4ef0*/  STL [R1+0x9c], R28 ;  /* 0x00009c1c01007387 */ /* 0x0001e80000100800 */
[----:B0-----:R-:W2:Y:S01]  /*4f00*/  LDL.LU R28, [R1+0xbfc] ;  /* 0x000bfc00011c7983 */ /* 0x001ea20000300800 */
[----:B---3--:R-:W-:-:S02]  /*4f10*/  SEL R15, R23, R15, !P0 ;  /* 0x0000000f170f7207 */ /* 0x008fc40004000000 */
[----:B--2---:R-:W-:-:S05]  /*4f20*/  SEL R28, R23, R28, !P0 ;  /* 0x0000001c171c7207 */ /* 0x004fca0004000000 */
[----:B------:R0:W-:Y:S04]  /*4f30*/  STL [R1+0x98], R28 ;  /* 0x0000981c01007387 */ /* 0x0001e80000100800 */
[----:B0-----:R-:W2:Y:S04]  /*4f40*/  LDL.LU R28, [R1] ;  /* 0x00000000011c7983 */ /* 0x001ea80000300800 */
[----:B------:R0:W-:Y:S04]  /*4f50*/  STL [R1+0x94], R15 ;  /* 0x0000940f01007387 */ /* 0x0001e80000100800 */
[----:B0-----:R-:W3:Y:S01]  /*4f60*/  LDL.LU R15, [R1+0xbf8] ;  /* 0x000bf800010f7983 */ /* 0x001ee20000300800 */
[----:B----4-:R-:W-:-:S02]  /*4f70*/  SEL R0, R23, R0, !P0 ;  /* 0x0000000017007207 */ /* 0x010fc40004000000 */
[C---:B------:R-:W-:Y:S02]  /*4f80*/  SEL R2, R23.reuse, R2, !P0 ;  /* 0x0000000217027207 */ /* 0x040fe40004000000 */
[C---:B------:R-:W-:Y:S02]  /*4f90*/  SEL R4, R23.reuse, R4, !P0 ;  /* 0x0000000417047207 */ /* 0x040fe40004000000 */
[C---:B------:R-:W-:Y:S02]  /*4fa0*/  SEL R5, R23.reuse, R5, !P0 ;  /* 0x0000000517057207 */ /* 0x040fe40004000000 */
[C---:B------:R-:W-:Y:S02]  /*4fb0*/  SEL R22, R23.reuse, R22, !P0 ;  /* 0x0000001617167207 */ /* 0x040fe40004000000 */
[C---:B------:R-:W-:Y:S02]  /*4fc0*/  SEL R26, R23.reuse, R26, !P0 ;  /* 0x0000001a171a7207 */ /* 0x040fe40004000000 */
[----:B------:R-:W-:-:S02]  /*4fd0*/  SEL R25, R23, R25, !P0 ;  /* 0x0000001917197207 */ /* 0x000fc40004000000 */
        /* <DEDUP_REMOVED lines=16> */
[----:B---3--:R-:W-:-:S05]  /*50e0*/  SEL R15, R23, R15, !P0 ;  /* 0x0000000f170f7207 */ /* 0x008fca0004000000 */
[----:B------:R0:W-:Y:S04]  /*50f0*/  STL [R1+0x90], R15 ;  /* 0x0000900f01007387 */ /* 0x0001e80000100800 */
[----:B0-----:R-:W3:Y:S04]  /*5100*/  LDL.LU R15, [R1+0xbf4] ;  /* 0x000bf400010f7983 */ /* 0x001ee80000300800 */
[----:B------:R0:W-:Y:S04]  /*5110*/  STL [R1+0x8c], R0 ;  /* 0x00008c0001007387 */ /* 0x0001e80000100800 */
[----:B0-----:R-:W4:Y:S04]  /*5120*/  LDL.LU R0, [R1+0xbf0] ;  /* 0x000bf00001007983 */ /* 0x001f280000300800 */
[----:B------:R0:W-:Y:S04]  /*5130*/  STL [R1+0x88], R2 ;  /* 0x0000880201007387 */ /* 0x0001e80000100800 */
[----:B0-----:R-:W2:Y:S04]  /*5140*/  LDL.LU R2, [R1+0xbec] ;  /* 0x000bec0001027983 */ /* 0x001ea80000300800 */
[----:B------:R0:W-:Y:S04]  /*5150*/  STL [R1+0x84], R4 ;  /* 0x0000840401007387 */ /* 0x0001e80000100800 */
[----:B0-----:R-:W2:Y:S04]  /*5160*/  LDL.LU R4, [R1+0xbe8] ;  /* 0x000be80001047983 */ /* 0x001ea80000300800 */
[----:B------:R0:W-:Y:S04]  /*5170*/  STL [R1+0x80], R5 ;  /* 0x0000800501007387 */ /* 0x0001e80000100800 */
[----:B0-----:R-:W2:Y:S04]  /*5180*/  LDL.LU R5, [R1+0xbe4] ;  /* 0x000be40001057983 */ /* 0x001ea80000300800 */
[----:B------:R0:W-:Y:S04]  /*5190*/  STL [R1+0x7c], R22 ;  /* 0x00007c1601007387 */ /* 0x0001e80000100800 */
[----:B0-----:R-:W2:Y:S04]  /*51a0*/  LDL.LU R22, [R1+0xbe0] ;  /* 0x000be00001167983 */ /* 0x001ea80000300800 */
[----:B------:R0:W-:Y:S04]  /*51b0*/  STL [R1+0x78], R26 ;  /* 0x0000781a01007387 */ /* 0x0001e80000100800 */
[----:B0-----:R-:W4:Y:S04]  /*51c0*/  LDL.LU R26, [R1+0xbdc] ;  /* 0x000bdc00011a7983 */ /* 0x001f280000300800 */
        /* <DEDUP_REMOVED lines=33> */
[----:B0-----:R-:W4:Y:S01]  /*53e0*/  LDL.LU R29, [R1+0xb98] ;  /* 0x000b9800011d7983 */ /* 0x001f220000300800 */
[----:B------:R-:W-:-:S02]  /*53f0*/  SEL R27, R23, R27, !P0 ;  /* 0x0000001b171b7207 */ /* 0x000fc40004000000 */
[C---:B------:R-:W-:Y:S02]  /*5400*/  SEL R24, R23.reuse, R24, !P0 ;  /* 0x0000001817187207 */ /* 0x040fe40004000000 */
[C---:B------:R-:W-:Y:S01]  /*5410*/  SEL R3, R23.reuse, R3, !P0 ;  /* 0x0000000317037207 */ /* 0x040fe20004000000 */
[----:B------:R-:W-:Y:S04]  /*5420*/  STL [R1+0x18], R27 ;  /* 0x0000181b01007387 */ /* 0x000fe80000100800 */
[----:B------:R0:W-:Y:S01]  /*5430*/  STL [R1+0x14], R24 ;  /* 0x0000141801007387 */ /* 0x0001e20000100800 */
[C---:B---3--:R-:W-:Y:S02]  /*5440*/  SEL R15, R23.reuse, R15, !P0 ;  /* 0x0000000f170f7207 */ /* 0x048fe40004000000 */
[----:B--2---:R-:W-:-:S02]  /*5450*/  SEL R22, R23, R22, !P0 ;  /* 0x0000001617167207 */ /* 0x004fc40004000000 */
[C---:B----4-:R-:W-:Y:S02]  /*5460*/  SEL R26, R23.reuse, R26, !P0 ;  /* 0x0000001a171a7207 */ /* 0x050fe40004000000 */
        /* <DEDUP_REMOVED lines=13> */
[C---:B0-----:R-:W-:Y:S02]  /*5540*/  SEL R24, R23.reuse, R8, !P0 ;  /* 0x0000000817187207 */ /* 0x041fe40004000000 */
[C---:B------:R-:W-:Y:S02]  /*5550*/  SEL R27, R23.reuse, R7, !P0 ;  /* 0x00000007171b7207 */ /* 0x040fe40004000000 */
[----:B------:R-:W-:-:S05]  /*5560*/  SEL R29, R23, R29, !P0 ;  /* 0x0000001d171d7207 */ /* 0x000fca0004000000 */
[----:B------:R-:W-:Y:S04]  /*5570*/  STL [R1+0xb24], R29 ;  /* 0x000b241d01007387 */ /* 0x000fe80000100800 */
[----:B------:R0:W-:Y:S02]  /*5580*/  STL [R1+0xc], R3 ;  /* 0x00000c0301007387 */ /* 0x0001e40000100800 */
[C---:B0-----:R-:W-:Y:S02]  /*5590*/  SEL R3, R23.reuse, R28, !P0 ;  /* 0x0000001c17037207 */ /* 0x041fe40004000000 */
[----:B------:R-:W-:-:S03]  /*55a0*/  SEL R28, R23, R6, !P0 ;  /* 0x00000006171c7207 */ /* 0x000fc60004000000 */
[----:B------:R0:W-:Y:S04]  /*55b0*/  STL [R1+0xb28], R3 ;  /* 0x000b280301007387 */ /* 0x0001e80000100800 */
[----:B0-----:R-:W2:Y:S04]  /*55c0*/  LDL R3, [R1+0xaa8] ;  /* 0x000aa80001037983 */ /* 0x001ea80000100800 */
[----:B------:R-:W-:Y:S04]  /*55d0*/  STL [R1+0xb2c], R28 ;  /* 0x000b2c1c01007387 */ /* 0x000fe80000100800 */
[----:B------:R-:W-:Y:S04]  /*55e0*/  STL [R1+0xb30], R27 ;  /* 0x000b301b01007387 */ /* 0x000fe80000100800 */
[----:B------:R-:W-:Y:S04]  /*55f0*/  STL [R1+0xb34], R24 ;  /* 0x000b341801007387 */ /* 0x000fe80000100800 */
[----:B------:R-:W-:Y:S04]  /*5600*/  STL [R1+0xb38], R9 ;  /* 0x000b380901007387 */ /* 0x000fe80000100800 */
[----:B------:R-:W-:Y:S04]  /*5610*/  STL [R1+0xb3c], R10 ;  /* 0x000b3c0a01007387 */ /* 0x000fe80000100800 */
[----:B------:R-:W-:Y:S04]  /*5620*/  STL [R1+0xb40], R11 ;  /* 0x000b400b01007387 */ /* 0x000fe80000100800 */
[----:B------:R0:W-:Y:S04]  /*5630*/  STL [R1+0xb44], R12 ;  /* 0x000b440c01007387 */ /* 0x0001e80000100800 */
[----:B------:R-:W-:Y:S04]  /*5640*/  STL [R1+0xb48], R13 ;  /* 0x000b480d01007387 */ /* 0x000fe80000100800 */
[----:B------:R-:W-:Y:S04]  /*5650*/  STL [R1+0xb4c], R16 ;  /* 0x000b4c1001007387 */ /* 0x000fe80000100800 */
[----:B------:R-:W-:Y:S01]  /*5660*/  STL [R1+0xb50], R17 ;  /* 0x000b501101007387 */ /* 0x000fe20000100800 */
[----:B------:R-:W-:-:S03]  /*5670*/  SEL R8, R23, R5, !P0 ;  /* 0x0000000517087207 */ /* 0x000fc60004000000 */
[----:B------:R-:W-:Y:S01]  /*5680*/  STL [R1+0xb54], R18 ;  /* 0x000b541201007387 */ /* 0x000fe20000100800 */
[----:B------:R-:W-:-:S03]  /*5690*/  SEL R7, R23, R4, !P0 ;  /* 0x0000000417077207 */ /* 0x000fc60004000000 */
[----:B------:R-:W-:Y:S01]  /*56a0*/  STL [R1+0xb58], R19 ;  /* 0x000b581301007387 */ /* 0x000fe20000100800 */
[----:B------:R-:W-:-:S03]  /*56b0*/  SEL R6, R23, R2, !P0 ;  /* 0x0000000217067207 */ /* 0x000fc60004000000 */
[----:B------:R-:W-:Y:S01]  /*56c0*/  STL [R1+0xb5c], R20 ;  /* 0x000b5c1401007387 */ /* 0x000fe20000100800 */
[----:B------:R-:W-:-:S03]  /*56d0*/  SEL R5, R23, R0, !P0 ;  /* 0x0000000017057207 */ /* 0x000fc60004000000 */
[----:B------:R-:W-:Y:S04]  /*56e0*/  STL [R1+0xb60], R21 ;  /* 0x000b601501007387 */ /* 0x000fe80000100800 */
        /* <DEDUP_REMOVED lines=9> */
[----:B------:R-:W-:Y:S04]  /*5780*/  STL [R1+0x850], RZ ;  /* 0x000850ff01007387 */ /* 0x000fe80000100800 */
        /* <DEDUP_REMOVED lines=457> */
[----:B------:R-:W1:Y:S04]  /*7420*/  S2R R29, SR_TID.X ;  /* 0x00000000001d7919 */ /* 0x000e680000002100 */
        /* <DEDUP_REMOVED lines=18> */
[----:B0-----:R-:W3:Y:S04]  /*7550*/  LDL.LU R12, [R1+0xc8] ;  /* 0x0000c800010c7983 */ /* 0x001ee80000300800 */
[----:B------:R-:W-:Y:S01]  /*7560*/  STL [R1+0xe0], RZ ;  /* 0x0000e0ff01007387 */ /* 0x000fe20000100800 */
[----:B--2---:R-:W-:-:S03]  /*7570*/  ISETP.GE.AND P1, PT, R3, RZ, PT ;  /* 0x000000ff0300720c */ /* 0x004fc60003f26270 */
[----:B------:R-:W-:Y:S01]  /*7580*/  STL [R1+0xe4], RZ ;  /* 0x0000e4ff01007387 */ /* 0x000fe20000100800 */
[----:B-1----:R-:W-:-:S03]  /*7590*/  LOP3.LUT R3, R29, 0xf, RZ, 0xc0, !PT ;  /* 0x0000000f1d037812 */ /* 0x002fc600078ec0ff */
[----:B------:R-:W-:Y:S04]  /*75a0*/  STL [R1+0xe8], RZ ;  /* 0x0000e8ff01007387 */ /* 0x000fe80000100800 */
[----:B------:R-:W-:Y:S04]  /*75b0*/  STL [R1+0xec], RZ ;  /* 0x0000ecff01007387 */ /* 0x000fe80000100800 */
[----:B------:R-:W-:Y:S04]  /*75c0*/  STL [R1+0xd0], RZ ;  /* 0x0000d0ff01007387 */ /* 0x000fe80000100800 */
[----:B------:R-:W2:Y:S04]  /*75d0*/  LDL.LU R11, [R1+0xc0] ;  /* 0x0000c000010b7983 */ /* 0x000ea80000300800 */
[----:B------:R-:W4:Y:S01]  /*75e0*/  LDL.LU R10, [R1+0xbc] ;  /* 0x0000bc00010a7983 */ /* 0x000f220000300800 */
[----:B------:R-:W-:-:S03]  /*75f0*/  IMAD R23, R3, c[0x0][0x18c], RZ ;  /* 0x0000630003177a24 */ /* 0x000fc600078e02ff */
[----:B------:R-:W4:Y:S04]  /*7600*/  LDL.LU R9, [R1+0xb8] ;  /* 0x0000b80001097983 */ /* 0x000f280000300800 */
[----:B------:R-:W4:Y:S04]  /*7610*/  LDL.LU R24, [R1+0xb4] ;  /* 0x0000b40001187983 */ /* 0x000f280000300800 */
[----:B------:R-:W4:Y:S04]  /*7620*/  LDL.LU R27, [R1+0xb0] ;  /* 0x0000b000011b7983 */ /* 0x000f280000300800 */
[----:B------:R-:W4:Y:S04]  /*7630*/  LDL.LU R28, [R1+0xac] ;  /* 0x0000ac00011c7983 */ /* 0x000f280000300800 */
[----:B------:R-:W4:Y:S04]  /*7640*/  LDL.LU R3, [R1+0xa8] ;  /* 0x0000a80001037983 */ /* 0x000f280000300800 */
[----:B------:R-:W4:Y:S04]  /*7650*/  LDL.LU R29, [R1+0xa4] ;  /* 0x0000a400011d7983 */ /* 0x000f280000300800 */
[----:B------:R-:W4:Y:S01]  /*7660*/  LDL.LU R4, [R1+0x10] ;  /* 0x0000100001047983 */ /* 0x000f220000300800 */
[----:B------:R-:W-:-:S02]  /*7670*/  ISETP.NE.AND P0, PT, RZ, c[0x0][0x178], PT ;  /* 0x00005e00ff007a0c */ /* 0x000fc40003f05270 */
[----:B------:R-:W-:-:S04]  /*7680*/  SHF.R.S32.HI R0, RZ, 0x1f, R23 ;  /* 0x0000001fff007819 */ /* 0x000fc80000011417 */
[----:B------:R-:W-:-:S05]  /*7690*/  SHF.L.U64.HI R0, R23, 0x1, R0 ;  /* 0x0000000117007819 */ /* 0x000fca0000010200 */
[----:B------:R-:W-:Y:S01]  /*76a0*/  STL [R1+0xae0], R0 ;  /* 0x000ae00001007387 */ /* 0x000fe20000100800 */
[----:B---3--:R-:W-:-:S05]  /*76b0*/  SHF.R.S32.HI R2, RZ, 0x4, R12 ;  /* 0x00000004ff027819 */ /* 0x008fca000001140c */
[----:B------:R0:W-:Y:S02]  /*76c0*/  STL [R1+0x89c], R2 ;  /* 0x00089c0201007387 */ /* 0x0001e40000100800 */
[----:B0-----:R-:W-:-:S05]  /*76d0*/  IMAD.SHL.U32 R2, R23, 0x2, RZ ;  /* 0x0000000217027824 */ /* 0x001fca00078e00ff */
[----:B------:R0:W-:Y:S01]  /*76e0*/  STL [R1+0xae4], R2 ;  /* 0x000ae40201007387 */ /* 0x0001e20000100800 */
[----:B--2---:R-:W-:Y:S02]  /*76f0*/  IMAD R23, R11, c[0x0][0x190], RZ ;  /* 0x000064000b177a24 */ /* 0x004fe400078e02ff */
[----:B----4-:R-:W-:Y:S02]  /*7700*/  IMAD R0, R10, c[0x0][0x190], RZ ;  /* 0x000064000a007a24 */ /* 0x010fe400078e02ff */
[----:B0-----:R-:W-:Y:S02]  /*7710*/  IMAD R2, R24, c[0x0][0x190], RZ ;  /* 0x0000640018027a24 */ /* 0x001fe400078e02ff */
[----:B------:R-:W-:Y:S01]  /*7720*/  @!P1 IMAD.MOV R4, RZ, RZ, -R4 ;  /* 0x000000ffff049224 */ /* 0x000fe200078e0a04 */
[----:B------:R-:W-:-:S05]  /*7730*/  @!P0 LOP3.LUT R4, RZ, c[0x0][0x178], RZ, 0x33, !PT ;  /* 0x00005e00ff048a12 */ /* 0x000fca00078e33ff */
[----:B------:R0:W-:Y:S04]  /*7740*/  STL [R1+0xb88], R4 ;  /* 0x000b880401007387 */ /* 0x0001e80000100800 */
[----:B------:R-:W-:Y:S01]  /*7750*/  STL [R1+0xb8c], R23 ;  /* 0x000b8c1701007387 */ /* 0x000fe20000100800 */
[----:B0-----:R-:W-:-:S03]  /*7760*/  IMAD R4, R9, c[0x0][0x190], RZ ;  /* 0x0000640009047a24 */ /* 0x001fc600078e02ff */
[----:B------:R0:W-:Y:S04]  /*7770*/  STL [R1+0x10], R0 ;  /* 0x0000100001007387 */ /* 0x0001e80000100800 */
[----:B------:R1:W-:Y:S01]  /*7780*/  STL [R1+0x24], R4 ;  /* 0x0000240401007387 */ /* 0x0003e20000100800 */
[----:B0-----:R-:W-:-:S03]  /*7790*/  IMAD R0, R27, c[0x0][0x190], RZ ;  /* 0x000064001b007a24 */ /* 0x001fc600078e02ff */
[----:B------:R0:W-:Y:S01]  /*77a0*/  STL [R1+0x54], R2 ;  /* 0x0000540201007387 */ /* 0x0001e20000100800 */
[----:B-1----:R-:W-:-:S03]  /*77b0*/  IMAD R4, R28, c[0x0][0x190], RZ ;  /* 0x000064001c047a24 */ /* 0x002fc600078e02ff */
[----:B------:R1:W-:Y:S04]  /*77c0*/  STL [R1+0x6c], R0 ;  /* 0x00006c0001007387 */ /* 0x0003e80000100800 */
[----:B------:R-:W-:Y:S04]  /*77d0*/  STL [R1+0x70], R4 ;  /* 0x0000700401007387 */ /* 0x000fe80000100800 */
[----:B------:R-:W2:Y:S01]  /*77e0*/  LDL.LU R23, [R1+0x98] ;  /* 0x0000980001177983 */ /* 0x000ea20000300800 */
[----:B0-----:R-:W-:Y:S02]  /*77f0*/  IMAD R2, R3, c[0x0][0x190], RZ ;  /* 0x0000640003027a24 */ /* 0x001fe400078e02ff */
[----:B-1----:R-:W-:-:S03]  /*7800*/  IMAD R0, R29, c[0x0][0x190], RZ ;  /* 0x000064001d007a24 */ /* 0x002fc600078e02ff */
[----:B------:R-:W-:Y:S04]  /*7810*/  STL [R1+0x74], R2 ;  /* 0x0000740201007387 */ /* 0x000fe80000100800 */
[----:B--2---:R0:W-:Y:S04]  /*7820*/  STL [R1+0xb90], R23 ;  /* 0x000b901701007387 */ /* 0x0041e80000100800 */
[----:B------:R-:W-:Y:S04]  /*7830*/  STL [R1+0xa4], R0 ;  /* 0x0000a40001007387 */ /* 0x000fe80000100800 */
[----:B0-----:R-:W2:Y:S04]  /*7840*/  LDL.LU R23, [R1+0x9c] ;  /* 0x00009c0001177983 */ /* 0x001ea80000300800 */
[----:B--2---:R0:W-:Y:S04]  /*7850*/  STL [R1+0xb94], R23 ;  /* 0x000b941701007387 */ /* 0x0041e80000100800 */
[----:B0-----:R-:W2:Y:S04]  /*7860*/  LDL.LU R23, [R1+0xa0] ;  /* 0x0000a00001177983 */ /* 0x001ea80000300800 */
[----:B------:R-:W3:Y:S04]  /*7870*/  LDL.LU R4, [R1+0x94] ;  /* 0x0000940001047983 */ /* 0x000ee80000300800 */
[----:B------:R-:W4:Y:S04]  /*7880*/  LDL.LU R15, [R1+0x90] ;  /* 0x00009000010f7983 */ /* 0x000f280000300800 */
[----:B------:R-:W3:Y:S04]  /*7890*/  LDL.LU R5, [R1+0x8c] ;  /* 0x00008c0001057983 */ /* 0x000ee80000300800 */
        /* <DEDUP_REMOVED lines=24> */
[----:B------:R-:W3:Y:S01]  /*7a20*/  LDL.LU R0, [R1+0xc] ;  /* 0x00000c0001007983 */ /* 0x000ee20000300800 */
[----:B--2---:R-:W-:-:S05]  /*7a30*/  IMAD R23, R23, c[0x0][0x190], RZ ;  /* 0x0000640017177a24 */ /* 0x004fca00078e02ff */
[----:B------:R0:W-:Y:S04]  /*7a40*/  STL [R1+0xa0], R23 ;  /* 0x0000a01701007387 */ /* 0x0001e80000100800 */
[----:B0-----:R-:W2:Y:S02]  /*7a50*/  LDL.LU R23, [R1+0xb94] ;  /* 0x000b940001177983 */ /* 0x001ea40000300800 */
[----:B--2---:R-:W-:-:S05]  /*7a60*/  IMAD R23, R23, c[0x0][0x190], RZ ;  /* 0x0000640017177a24 */ /* 0x004fca00078e02ff */
[----:B------:R0:W-:Y:S04]  /*7a70*/  STL [R1+0x9c], R23 ;  /* 0x00009c1701007387 */ /* 0x0001e80000100800 */
[----:B0-----:R-:W2:Y:S01]  /*7a80*/  LDL.LU R23, [R1+0xb90] ;  /* 0x000b900001177983 */ /* 0x001ea20000300800 */
[----:B---3--:R-:W-:Y:S02]  /*7a90*/  IMAD R4, R4, c[0x0][0x190], RZ ;  /* 0x0000640004047a24 */ /* 0x008fe400078e02ff */
[----:B----4-:R-:W-:Y:S02]  /*7aa0*/  IMAD R15, R15, c[0x0][0x190], RZ ;  /* 0x000064000f0f7a24 */ /* 0x010fe400078e02ff */
[----:B------:R-:W-:Y:S02]  /*7ab0*/  IMAD R5, R5, c[0x0][0x190], RZ ;  /* 0x0000640005057a24 */ /* 0x000fe400078e02ff */
[----:B------:R-:W-:-:S02]  /*7ac0*/  IMAD R6, R6, c[0x0][0x190], RZ ;  /* 0x0000640006067a24 */ /* 0x000fc400078e02ff */
[----:B------:R-:W-:Y:S02]  /*7ad0*/  IMAD R7, R7, c[0x0][0x190], RZ ;  /* 0x0000640007077a24 */ /* 0x000fe400078e02ff */
[----:B------:R-:W-:Y:S02]  /*7ae0*/  IMAD R8, R8, c[0x0][0x190], RZ ;  /* 0x0000640008087a24 */ /* 0x000fe400078e02ff */
[----:B------:R-:W-:Y:S02]  /*7af0*/  IMAD R22, R22, c[0x0][0x190], RZ ;  /* 0x0000640016167a24 */ /* 0x000fe400078e02ff */
[----:B------:R-:W-:Y:S02]  /*7b00*/  IMAD R26, R26, c[0x0][0x190], RZ ;  /* 0x000064001a1a7a24 */ /* 0x000fe400078e02ff */
        /* <DEDUP_REMOVED lines=18> */
[----:B--2---:R-:W-:-:S05]  /*7c30*/  IMAD R23, R23, c[0x0][0x190], RZ ;  /* 0x0000640017177a24 */ /* 0x004fca00078e02ff */
[----:B------:R0:W-:Y:S04]  /*7c40*/  STL [R1+0x98], R23 ;  /* 0x0000981701007387 */ /* 0x0001e80000100800 */
[----:B0-----:R-:W2:Y:S04]  /*7c50*/  LDL.LU R23, [R1+0xb8c] ;  /* 0x000b8c0001177983 */ /* 0x001ea80000300800 */
        /* <DEDUP_REMOVED lines=29> */
[----:B0-----:R-:W3:Y:S04]  /*7e30*/  LDL.LU R17, [R1+0xb50] ;  /* 0x000b500001117983 */ /* 0x001ee80000300800 */
        /* <DEDUP_REMOVED lines=22> */
[----:B------:R-:W-:-:S05]  /*7fa0*/  IMAD R2, R2, c[0x0][0x190], RZ ;  /* 0x0000640002027a24 */ /* 0x000fca00078e02ff */
[----:B------:R0:W-:Y:S02]  /*7fb0*/  STL [R1+0x14], R2 ;  /* 0x0000140201007387 */ /* 0x0001e40000100800 */
[----:B0-----:R-:W-:-:S05]  /*7fc0*/  IMAD R2, R0, c[0x0][0x190], RZ ;  /* 0x0000640000027a24 */ /* 0x001fca00078e02ff */
[----:B------:R-:W-:Y:S01]  /*7fd0*/  STL [R1+0xaf0], R2 ;  /* 0x000af00201007387 */ /* 0x000fe20000100800 */
[----:B--2---:R-:W-:Y:S02]  /*7fe0*/  IMAD R18, R18, c[0x0][0x190], RZ ;  /* 0x0000640012127a24 */ /* 0x004fe400078e02ff */
[----:B---3--:R-:W-:Y:S02]  /*7ff0*/  IMAD R17, R17, c[0x0][0x190], RZ ;  /* 0x0000640011117a24 */ /* 0x008fe400078e02ff */
[----:B----4-:R-:W-:Y:S02]  /*8000*/  IMAD R16, R16, c[0x0][0x190], RZ ;  /* 0x0000640010107a24 */ /* 0x010fe400078e02ff */
        /* <DEDUP_REMOVED lines=8> */
[----:B------:R-:W-:-:S05]  /*8090*/  IMAD R0, R29, c[0x0][0x190], RZ ;  /* 0x000064001d007a24 */ /* 0x000fca00078e02ff */
[----:B------:R0:W-:Y:S01]  /*80a0*/  STL [R1+0xaf4], R0 ;  /* 0x000af40001007387 */ /* 0x0001e20000100800 */
[----:B------:R-:W-:-:S03]  /*80b0*/  IMAD R29, R9, c[0x0][0x190], RZ ;  /* 0x00006400091d7a24 */ /* 0x000fc600078e02ff */
[----:B------:R-:W-:Y:S04]  /*80c0*/  STL [R1+0xaec], R3 ;  /* 0x000aec0301007387 */ /* 0x000fe80000100800 */
        /* <DEDUP_REMOVED lines=22> */
[----:B0-----:R-:W3:Y:S01]  /*8230*/  LDL.LU R18, [R1+0x10] ;  /* 0x0000100001127983 */ /* 0x001ee20000300800 */
[----:B------:R-:W-:-:S02]  /*8240*/  IMAD R14, R14, c[0x0][0x190], RZ ;  /* 0x000064000e0e7a24 */ /* 0x000fc400078e02ff */
[----:B------:R-:W-:-:S03]  /*8250*/  IMAD R19, R19, c[0x0][0x190], RZ ;  /* 0x0000640013137a24 */ /* 0x000fc600078e02ff */
[----:B------:R-:W-:Y:S02]  /*8260*/  LEA R3, P0, R14, c[0x0][0x168], 0x1 ;  /* 0x00005a000e037a11 */ /* 0x000fe400078008ff */
[----:B------:R0:W-:Y:S04]  /*8270*/  STL [R1+0xb20], R19 ;  /* 0x000b201301007387 */ /* 0x0001e80000100800 */
[----:B------:R-:W4:Y:S01]  /*8280*/  LDL.LU R2, [R1+0x8c] ;  /* 0x00008c0001027983 */ /* 0x000f220000300800 */
[----:B0-----:R-:W-:-:S03]  /*8290*/  LEA R19, P1, R23, c[0x0][0x168], 0x1 ;  /* 0x00005a0017137a11 */ /* 0x001fc600078208ff */
[----:B------:R-:W-:Y:S01]  /*82a0*/  STL [R1+0xa1c], R3 ;  /* 0x000a1c0301007387 */ /* 0x000fe20000100800 */
[----:B------:R-:W-:-:S03]  /*82b0*/  IMAD R4, R4, c[0x0][0x184], RZ ;  /* 0x0000610004047a24 */ /* 0x000fc600078e02ff */
[----:B------:R2:W-:Y:S01]  /*82c0*/  STL [R1+0x920], R19 ;  /* 0x0009201301007387 */ /* 0x0005e20000100800 */
[----:B------:R-:W-:Y:S01]  /*82d0*/  IMAD R9, R6, c[0x0][0x190], RZ ;  /* 0x0000640006097a24 */ /* 0x000fe200078e02ff */
[----:B------:R-:W-:-:S04]  /*82e0*/  LEA R6, P6, R4, c[0x0][0x160], 0x1 ;  /* 0x0000580004067a11 */ /* 0x000fc800078c08ff */
[----:B------:R-:W-:Y:S01]  /*82f0*/  LEA.HI.X.SX32 R4, R4, c[0x0][0x164], 0x1, P6 ;  /* 0x0000590004047a11 */ /* 0x000fe200030f0eff */
[----:B------:R-:W-:Y:S01]  /*8300*/  IMAD R25, R25, c[0x0][0x190], RZ ;  /* 0x0000640019197a24 */ /* 0x000fe200078e02ff */
[----:B--2---:R-:W-:Y:S02]  /*8310*/  LEA R19, P3, R17, c[0x0][0x168], 0x1 ;  /* 0x00005a0011137a11 */ /* 0x004fe400078608ff */
[----:B---3--:R-:W-:-:S05]  /*8320*/  LEA R3, P2, R18, c[0x0][0x168], 0x1 ;  /* 0x00005a0012037a11 */ /* 0x008fca00078408ff */
[----:B------:R0:W-:Y:S04]  /*8330*/  STL [R1+0xa20], R3 ;  /* 0x000a200301007387 */ /* 0x0001e80000100800 */
[----:B------:R1:W-:Y:S01]  /*8340*/  STL [R1+0x928], R19 ;  /* 0x0009281301007387 */ /* 0x0003e20000100800 */
[----:B0-----:R-:W-:Y:S02]  /*8350*/  LEA R3, P4, R16, c[0x0][0x168], 0x1 ;  /* 0x00005a0010037a11 */ /* 0x001fe400078808ff */
[----:B-1----:R-:W-:-:S03]  /*8360*/  LEA R19, P5, R13, c[0x0][0x168], 0x1 ;  /* 0x00005a000d137a11 */ /* 0x002fc600078a08ff */
[----:B------:R0:W-:Y:S04]  /*8370*/  STL [R1+0xa24], R3 ;  /* 0x000a240301007387 */ /* 0x0001e80000100800 */
[----:B0-----:R-:W2:Y:S04]  /*8380*/  LDL.LU R3, [R1+0x88] ;  /* 0x0000880001037983 */ /* 0x001ea80000300800 */
[----:B------:R0:W-:Y:S02]  /*8390*/  STL [R1+0x930], R19 ;  /* 0x0009301301007387 */ /* 0x0001e40000100800 */
[----:B0-----:R-:W-:-:S05]  /*83a0*/  LEA R19, P6, R12, c[0x0][0x168], 0x1 ;  /* 0x00005a000c137a11 */ /* 0x001fca00078c08ff */
[----:B------:R0:W-:Y:S02]  /*83b0*/  STL [R1+0xa28], R19 ;  /* 0x000a281301007387 */ /* 0x0001e40000100800 */
[----:B0-----:R-:W-:Y:S02]  /*83c0*/  LEA.HI.X.SX32 R19, R14, c[0x0][0x16c], 0x1, P0 ;  /* 0x00005b000e137a11 */ /* 0x001fe400000f0eff */
[----:B------:R-:W-:-:S03]  /*83d0*/  LEA R14, P0, R11, c[0x0][0x168], 0x1 ;  /* 0x00005a000b0e7a11 */ /* 0x000fc600078008ff */
[----:B------:R0:W-:Y:S01]  /*83e0*/  STL [R1+0x91c], R19 ;  /* 0x00091c1301007387 */ /* 0x0001e20000100800 */
[----:B------:R-:W-:Y:S02]  /*83f0*/  LEA.HI.X.SX32 R18, R18, c[0x0][0x16c], 0x1, P2 ;  /* 0x00005b0012127a11 */ /* 0x000fe400010f0eff */
[----:B0-----:R-:W-:Y:S02]  /*8400*/  LEA.HI.X.SX32 R19, R23, c[0x0][0x16c], 0x1, P1 ;  /* 0x00005b0017137a11 */ /* 0x001fe400008f0eff */
[----:B------:R-:W3:Y:S04]  /*8410*/  LDL.LU R23, [R1+0x80] ;  /* 0x0000800001177983 */ /* 0x000ee80000300800 */
[----:B------:R0:W-:Y:S04]  /*8420*/  STL [R1+0x938], R14 ;  /* 0x0009380e01007387 */ /* 0x0001e80000100800 */
[----:B------:R1:W-:Y:S01]  /*8430*/  STL [R1+0x8a0], R19 ;  /* 0x0008a01301007387 */ /* 0x0003e20000100800 */
[----:B0-----:R-:W-:-:S02]  /*8440*/  LEA R14, P1, R25, c[0x0][0x168], 0x1 ;  /* 0x00005a00190e7a11 */ /* 0x001fc400078208ff */
[----:B-1----:R-:W-:-:S03]  /*8450*/  LEA R19, P2, R10, c[0x0][0x168], 0x1 ;  /* 0x00005a000a137a11 */ /* 0x002fc600078408ff */
[----:B------:R0:W-:Y:S01]  /*8460*/  STL [R1+0xa2c], R14 ;  /* 0x000a2c0e01007387 */ /* 0x0001e20000100800 */
[----:B------:R-:W-:-:S03]  /*8470*/  LEA.HI.X.SX32 R16, R16, c[0x0][0x16c], 0x1, P4 ;  /* 0x00005b0010107a11 */ /* 0x000fc600020f0eff */
[----:B0-----:R-:W3:Y:S04]  /*8480*/  LDL.LU R14, [R1+0x7c] ;  /* 0x00007c00010e7983 */ /* 0x001ee80000300800 */
[----:B------:R0:W-:Y:S04]  /*8490*/  STL [R1+0x924], R18 ;  /* 0x0009241201007387 */ /* 0x0001e80000100800 */
[----:B------:R1:W-:Y:S01]  /*84a0*/  STL [R1+0x940], R19 ;  /* 0x0009401301007387 */ /* 0x0003e20000100800 */
[----:B0-----:R-:W-:Y:S02]  /*84b0*/  LEA.HI.X.SX32 R18, R17, c[0x0][0x16c], 0x1, P3 ;  /* 0x00005b0011127a11 */ /* 0x001fe400018f0eff */
[----:B------:R-:W-:Y:S01]  /*84c0*/  LEA R17, P3, R29, c[0x0][0x168], 0x1 ;  /* 0x00005a001d117a11 */ /* 0x000fe200078608ff */
[----:B-1----:R-:W3:Y:S04]  /*84d0*/  LDL.LU R19, [R1+0x78] ;  /* 0x0000780001137983 */ /* 0x002ee80000300800 */
[----:B------:R0:W-:Y:S04]  /*84e0*/  STL [R1+0x8a4], R18 ;  /* 0x0008a41201007387 */ /* 0x0001e80000100800 */
[----:B------:R1:W-:Y:S04]  /*84f0*/  STL [R1+0xa30], R17 ;  /* 0x000a301101007387 */ /* 0x0003e80000100800 */
[----:B0-----:R-:W3:Y:S01]  /*8500*/  LDL.LU R18, [R1+0x68] ;  /* 0x0000680001127983 */ /* 0x001ee20000300800 */
[----:B-1----:R-:W-:-:S03]  /*8510*/  LEA R17, P4, R24, c[0x0][0x168], 0x1 ;  /* 0x00005a0018117a11 */ /* 0x002fc600078808ff */
[----:B------:R0:W-:Y:S01]  /*8520*/  STL [R1+0x92c], R16 ;  /* 0x00092c1001007387 */ /* 0x0001e20000100800 */
[----:B------:R-:W-:-:S03]  /*8530*/  LEA.HI.X.SX32 R12, R12, c[0x0][0x16c], 0x1, P6 ;  /* 0x00005b000c0c7a11 */ /* 0x000fc600030f0eff */
[----:B------:R1:W-:Y:S01]  /*8540*/  STL [R1+0x948], R17 ;  /* 0x0009481101007387 */ /* 0x0003e20000100800 */
[----:B0-----:R-:W-:Y:S02]  /*8550*/  LEA.HI.X.SX32 R16, R13, c[0x0][0x16c], 0x1, P5 ;  /* 0x00005b000d107a11 */ /* 0x001fe400028f0eff */
[----:B----4-:R-:W-:Y:S01]  /*8560*/  LEA R13, P5, R27, c[0x0][0x168], 0x1 ;  /* 0x00005a001b0d7a11 */ /* 0x010fe200078a08ff */
[----:B-1----:R-:W4:Y:S04]  /*8570*/  LDL.LU R17, [R1+0x64] ;  /* 0x0000640001117983 */ /* 0x002f280000300800 */
[----:B------:R0:W-:Y:S04]  /*8580*/  STL [R1+0x8a8], R16 ;  /* 0x0008a81001007387 */ /* 0x0001e80000100800 */
[----:B------:R1:W-:Y:S01]  /*8590*/  STL [R1+0xa34], R13 ;  /* 0x000a340d01007387 */ /* 0x0003e20000100800 */
[----:B0-----:R-:W-:-:S03]  /*85a0*/  LEA R16, P6, R28, c[0x0][0x168], 0x1 ;  /* 0x00005a001c107a11 */ /* 0x001fc600078c08ff */
[----:B------:R0:W-:Y:S01]  /*85b0*/  STL [R1+0x934], R12 ;  /* 0x0009340c01007387 */ /* 0x0001e20000100800 */
[----:B-1----:R-:W-:-:S03]  /*85c0*/  LEA.HI.X.SX32 R13, R11, c[0x0][0x16c], 0x1, P0 ;  /* 0x00005b000b0d7a11 */ /* 0x002fc600000f0eff */
[----:B------:R1:W-:Y:S01]  /*85d0*/  STL [R1+0x950], R16 ;  /* 0x0009501001007387 */ /* 0x0003e20000100800 */
[----:B------:R-:W-:-:S03]  /*85e0*/  LEA.HI.X.SX32 R11, R25, c[0x0][0x16c], 0x1, P1 ;  /* 0x00005b00190b7a11 */ /* 0x000fc600008f0eff */
[----:B------:R-:W-:Y:S04]  /*85f0*/  STL [R1+0x8ac], R13 ;  /* 0x0008ac0d01007387 */ /* 0x000fe80000100800 */
[----:B------:R-:W4:Y:S01]  /*8600*/  LDL.LU R25, [R1+0x84] ;  /* 0x0000840001197983 */ /* 0x000f220000300800 */
[----:B0-----:R-:W-:Y:S01]  /*8610*/  LEA R12, P0, R0, c[0x0][0x168], 0x1 ;  /* 0x00005a00000c7a11 */ /* 0x001fe200078008ff */
[----:B------:R-:W-:-:S04]  /*8620*/  IMAD R26, R26, c[0x0][0x190], RZ ;  /* 0x000064001a1a7a24 */ /* 0x000fc800078e02ff */
[----:B------:R0:W-:Y:S04]  /*8630*/  STL [R1+0xa38], R12 ;  /* 0x000a380c01007387 */ /* 0x0001e80000100800 */
[----:B------:R0:W-:Y:S04]  /*8640*/  STL [R1+0x93c], R11 ;  /* 0x00093c0b01007387 */ /* 0x0001e80000100800 */
[----:B-1----:R-:W4:Y:S01]  /*8650*/  LDL.LU R16, [R1+0x60] ;  /* 0x0000600001107983 */ /* 0x002f220000300800 */
[----:B0-----:R-:W-:Y:S02]  /*8660*/  LEA R12, P1, R2, c[0x0][0x168], 0x1 ;  /* 0x00005a00020c7a11 */ /* 0x001fe400078208ff */
[----:B------:R-:W-:-:S03]  /*8670*/  LEA.HI.X.SX32 R11, R10, c[0x0][0x16c], 0x1, P2 ;  /* 0x00005b000a0b7a11 */ /* 0x000fc600010f0eff */
[----:B------:R0:W-:Y:S01]  /*8680*/  STL [R1+0x958], R12 ;  /* 0x0009580c01007387 */ /* 0x0001e20000100800 */
[----:B------:R-:W-:-:S03]  /*8690*/  LEA R10, P2, R26, c[0x0][0x168], 0x1 ;  /* 0x00005a001a0a7a11 */ /* 0x000fc600078408ff */
[----:B------:R-:W4:Y:S04]  /*86a0*/  LDL.LU R13, [R1+0x5c] ;  /* 0x00005c00010d7983 */ /* 0x000f280000300800 */
[----:B------:R1:W-:Y:S04]  /*86b0*/  STL [R1+0x8b0], R11 ;  /* 0x0008b00b01007387 */ /* 0x0003e80000100800 */
[----:B------:R-:W-:Y:S04]  /*86c0*/  STL [R1+0xa3c], R10 ;  /* 0x000a3c0a01007387 */ /* 0x000fe80000100800 */
[----:B0-----:R-:W4:Y:S01]  /*86d0*/  LDL.LU R12, [R1+0x50] ;  /* 0x00005000010c7983 */ /* 0x001f220000300800 */
[----:B-1----:R-:W-:-:S05]  /*86e0*/  LEA.HI.X.SX32 R11, R29, c[0x0][0x16c], 0x1, P3 ;  /* 0x00005b001d0b7a11 */ /* 0x002fca00018f0eff */
[----:B------:R0:W-:Y:S02]  /*86f0*/  STL [R1+0x944], R11 ;  /* 0x0009440b01007387 */ /* 0x0001e40000100800 */
[----:B0-----:R-:W-:Y:S02]  /*8700*/  LEA.HI.X.SX32 R11, R24, c[0x0][0x16c], 0x1, P4 ;  /* 0x00005b00180b7a11 */ /* 0x001fe400020f0eff */
[----:B--2---:R-:W-:-:S05]  /*8710*/  LEA R10, P3, R3, c[0x0][0x168], 0x1 ;  /* 0x00005a00030a7a11 */ /* 0x004fca00078608ff */
[----:B------:R0:W-:Y:S04]  /*8720*/  STL [R1+0x960], R10 ;  /* 0x0009600a01007387 */ /* 0x0001e80000100800 */
[----:B------:R1:W-:Y:S01]  /*8730*/  STL [R1+0x8b4], R11 ;  /* 0x0008b40b01007387 */ /* 0x0003e20000100800 */
[----:B0-----:R-:W-:-:S03]  /*8740*/  LEA.HI.X.SX32 R10, R27, c[0x0][0x16c], 0x1, P5 ;  /* 0x00005b001b0a7a11 */ /* 0x001fc600028f0eff */
[----:B-1----:R-:W2:Y:S01]  /*8750*/  LDL.LU R11, [R1+0x4c] ;  /* 0x00004c00010b7983 */ /* 0x002ea20000300800 */
[----:B---3--:R-:W-:Y:S02]  /*8760*/  LEA R27, P5, R23, c[0x0][0x168], 0x1 ;  /* 0x00005a00171b7a11 */ /* 0x008fe400078a08ff */
[----:B----4-:R-:W-:-:S05]  /*8770*/  LEA R24, P4, R25, c[0x0][0x168], 0x1 ;  /* 0x00005a0019187a11 */ /* 0x010fca00078808ff */
[----:B------:R-:W-:Y:S04]  /*8780*/  STL [R1+0xa40], R24 ;  /* 0x000a401801007387 */ /* 0x000fe80000100800 */
[----:B------:R0:W-:Y:S04]  /*8790*/  STL [R1+0x94c], R10 ;  /* 0x00094c0a01007387 */ /* 0x0001e80000100800 */
[----:B0-----:R-:W3:Y:S04]  /*87a0*/  LDL.LU R10, [R1+0x48] ;  /* 0x00004800010a7983 */ /* 0x001ee80000300800 */
[----:B------:R0:W-:Y:S04]  /*87b0*/  STL [R1+0x968], R27 ;  /* 0x0009681b01007387 */ /* 0x0001e80000100800 */
[----:B------:R-:W4:Y:S01]  /*87c0*/  LDL.LU R29, [R1+0x44] ;  /* 0x00004400011d7983 */ /* 0x000f220000300800 */
[----:B------:R-:W-:-:S02]  /*87d0*/  LEA.HI.X.SX32 R24, R28, c[0x0][0x16c], 0x1, P6 ;  /* 0x00005b001c187a11 */ /* 0x000fc400030f0eff */
[----:B0-----:R-:W-:-:S03]  /*87e0*/  LEA R27, P6, R14, c[0x0][0x168], 0x1 ;  /* 0x00005a000e1b7a11 */ /* 0x001fc600078c08ff */
[----:B------:R0:W-:Y:S01]  /*87f0*/  STL [R1+0x8b8], R24 ;  /* 0x0008b81801007387 */ /* 0x0001e20000100800 */
[----:B------:R-:W-:Y:S02]  /*8800*/  LEA.HI.X.SX32 R0, R0, c[0x0][0x16c], 0x1, P0 ;  /* 0x00005b0000007a11 */ /* 0x000fe400000f0eff */
[----:B------:R-:W-:Y:S01]  /*8810*/  LEA.HI.X.SX32 R2, R2, c[0x0][0x16c], 0x1, P1 ;  /* 0x00005b0002027a11 */ /* 0x000fe200008f0eff */
[----:B0-----:R-:W4:Y:S04]  /*8820*/  LDL.LU R24, [R1+0x40] ;  /* 0x0000400001187983 */ /* 0x001f280000300800 */
[----:B------:R0:W-:Y:S04]  /*8830*/  STL [R1+0xa44], R27 ;  /* 0x000a441b01007387 */ /* 0x0001e80000100800 */
[----:B------:R1:W-:Y:S01]  /*8840*/  STL [R1+0x954], R0 ;  /* 0x0009540001007387 */ /* 0x0003e20000100800 */
[----:B0-----:R-:W-:-:S02]  /*8850*/  LEA R27, P0, R19, c[0x0][0x168], 0x1 ;  /* 0x00005a00131b7a11 */ /* 0x001fc400078008ff */
[----:B-1----:R-:W-:-:S03]  /*8860*/  LEA R0, P1, R18, c[0x0][0x168], 0x1 ;  /* 0x00005a0012007a11 */ /* 0x002fc600078208ff */
[----:B------:R0:W-:Y:S01]  /*8870*/  STL [R1+0x970], R27 ;  /* 0x0009701b01007387 */ /* 0x0001e20000100800 */
[----:B------:R-:W-:Y:S01]  /*8880*/  IMAD R22, R22, c[0x0][0x190], RZ ;  /* 0x0000640016167a24 */ /* 0x000fe200078e02ff */
[----:B------:R-:W-:Y:S02]  /*8890*/  LEA.HI.X.SX32 R28, R3, c[0x0][0x16c], 0x1, P3 ;  /* 0x00005b00031c7a11 */ /* 0x000fe400018f0eff */
[----:B0-----:R-:W4:Y:S04]  /*88a0*/  LDL.LU R27, [R1+0x3c] ;  /* 0x00003c00011b7983 */ /* 0x001f280000300800 */
[----:B------:R0:W-:Y:S04]  /*88b0*/  STL [R1+0x8bc], R2 ;  /* 0x0008bc0201007387 */ /* 0x0001e80000100800 */
[----:B------:R1:W-:Y:S01]  /*88c0*/  STL [R1+0xa48], R0 ;  /* 0x000a480001007387 */ /* 0x0003e20000100800 */
[----:B0-----:R-:W-:-:S02]  /*88d0*/  LEA.HI.X.SX32 R2, R26, c[0x0][0x16c], 0x1, P2 ;  /* 0x00005b001a027a11 */ /* 0x001fc400010f0eff */
[----:B------:R-:W-:Y:S01]  /*88e0*/  LEA R26, P2, R17, c[0x0][0x168], 0x1 ;  /* 0x00005a00111a7a11 */ /* 0x000fe200078408ff */
[----:B-1----:R-:W4:Y:S04]  /*88f0*/  LDL.LU R0, [R1+0x38] ;  /* 0x0000380001007983 */ /* 0x002f280000300800 */
[----:B------:R0:W-:Y:S04]  /*8900*/  STL [R1+0x95c], R2 ;  /* 0x00095c0201007387 */ /* 0x0001e80000100800 */
[----:B0-----:R-:W4:Y:S04]  /*8910*/  LDL.LU R2, [R1+0x34] ;  /* 0x0000340001027983 */ /* 0x001f280000300800 */
[----:B------:R0:W-:Y:S04]  /*8920*/  STL [R1+0x978], R26 ;  /* 0x0009781a01007387 */ /* 0x0001e80000100800 */
[----:B------:R-:W4:Y:S01]  /*8930*/  LDL.LU R3, [R1+0x30] ;  /* 0x0000300001037983 */ /* 0x000f220000300800 */
[----:B0-----:R-:W-:-:S03]  /*8940*/  LEA R26, P3, R22, c[0x0][0x168], 0x1 ;  /* 0x00005a00161a7a11 */ /* 0x001fc600078608ff */
[----:B------:R0:W-:Y:S01]  /*8950*/  STL [R1+0x8c0], R28 ;  /* 0x0008c01c01007387 */ /* 0x0001e20000100800 */
[----:B------:R-:W-:-:S03]  /*8960*/  LEA.HI.X.SX32 R23, R23, c[0x0][0x16c], 0x1, P5 ;  /* 0x00005b0017177a11 */ /* 0x000fc600028f0eff */
[----:B0-----:R-:W4:Y:S04]  /*8970*/  LDL.LU R28, [R1+0x2c] ;  /* 0x00002c00011c7983 */ /* 0x001f280000300800 */
[----:B------:R0:W-:Y:S02]  /*8980*/  STL [R1+0xa4c], R26 ;  /* 0x000a4c1a01007387 */ /* 0x0001e40000100800 */
[----:B0-----:R-:W-:Y:S02]  /*8990*/  LEA.HI.X.SX32 R26, R25, c[0x0][0x16c], 0x1, P4 ;  /* 0x00005b00191a7a11 */ /* 0x001fe400020f0eff */
[----:B------:R-:W-:-:S03]  /*89a0*/  LEA R25, P4, R16, c[0x0][0x168], 0x1 ;  /* 0x00005a0010197a11 */ /* 0x000fc600078808ff */
[----:B------:R0:W-:Y:S01]  /*89b0*/  STL [R1+0x964], R26 ;  /* 0x0009641a01007387 */ /* 0x0001e20000100800 */
[----:B------:R-:W-:-:S03]  /*89c0*/  LEA.HI.X.SX32 R19, R19, c[0x0][0x16c], 0x1, P0 ;  /* 0x00005b0013137a11 */ /* 0x000fc600000f0eff */
[----:B0-----:R-:W4:Y:S04]  /*89d0*/  LDL.LU R26, [R1+0x20] ;  /* 0x00002000011a7983 */ /* 0x001f280000300800 */
[----:B------:R0:W-:Y:S04]  /*89e0*/  STL [R1+0x980], R25 ;  /* 0x0009801901007387 */ /* 0x0001e80000100800 */
[----:B------:R1:W-:Y:S01]  /*89f0*/  STL [R1+0x8c4], R23 ;  /* 0x0008c41701007387 */ /* 0x0003e20000100800 */
[----:B0-----:R-:W-:Y:S02]  /*8a00*/  LEA R25, P5, R13, c[0x0][0x168], 0x1 ;  /* 0x00005a000d197a11 */ /* 0x001fe400078a08ff */
[----:B-1----:R-:W-:-:S03]  /*8a10*/  LEA.HI.X.SX32 R23, R14, c[0x0][0x16c], 0x1, P6 ;  /* 0x00005b000e177a11 */ /* 0x002fc600030f0eff */
[----:B------:R0:W-:Y:S01]  /*8a20*/  STL [R1+0xa50], R25 ;  /* 0x000a501901007387 */ /* 0x0001e20000100800 */
[----:B------:R-:W-:-:S03]  /*8a30*/  LEA R14, P6, R12, c[0x0][0x168], 0x1 ;  /* 0x00005a000c0e7a11 */ /* 0x000fc600078c08ff */
[----:B0-----:R-:W4:Y:S04]  /*8a40*/  LDL.LU R25, [R1+0x1c] ;  /* 0x00001c0001197983 */ /* 0x001f280000300800 */
[----:B------:R0:W-:Y:S01]  /*8a50*/  STL [R1+0x96c], R23 ;  /* 0x00096c1701007387 */ /* 0x0001e20000100800 */
[----:B------:R-:W-:-:S03]  /*8a60*/  LEA.HI.X.SX32 R18, R18, c[0x0][0x16c], 0x1, P1 ;  /* 0x00005b0012127a11 */ /* 0x000fc600008f0eff */
[----:B0-----:R-:W4:Y:S04]  /*8a70*/  LDL.LU R23, [R1+0x18] ;  /* 0x0000180001177983 */ /* 0x001f280000300800 */
[----:B------:R0:W-:Y:S04]  /*8a80*/  STL [R1+0x988], R14 ;  /* 0x0009880e01007387 */ /* 0x0001e80000100800 */
[----:B0-----:R-:W4:Y:S04]  /*8a90*/  LDL.LU R14, [R1+0x14] ;  /* 0x00001400010e7983 */ /* 0x001f280000300800 */
[----:B------:R2:W-:Y:S02]  /*8aa0*/  STL [R1+0x8c8], R19 ;  /* 0x0008c81301007387 */ /* 0x0005e40000100800 */
[----:B--2---:R-:W-:-:S05]  /*8ab0*/  LEA R19, P0, R11, c[0x0][0x168], 0x1 ;  /* 0x00005a000b137a11 */ /* 0x004fca00078008ff */
[----:B------:R0:W-:Y:S01]  /*8ac0*/  STL [R1+0xa54], R19 ;  /* 0x000a541301007387 */ /* 0x0001e20000100800 */
[----:B------:R-:W-:-:S03]  /*8ad0*/  LEA.HI.X.SX32 R17, R17, c[0x0][0x16c], 0x1, P2 ;  /* 0x00005b0011117a11 */ /* 0x000fc600010f0eff */
[----:B0-----:R-:W2:Y:S04]  /*8ae0*/  LDL.LU R19, [R1+0xb20] ;  /* 0x000b200001137983 */ /* 0x001ea80000300800 */
[----:B------:R3:W-:Y:S02]  /*8af0*/  STL [R1+0x974], R18 ;  /* 0x0009741201007387 */ /* 0x0007e40000100800 */
[----:B---3--:R-:W-:-:S05]  /*8b00*/  LEA R18, P1, R10, c[0x0][0x168], 0x1 ;  /* 0x00005a000a127a11 */ /* 0x008fca00078208ff */
[----:B------:R0:W-:Y:S04]  /*8b10*/  STL [R1+0x990], R18 ;  /* 0x0009901201007387 */ /* 0x0001e80000100800 */
[----:B0-----:R-:W3:Y:S04]  /*8b20*/  LDL.LU R18, [R1+0xb1c] ;  /* 0x000b1c0001127983 */ /* 0x001ee80000300800 */
[----:B------:R4:W-:Y:S02]  /*8b30*/  STL [R1+0x8cc], R17 ;  /* 0x0008cc1101007387 */ /* 0x0009e40000100800 */
[----:B----4-:R-:W-:-:S05]  /*8b40*/  LEA R17, P2, R29, c[0x0][0x168], 0x1 ;  /* 0x00005a001d117a11 */ /* 0x010fca00078408ff */
[----:B------:R0:W-:Y:S02]  /*8b50*/  STL [R1+0xa58], R17 ;  /* 0x000a581101007387 */ /* 0x0001e40000100800 */
[----:B0-----:R-:W-:Y:S02]  /*8b60*/  LEA.HI.X.SX32 R17, R22, c[0x0][0x16c], 0x1, P3 ;  /* 0x00005b0016117a11 */ /* 0x001fe400018f0eff */
[----:B------:R-:W4:Y:S01]  /*8b70*/  LDL.LU R22, [R1+0x28] ;  /* 0x0000280001167983 */ /* 0x000f220000300800 */
[----:B------:R-:W-:-:S03]  /*8b80*/  LEA.HI.X.SX32 R16, R16, c[0x0][0x16c], 0x1, P4 ;  /* 0x00005b0010107a11 */ /* 0x000fc600020f0eff */
[----:B------:R0:W-:Y:S01]  /*8b90*/  STL [R1+0x97c], R17 ;  /* 0x00097c1101007387 */ /* 0x0001e20000100800 */
[----:B------:R-:W-:Y:S01]  /*8ba0*/  IMAD R8, R8, c[0x0][0x190], RZ ;  /* 0x0000640008087a24 */ /* 0x000fe200078e02ff */
[----:B0-----:R-:W-:-:S05]  /*8bb0*/  LEA R17, P3, R24, c[0x0][0x168], 0x1 ;  /* 0x00005a0018117a11 */ /* 0x001fca00078608ff */
[----:B------:R0:W-:Y:S01]  /*8bc0*/  STL [R1+0x998], R17 ;  /* 0x0009981101007387 */ /* 0x0001e20000100800 */
[----:B------:R-:W-:-:S03]  /*8bd0*/  LEA.HI.X.SX32 R13, R13, c[0x0][0x16c], 0x1, P5 ;  /* 0x00005b000d0d7a11 */ /* 0x000fc600028f0eff */
[----:B0-----:R-:W2:Y:S04]  /*8be0*/  LDL.LU R17, [R1+0xb18] ;  /* 0x000b180001117983 */ /* 0x001ea80000300800 */
[----:B------:R0:W-:Y:S02]  /*8bf0*/  STL [R1+0x8d0], R16 ;  /* 0x0008d01001007387 */ /* 0x0001e40000100800 */
        /* <DEDUP_REMOVED lines=29> */
[----:B------:R4:W-:Y:S01]  /*8dd0*/  STL [R1+0x8dc], R24 ;  /* 0x0008dc1801007387 */ /* 0x0009e20000100800 */
[----:B------:R-:W-:Y:S01]  /*8de0*/  IMAD R7, R7, c[0x0][0x190], RZ ;  /* 0x0000640007077a24 */ /* 0x000fe200078e02ff */
[----:B----4-:R-:W-:-:S05]  /*8df0*/  LEA R24, P3, R22, c[0x0][0x168], 0x1 ;  /* 0x00005a0016187a11 */ /* 0x010fca00078608ff */
[----:B------:R0:W-:Y:S04]  /*8e00*/  STL [R1+0xa68], R24 ;  /* 0x000a681801007387 */ /* 0x0001e80000100800 */
[----:B0-----:R-:W4:Y:S04]  /*8e10*/  LDL.LU R24, [R1+0xafc] ;  /* 0x000afc0001187983 */ /* 0x001f280000300800 */
[----:B------:R0:W-:Y:S02]  /*8e20*/  STL [R1+0x99c], R8 ;  /* 0x00099c0801007387 */ /* 0x0001e40000100800 */
[----:B0-----:R-:W-:-:S05]  /*8e30*/  LEA R8, P4, R26, c[0x0][0x168], 0x1 ;  /* 0x00005a001a087a11 */ /* 0x001fca00078808ff */
[----:B------:R0:W-:Y:S02]  /*8e40*/  STL [R1+0x9b8], R8 ;  /* 0x0009b80801007387 */ /* 0x0001e40000100800 */
[----:B0-----:R-:W-:Y:S02]  /*8e50*/  LEA.HI.X.SX32 R8, R27, c[0x0][0x16c], 0x1, P5 ;  /* 0x00005b001b087a11 */ /* 0x001fe400028f0eff */
[----:B------:R-:W2:Y:S04]  /*8e60*/  LDL.LU R27, [R1+0xaf8] ;  /* 0x000af800011b7983 */ /* 0x000ea80000300800 */
        /* <DEDUP_REMOVED lines=14> */
[----:B------:R-:W3:Y:S04]  /*8f50*/  LDL.LU R3, [R1+0xaec] ;  /* 0x000aec0001037983 */ /* 0x000ee80000300800 */
[----:B------:R0:W-:Y:S02]  /*8f60*/  STL [R1+0x9ac], R8 ;  /* 0x0009ac0801007387 */ /* 0x0001e40000100800 */
[----:B0-----:R-:W-:-:S05]  /*8f70*/  LEA R8, P1, R14, c[0x0][0x168], 0x1 ;  /* 0x00005a000e087a11 */ /* 0x001fca00078208ff */
[----:B------:R0:W-:Y:S02]  /*8f80*/  STL [R1+0x9c8], R8 ;  /* 0x0009c80801007387 */ /* 0x0001e40000100800 */
[----:B0-----:R-:W-:Y:S02]  /*8f90*/  LEA.HI.X.SX32 R8, R28, c[0x0][0x16c], 0x1, P2 ;  /* 0x00005b001c087a11 */ /* 0x001fe400010f0eff */
[----:B------:R-:W4:Y:S04]  /*8fa0*/  LDL.LU R28, [R1+0xae8] ;  /* 0x000ae800011c7983 */ /* 0x000f280000300800 */
[----:B------:R2:W-:Y:S01]  /*8fb0*/  STL [R1+0x8e8], R8 ;  /* 0x0008e80801007387 */ /* 0x0005e20000100800 */
[----:B------:R-:W-:Y:S02]  /*8fc0*/  LEA.HI.X.SX32 R22, R22, c[0x0][0x16c], 0x1, P3 ;  /* 0x00005b0016167a11 */ /* 0x000fe400018f0eff */
[----:B------:R-:W-:Y:S01]  /*8fd0*/  LEA.HI.X.SX32 R26, R26, c[0x0][0x16c], 0x1, P4 ;  /* 0x00005b001a1a7a11 */ /* 0x000fe200020f0eff */
[----:B------:R-:W-:-:S02]  /*8fe0*/  IMAD R5, R5, c[0x0][0x190], RZ ;  /* 0x0000640005057a24 */ /* 0x000fc400078e02ff */
[----:B------:R-:W-:Y:S02]  /*8ff0*/  IMAD R20, R20, c[0x0][0x190], RZ ;  /* 0x0000640014147a24 */ /* 0x000fe400078e02ff */
[----:B------:R-:W-:Y:S02]  /*9000*/  IMAD R21, R21, c[0x0][0x190], RZ ;  /* 0x0000640015157a24 */ /* 0x000fe400078e02ff */
[----:B------:R-:W-:Y:S01]  /*9010*/  IMAD R15, R15, c[0x0][0x190], RZ ;  /* 0x000064000f0f7a24 */ /* 0x000fe200078e02ff */
[----:B--2---:R-:W-:-:S05]  /*9020*/  LEA R8, P2, R2, c[0x0][0x168], 0x1 ;  /* 0x00005a0002087a11 */ /* 0x004fca00078408ff */
[----:B------:R0:W-:Y:S04]  /*9030*/  STL [R1+0xa74], R8 ;  /* 0x000a740801007387 */ /* 0x0001e80000100800 */
[----:B------:R-:W-:Y:S01]  /*9040*/  STL [R1+0x9b4], R22 ;  /* 0x0009b41601007387 */ /* 0x000fe20000100800 */
[----:B0-----:R-:W-:-:S05]  /*9050*/  LEA R8, P3, R0, c[0x0][0x168], 0x1 ;  /* 0x00005a0000087a11 */ /* 0x001fca00078608ff */
[----:B------:R0:W-:Y:S04]  /*9060*/  STL [R1+0x9d0], R8 ;  /* 0x0009d00801007387 */ /* 0x0001e80000100800 */
[----:B------:R-:W-:Y:S01]  /*9070*/  STL [R1+0x8ec], R26 ;  /* 0x0008ec1a01007387 */ /* 0x000fe20000100800 */
[----:B0-----:R-:W-:Y:S02]  /*9080*/  LEA.HI.X.SX32 R8, R7, c[0x0][0x16c], 0x1, P5 ;  /* 0x00005b0007087a11 */ /* 0x001fe400028f0eff */
[----:B---3--:R-:W-:-:S05]  /*9090*/  LEA R22, P4, R3, c[0x0][0x168], 0x1 ;  /* 0x00005a0003167a11 */ /* 0x008fca00078808ff */
[----:B------:R0:W-:Y:S04]  /*90a0*/  STL [R1+0xa78], R22 ;  /* 0x000a781601007387 */ /* 0x0001e80000100800 */
[----:B------:R1:W-:Y:S01]  /*90b0*/  STL [R1+0x9bc], R8 ;  /* 0x0009bc0801007387 */ /* 0x0003e20000100800 */
[----:B0-----:R-:W-:Y:S02]  /*90c0*/  LEA.HI.X.SX32 R22, R25, c[0x0][0x16c], 0x1, P6 ;  /* 0x00005b0019167a11 */ /* 0x001fe400030f0eff */
[----:B-1----:R-:W-:Y:S02]  /*90d0*/  LEA R8, P6, R9, c[0x0][0x168], 0x1 ;  /* 0x00005a0009087a11 */ /* 0x002fe400078c08ff */
[----:B----4-:R-:W-:-:S05]  /*90e0*/  LEA R7, P5, R28, c[0x0][0x168], 0x1 ;  /* 0x00005a001c077a11 */ /* 0x010fca00078a08ff */
[----:B------:R0:W-:Y:S04]  /*90f0*/  STL [R1+0x9d8], R7 ;  /* 0x0009d80701007387 */ /* 0x0001e80000100800 */
[----:B------:R1:W-:Y:S01]  /*9100*/  STL [R1+0x8f0], R22 ;  /* 0x0008f01601007387 */ /* 0x0003e20000100800 */
[----:B0-----:R-:W-:-:S03]  /*9110*/  LEA.HI.X.SX32 R7, R23, c[0x0][0x16c], 0x1, P0 ;  /* 0x00005b0017077a11 */ /* 0x001fc600000f0eff */
[----:B------:R0:W-:Y:S01]  /*9120*/  STL [R1+0xa7c], R8 ;  /* 0x000a7c0801007387 */ /* 0x0001e20000100800 */
[----:B-1----:R-:W-:-:S03]  /*9130*/  LEA R22, P0, R27, c[0x0][0x168], 0x1 ;  /* 0x00005a001b167a11 */ /* 0x002fc600078008ff */
[----:B------:R1:W-:Y:S01]  /*9140*/  STL [R1+0x9c4], R7 ;  /* 0x0009c40701007387 */ /* 0x0003e20000100800 */
[----:B0-----:R-:W-:-:S03]  /*9150*/  LEA.HI.X.SX32 R8, R14, c[0x0][0x16c], 0x1, P1 ;  /* 0x00005b000e087a11 */ /* 0x001fc600008f0eff */
[----:B------:R-:W-:Y:S01]  /*9160*/  STL [R1+0x9e0], R22 ;  /* 0x0009e01601007387 */ /* 0x000fe20000100800 */
[----:B-1----:R-:W-:-:S03]  /*9170*/  LEA R7, P1, R24, c[0x0][0x168], 0x1 ;  /* 0x00005a0018077a11 */ /* 0x002fc600078208ff */
[----:B------:R0:W-:Y:S01]  /*9180*/  STL [R1+0x8f4], R8 ;  /* 0x0008f40801007387 */ /* 0x0001e20000100800 */
[----:B------:R-:W-:-:S03]  /*9190*/  LEA.HI.X.SX32 R14, R2, c[0x0][0x16c], 0x1, P2 ;  /* 0x00005b00020e7a11 */ /* 0x000fc600010f0eff */
[----:B------:R1:W5:Y:S04]  /*91a0*/  LDL.LU R2, [R1+0xae4] ;  /* 0x000ae40001027983 */ /* 0x0003680000300800 */
[----:B------:R2:W-:Y:S01]  /*91b0*/  STL [R1+0xa80], R7 ;  /* 0x000a800701007387 */ /* 0x0005e20000100800 */
[----:B0-----:R-:W-:-:S03]  /*91c0*/  LEA.HI.X.SX32 R8, R0, c[0x0][0x16c], 0x1, P3 ;  /* 0x00005b0000087a11 */ /* 0x001fc600018f0eff */
[----:B------:R0:W-:Y:S04]  /*91d0*/  STL [R1+0x9cc], R14 ;  /* 0x0009cc0e01007387 */ /* 0x0001e80000100800 */
[----:B------:R1:W5:Y:S01]  /*91e0*/  LDL.LU R0, [R1+0xae0] ;  /* 0x000ae00001007983 */ /* 0x0003620000300800 */
[----:B--2---:R-:W-:-:S05]  /*91f0*/  LEA R7, P2, R29, c[0x0][0x168], 0x1 ;  /* 0x00005a001d077a11 */ /* 0x004fca00078408ff */
[----:B------:R2:W-:Y:S01]  /*9200*/  STL [R1+0x9e8], R7 ;  /* 0x0009e80701007387 */ /* 0x0005e20000100800 */
[----:B0-----:R-:W-:-:S03]  /*9210*/  LEA.HI.X.SX32 R14, R3, c[0x0][0x16c], 0x1, P4 ;  /* 0x00005b00030e7a11 */ /* 0x001fc600020f0eff */
[----:B------:R0:W-:Y:S04]  /*9220*/  STL [R1+0x8f8], R8 ;  /* 0x0008f80801007387 */ /* 0x0001e80000100800 */
[----:B------:R1:W5:Y:S01]  /*9230*/  LDL.LU R3, [R1+0xadc] ;  /* 0x000adc0001037983 */ /* 0x0003620000300800 */
[----:B--2---:R-:W-:-:S05]  /*9240*/  LEA R7, P3, R10, c[0x0][0x168], 0x1 ;  /* 0x00005a000a077a11 */ /* 0x004fca00078608ff */
[----:B------:R2:W-:Y:S01]  /*9250*/  STL [R1+0xa84], R7 ;  /* 0x000a840701007387 */ /* 0x0005e20000100800 */
[----:B0-----:R-:W-:-:S03]  /*9260*/  LEA.HI.X.SX32 R8, R28, c[0x0][0x16c], 0x1, P5 ;  /* 0x00005b001c087a11 */ /* 0x001fc600028f0eff */
[----:B------:R-:W-:Y:S04]  /*9270*/  STL [R1+0x9d4], R14 ;  /* 0x0009d40e01007387 */ /* 0x000fe80000100800 */
[----:B------:R1:W5:Y:S01]  /*9280*/  LDL.LU R28, [R1+0xad8] ;  /* 0x000ad800011c7983 */ /* 0x0003620000300800 */
[----:B--2---:R-:W-:-:S05]  /*9290*/  LEA R7, P4, R11, c[0x0][0x168], 0x1 ;  /* 0x00005a000b077a11 */ /* 0x004fca00078808ff */
[----:B------:R0:W-:Y:S01]  /*92a0*/  STL [R1+0x9f0], R7 ;  /* 0x0009f00701007387 */ /* 0x0001e20000100800 */
[----:B------:R-:W-:-:S03]  /*92b0*/  LEA.HI.X.SX32 R9, R9, c[0x0][0x16c], 0x1, P6 ;  /* 0x00005b0009097a11 */ /* 0x000fc600030f0eff */
[----:B------:R2:W-:Y:S01]  /*92c0*/  STL [R1+0x8fc], R8 ;  /* 0x0008fc0801007387 */ /* 0x0005e20000100800 */
[----:B0-----:R-:W-:Y:S02]  /*92d0*/  LEA R7, P5, R12, c[0x0][0x168], 0x1 ;  /* 0x00005a000c077a11 */ /* 0x001fe400078a08ff */
[----:B--2---:R-:W-:-:S03]  /*92e0*/  LEA R8, P6, R13, c[0x0][0x168], 0x1 ;  /* 0x00005a000d087a11 */ /* 0x004fc600078c08ff */
[----:B------:R0:W-:Y:S04]  /*92f0*/  STL [R1+0xa88], R7 ;  /* 0x000a880701007387 */ /* 0x0001e80000100800 */
[----:B------:R2:W-:Y:S01]  /*9300*/  STL [R1+0x9dc], R9 ;  /* 0x0009dc0901007387 */ /* 0x0005e20000100800 */
[----:B0-----:R-:W-:-:S03]  /*9310*/  LEA.HI.X.SX32 R7, R27, c[0x0][0x16c], 0x1, P0 ;  /* 0x00005b001b077a11 */ /* 0x001fc600000f0eff */
[----:B------:R0:W-:Y:S01]  /*9320*/  STL [R1+0x9f8], R8 ;  /* 0x0009f80801007387 */ /* 0x0001e20000100800 */
[----:B--2---:R-:W-:-:S03]  /*9330*/  LEA R9, P0, R5, c[0x0][0x168], 0x1 ;  /* 0x00005a0005097a11 */ /* 0x004fc600078008ff */
[----:B------:R2:W-:Y:S01]  /*9340*/  STL [R1+0x900], R7 ;  /* 0x0009000701007387 */ /* 0x0005e20000100800 */
[----:B0-----:R-:W-:-:S03]  /*9350*/  LEA.HI.X.SX32 R8, R24, c[0x0][0x16c], 0x1, P1 ;  /* 0x00005b0018087a11 */ /* 0x001fc600008f0eff */
[----:B------:R0:W-:Y:S01]  /*9360*/  STL [R1+0xa8c], R9 ;  /* 0x000a8c0901007387 */ /* 0x0001e20000100800 */
[----:B--2---:R-:W-:-:S03]  /*9370*/  LEA R7, P1, R16, c[0x0][0x168], 0x1 ;  /* 0x00005a0010077a11 */ /* 0x004fc600078208ff */
[----:B------:R2:W-:Y:S01]  /*9380*/  STL [R1+0x9e4], R8 ;  /* 0x0009e40801007387 */ /* 0x0005e20000100800 */
[----:B0-----:R-:W-:-:S03]  /*9390*/  LEA.HI.X.SX32 R9, R29, c[0x0][0x16c], 0x1, P2 ;  /* 0x00005b001d097a11 */ /* 0x001fc600010f0eff */
[----:B------:R1:W5:Y:S01]  /*93a0*/  LDL.LU R29, [R1+0xad4] ;  /* 0x000ad400011d7983 */ /* 0x0003620000300800 */
        /* <DEDUP_REMOVED lines=10> */
[----:B------:R2:W-:Y:S04]  /*9450*/  STL [R1+0x908], R8 ;  /* 0x0009080801007387 */ /* 0x0005e80000100800 */
[----:B------:R3:W-:Y:S01]  /*9460*/  STL [R1+0xa94], R7 ;  /* 0x000a940701007387 */ /* 0x0007e20000100800 */
[----:B0-----:R-:W-:Y:S02]  /*9470*/  LEA.HI.X.SX32 R9, R12, c[0x0][0x16c], 0x1, P5 ;  /* 0x00005b000c097a11 */ /* 0x001fe400028f0eff */
[----:B--2---:R-:W-:-:S03]  /*9480*/  LEA R8, P5, R20, c[0x0][0x168], 0x1 ;  /* 0x00005a0014087a11 */ /* 0x004fc600078a08ff */
[----:B------:R0:W-:Y:S01]  /*9490*/  STL [R1+0x9f4], R9 ;  /* 0x0009f40901007387 */ /* 0x0001e20000100800 */
[----:B---3--:R-:W-:-:S03]  /*94a0*/  LEA.HI.X.SX32 R7, R13, c[0x0][0x16c], 0x1, P6 ;  /* 0x00005b000d077a11 */ /* 0x008fc600030f0eff */
[----:B------:R2:W-:Y:S04]  /*94b0*/  STL [R1+0xa10], R8 ;  /* 0x000a100801007387 */ /* 0x0005e80000100800 */
[----:B------:R3:W-:Y:S01]  /*94c0*/  STL [R1+0x90c], R7 ;  /* 0x00090c0701007387 */ /* 0x0007e20000100800 */
[----:B0-----:R-:W-:Y:S02]  /*94d0*/  LEA R9, P6, R21, c[0x0][0x168], 0x1 ;  /* 0x00005a0015097a11 */ /* 0x001fe400078c08ff */
[----:B--2---:R-:W-:-:S03]  /*94e0*/  LEA.HI.X.SX32 R8, R5, c[0x0][0x16c], 0x1, P0 ;  /* 0x00005b0005087a11 */ /* 0x004fc600000f0eff */
[----:B------:R-:W-:Y:S01]  /*94f0*/  STL [R1+0xa98], R9 ;  /* 0x000a980901007387 */ /* 0x000fe20000100800 */
[----:B------:R-:W-:Y:S02]  /*9500*/  LEA.HI.X.SX32 R5, R16, c[0x0][0x16c], 0x1, P1 ;  /* 0x00005b0010057a11 */ /* 0x000fe400008f0eff */
[----:B---3--:R-:W-:Y:S01]  /*9510*/  LEA R7, P0, R15, c[0x0][0x168], 0x1 ;  /* 0x00005a000f077a11 */ /* 0x008fe200078008ff */
[----:B------:R0:W-:Y:S04]  /*9520*/  STL [R1+0x9fc], R8 ;  /* 0x0009fc0801007387 */ /* 0x0001e80000100800 */
[----:B------:R2:W-:Y:S04]  /*9530*/  STL [R1+0xa9c], R7 ;  /* 0x000a9c0701007387 */ /* 0x0005e80000100800 */
[----:B------:R3:W-:Y:S01]  /*9540*/  STL [R1+0x910], R5 ;  /* 0x0009100501007387 */ /* 0x0007e20000100800 */
[----:B0-----:R-:W-:-:S02]  /*9550*/  LEA.HI.X.SX32 R8, R17, c[0x0][0x16c], 0x1, P2 ;  /* 0x00005b0011087a11 */ /* 0x001fc400010f0eff */
[----:B--2---:R-:W-:-:S03]  /*9560*/  LEA.HI.X.SX32 R7, R18, c[0x0][0x16c], 0x1, P3 ;  /* 0x00005b0012077a11 */ /* 0x004fc600018f0eff */
[----:B------:R0:W-:Y:S01]  /*9570*/  STL [R1+0xa04], R8 ;  /* 0x000a040801007387 */ /* 0x0001e20000100800 */
[----:B---3--:R-:W-:-:S03]  /*9580*/  LEA.HI.X.SX32 R5, R19, c[0x0][0x16c], 0x1, P4 ;  /* 0x00005b0013057a11 */ /* 0x008fc600020f0eff */
[----:B------:R2:W-:Y:S04]  /*9590*/  STL [R1+0x914], R7 ;  /* 0x0009140701007387 */ /* 0x0005e80000100800 */
[----:B------:R3:W-:Y:S01]  /*95a0*/  STL [R1+0xa0c], R5 ;  /* 0x000a0c0501007387 */ /* 0x0007e20000100800 */
[----:B0-----:R-:W-:Y:S02]  /*95b0*/  LEA.HI.X.SX32 R8, R20, c[0x0][0x16c], 0x1, P5 ;  /* 0x00005b0014087a11 */ /* 0x001fe400028f0eff */
[----:B--2---:R-:W-:-:S03]  /*95c0*/  LEA.HI.X.SX32 R7, R21, c[0x0][0x16c], 0x1, P6 ;  /* 0x00005b0015077a11 */ /* 0x004fc600030f0eff */
[----:B------:R-:W-:Y:S01]  /*95d0*/  STL [R1+0x918], R8 ;  /* 0x0009180801007387 */ /* 0x000fe20000100800 */
[----:B---3--:R-:W-:-:S03]  /*95e0*/  LEA.HI.X.SX32 R5, R15, c[0x0][0x16c], 0x1, P0 ;  /* 0x00005b000f057a11 */ /* 0x008fc600000f0eff */
[----:B------:R-:W-:Y:S04]  /*95f0*/  STL [R1+0xa14], R7 ;  /* 0x000a140701007387 */ /* 0x000fe80000100800 */
[----:B------:R-:W-:Y:S04]  /*9600*/  STL [R1+0xd4], RZ ;  /* 0x0000d4ff01007387 */ /* 0x000fe80000100800 */
[----:B------:R0:W-:Y:S04]  /*9610*/  STL [R1+0xa18], R5 ;  /* 0x000a180501007387 */ /* 0x0001e80000100800 */
[----:B------:R1:W-:Y:S04]  /*9620*/  STL [R1+0xd8], RZ ;  /* 0x0000d8ff01007387 */ /* 0x0003e80000100800 */
[----:B------:R1:W-:Y:S04]  /*9630*/  STL [R1+0xdc], RZ ;  /* 0x0000dcff01007387 */ /* 0x0003e80000100800 */
[----:B------:R1:W-:Y:S04]  /*9640*/  STL [R1+0xc0], RZ ;  /* 0x0000c0ff01007387 */ /* 0x0003e80000100800 */
[----:B------:R1:W-:Y:S04]  /*9650*/  STL [R1+0xc4], RZ ;  /* 0x0000c4ff01007387 */ /* 0x0003e80000100800 */
[----:B------:R1:W-:Y:S04]  /*9660*/  STL [R1+0xc8], RZ ;  /* 0x0000c8ff01007387 */ /* 0x0003e80000100800 */
[----:B------:R1:W-:Y:S04]  /*9670*/  STL [R1+0xcc], RZ ;  /* 0x0000ccff01007387 */ /* 0x0003e80000100800 */
[----:B------:R-:W2:Y:S04]  /*9680*/  LDL R14, [R1+0x890] ;  /* 0x00089000010e7983 */ /* 0x000ea80000100800 */
[----:B------:R-:W3:Y:S04]  /*9690*/  S2R R23, SR_TID.X ;  /* 0x0000000000177919 */ /* 0x000ee80000002100 */
[----:B------:R1:W-:Y:S04]  /*96a0*/  STL [R1+0xb0], RZ ;  /* 0x0000b0ff01007387 */ /* 0x0003e80000100800 */
[----:B------:R1:W-:Y:S04]  /*96b0*/  STL [R1+0xb4], RZ ;  /* 0x0000b4ff01007387 */ /* 0x0003e80000100800 */
[----:B------:R1:W-:Y:S04]  /*96c0*/  STL [R1+0xb8], RZ ;  /* 0x0000b8ff01007387 */ /* 0x0003e80000100800 */
[----:B------:R1:W-:Y:S04]  /*96d0*/  STL [R1+0xbc], RZ ;  /* 0x0000bcff01007387 */ /* 0x0003e80000100800 */
[----:B------:R1:W-:Y:S04]  /*96e0*/  STL [R1+0xa0], RZ ;  /* 0x0000a0ff01007387 */ /* 0x0003e80000100800 */
[----:B------:R1:W-:Y:S01]  /*96f0*/  STL [R1+0xa4], RZ ;  /* 0x0000a4ff01007387 */ /* 0x0003e20000100800 */
[----:B---3--:R-:W-:-:S03]  /*9700*/  LOP3.LUT R23, R23, 0x7f, RZ, 0xc0, !PT ;  /* 0x0000007f17177812 */ /* 0x008fc600078ec0ff */
[----:B------:R1:W-:Y:S04]  /*9710*/  STL [R1+0xa8], RZ ;  /* 0x0000a8ff01007387 */ /* 0x0003e80000100800 */
[----:B------:R1:W-:Y:S04]  /*9720*/  STL [R1+0xac], RZ ;  /* 0x0000acff01007387 */ /* 0x0003e80000100800 */
[----:B------:R1:W-:Y:S01]  /*9730*/  STL [R1+0x90], RZ ;  /* 0x000090ff01007387 */ /* 0x0003e20000100800 */
[----:B------:R-:W-:-:S03]  /*9740*/  IMAD.SHL.U32 R23, R23, 0x2, RZ ;  /* 0x0000000217177824 */ /* 0x000fc600078e00ff */
[----:B------:R1:W-:Y:S04]  /*9750*/  STL [R1+0x94], RZ ;  /* 0x000094ff01007387 */ /* 0x0003e80000100800 */
[----:B------:R1:W-:Y:S04]  /*9760*/  STL [R1+0x98], RZ ;  /* 0x000098ff01007387 */ /* 0x0003e80000100800 */
[----:B------:R1:W-:Y:S04]  /*9770*/  STL [R1+0x9c], RZ ;  /* 0x00009cff01007387 */ /* 0x0003e80000100800 */
[----:B------:R1:W-:Y:S04]  /*9780*/  STL [R1+0x80], RZ ;  /* 0x000080ff01007387 */ /* 0x0003e80000100800 */
[----:B------:R1:W-:Y:S01]  /*9790*/  STL [R1+0x84], RZ ;  /* 0x000084ff01007387 */ /* 0x0003e20000100800 */
[----:B0-----:R-:W-:-:S03]  /*97a0*/  LOP3.LUT R5, R23, 0x10, RZ, 0x3c, !PT ;  /* 0x0000001017057812 */ /* 0x001fc600078e3cff */
[----:B------:R1:W-:Y:S01]  /*97b0*/  STL [R1+0x88], RZ ;  /* 0x000088ff01007387 */ /* 0x0003e20000100800 */
[----:B------:R-:W-:-:S03]  /*97c0*/  LOP3.LUT R8, R23, 0x20, RZ, 0x3c, !PT ;  /* 0x0000002017087812 */ /* 0x000fc600078e3cff */
[----:B------:R1:W-:Y:S01]  /*97d0*/  STL [R1+0x8c], RZ ;  /* 0x00008cff01007387 */ /* 0x0003e20000100800 */
[----:B------:R-:W-:-:S03]  /*97e0*/  LOP3.LUT R5, R23, 0x40, RZ, 0x3c, !PT ;  /* 0x0000004017057812 */ /* 0x000fc600078e3cff */
[----:B------:R1:W-:Y:S01]  /*97f0*/  STL [R1+0x70], RZ ;  /* 0x000070ff01007387 */ /* 0x0003e20000100800 */
[----:B------:R-:W-:-:S03]  /*9800*/  LOP3.LUT R8, R23, 0x50, RZ, 0x3c, !PT ;  /* 0x0000005017087812 */ /* 0x000fc600078e3cff */
[----:B------:R1:W-:Y:S01]  /*9810*/  STL [R1+0x74], RZ ;  /* 0x000074ff01007387 */ /* 0x0003e20000100800 */
[C---:B------:R-:W-:Y:S02]  /*9820*/  LOP3.LUT R7, R23.reuse, 0x30, RZ, 0x3c, !PT ;  /* 0x0000003017077812 */ /* 0x040fe400078e3cff */
[C---:B------:R-:W-:Y:S01]  /*9830*/  LOP3.LUT R5, R23.reuse, 0x70, RZ, 0x3c, !PT ;  /* 0x0000007017057812 */ /* 0x040fe200078e3cff */
[----:B------:R1:W-:Y:S01]  /*9840*/  STL [R1+0x78], RZ ;  /* 0x000078ff01007387 */ /* 0x0003e20000100800 */
[----:B------:R-:W-:-:S03]  /*9850*/  LOP3.LUT R7, R23, 0x60, RZ, 0x3c, !PT ;  /* 0x0000006017077812 */ /* 0x000fc600078e3cff */
[----:B------:R1:W-:Y:S04]  /*9860*/  STL [R1+0x7c], RZ ;  /* 0x00007cff01007387 */ /* 0x0003e80000100800 */
[----:B------:R1:W-:Y:S04]  /*9870*/  STL [R1+0x60], RZ ;  /* 0x000060ff01007387 */ /* 0x0003e80000100800 */
[----:B------:R1:W-:Y:S04]  /*9880*/  STL [R1+0x64], RZ ;  /* 0x000064ff01007387 */ /* 0x0003e80000100800 */
[----:B------:R1:W-:Y:S04]  /*9890*/  STL [R1+0x68], RZ ;  /* 0x000068ff01007387 */ /* 0x0003e80000100800 */
[----:B------:R1:W-:Y:S01]  /*98a0*/  STL [R1+0x6c], RZ ;  /* 0x00006cff01007387 */ /* 0x0003e20000100800 */
[----:B--2---:R-:W-:-:S02]  /*98b0*/  LOP3.LUT R8, R14, 0x20, RZ, 0x3c, !PT ;  /* 0x000000200e087812 */ /* 0x004fc400078e3cff */
[C---:B------:R-:W-:Y:S02]  /*98c0*/  LOP3.LUT R5, R14.reuse, 0x60, RZ, 0x3c, !PT ;  /* 0x000000600e057812 */ /* 0x040fe400078e3cff */
[----:B------:R-:W-:Y:S01]  /*98d0*/  LOP3.LUT R7, R14, 0x40, RZ, 0x3c, !PT ;  /* 0x000000400e077812 */ /* 0x000fe200078e3cff */
[----:B------:R1:W-:Y:S04]  /*98e0*/  STL [R1+0xab4], R8 ;  /* 0x000ab40801007387 */ /* 0x0003e80000100800 */
[----:B------:R1:W-:Y:S04]  /*98f0*/  STL [R1+0xaac], R5 ;  /* 0x000aac0501007387 */ /* 0x0003e80000100800 */
[----:B------:R1:W-:Y:S02]  /*9900*/  STL [R1+0xab0], R7 ;  /* 0x000ab00701007387 */ /* 0x0003e40000100800 */
.L_x_3:
[----:B------:R0:W-:Y:S01]  /*9910*/  STL.64 [R1+0x13f8], R24 ;  /* 0x0013f81801007387 */ /* 0x0001e20000100a00 */
[C---:B-----5:R-:W-:Y:S01]  /*9920*/  ISETP.GT.AND P0, PT, R29.reuse, 0x1, PT ;  /* 0x000000011d00780c */ /* 0x060fe20003f04270 */
[----:B-1----:R-:W-:Y:S01]  /*9930*/  IMAD.MOV.U32 R5, RZ, RZ, c[0x0][0x188] ;  /* 0x00006200ff057624 */ /* 0x002fe200078e00ff */
[----:B------:R-:W-:Y:S01]  /*9940*/  PRMT R8, RZ, 0x7610, R8 ;  /* 0x00007610ff087816 */ /* 0x000fe20000000008 */
[----:B------:R-:W-:Y:S01]  /*9950*/  STL [R1+0x13f4], R26 ;  /* 0x0013f41a01007387 */ /* 0x000fe20000100800 */
[----:B------:R-:W-:-:S03]  /*9960*/  ISETP.GT.AND P1, PT, R29, 0x2, PT ;  /* 0x000000021d00780c */ /* 0x000fc60003f24270 */
[----:B------:R-:W-:Y:S04]  /*9970*/  STL [R1+0x1380], R3 ;  /* 0x0013800301007387 */ /* 0x000fe80000100800 */
[----:B------:R-:W-:Y:S01]  /*9980*/  STL [R1+0x1384], R3 ;  /* 0x0013840301007387 */ /* 0x000fe20000100800 */
[----:B0-----:R-:W-:Y:S02]  /*9990*/  IMAD.MOV.U32 R24, RZ, RZ, R6 ;  /* 0x000000ffff187224 */ /* 0x001fe400078e0006 */
[----:B------:R-:W-:Y:S01]  /*99a0*/  IMAD.MOV.U32 R25, RZ, RZ, R4 ;  /* 0x000000ffff197224 */ /* 0x000fe200078e0004 */
[----:B------:R-:W-:Y:S03]  /*99b0*/  STL [R1+0x1388], R3 ;  /* 0x0013880301007387 */ /* 0x000fe60000100800 */
[----:B------:R-:W-:Y:S01]  /*99c0*/  IMAD.WIDE R4, R5, 0x2, R24 ;  /* 0x0000000205047825 */ /* 0x000fe200078e0218 */
        /* <DEDUP_REMOVED lines=30> */
[----:B------:R0:W-:Y:S01]  /*9bb0*/  STL [R1+0xad4], R28 ;  /* 0x000ad41c01007387 */ /* 0x0001e20000100800 */
[----:B------:R-:W-:-:S03]  /*9bc0*/  PRMT R10, RZ, 0x7610, R10 ;  /* 0x00007610ff0a7816 */ /* 0x000fc6000000000a */
[----:B------:R1:W2:Y:S01]  /*9bd0*/  @P0 LDG.E.U16 R8, [R4.64] ;  /* 0x0000000404080981 */ /* 0x0002a2000c1e1500 */
[----:B0-----:R-:W-:Y:S01]  /*9be0*/  IMAD.MOV.U32 R28, RZ, RZ, c[0x0][0x188] ;  /* 0x00006200ff1c7624 */ /* 0x001fe200078e00ff */
[----:B------:R-:W-:Y:S02]  /*9bf0*/  PRMT R12, RZ, 0x7610, R12 ;  /* 0x00007610ff0c7816 */ /* 0x000fe4000000000c */
[----:B------:R0:W-:Y:S01]  /*9c00*/  STL.64 [R1+0x50], R24 ;  /* 0x0000501801007387 */ /* 0x0001e20000100a00 */
[----:B------:R-:W-:-:S04]  /*9c10*/  IMAD.SHL.U32 R28, R28, 0x2, RZ ;  /* 0x000000021c1c7824 */ /* 0x000fc800078e00ff */
[----:B-1----:R-:W-:Y:S01]  /*9c20*/  IMAD.WIDE R4, R28, 0x2, R24 ;  /* 0x000000021c047825 */ /* 0x002fe200078e0218 */
[----:B------:R-:W-:-:S03]  /*9c30*/  ISETP.GT.AND P0, PT, R29, 0x3, PT ;  /* 0x000000031d00780c */ /* 0x000fc60003f04270 */
[----:B------:R-:W-:Y:S01]  /*9c40*/  IMAD.MOV.U32 R28, RZ, RZ, c[0x0][0x188] ;  /* 0x00006200ff1c7624 */ /* 0x000fe200078e00ff */
[----:B------:R1:W3:Y:S03]  /*9c50*/  @P1 LDG.E.U16 R10, [R4.64] ;  /* 0x00000004040a1981 */ /* 0x0002e6000c1e1500 */
[----:B------:R-:W-:Y:S01]  /*9c60*/  IMAD R28, R28, 0x3, RZ ;  /* 0x000000031c1c7824 */ /* 0x000fe200078e02ff */
[----:B------:R-:W-:-:S03]  /*9c70*/  ISETP.GT.AND P1, PT, R29, 0x4, PT ;  /* 0x000000041d00780c */ /* 0x000fc60003f24270 */
[----:B-1----:R-:W-:-:S04]  /*9c80*/  IMAD.WIDE R4, R28, 0x2, R24 ;  /* 0x000000021c047825 */ /* 0x002fc800078e0218 */
[----:B------:R-:W-:Y:S01]  /*9c90*/  IMAD.MOV.U32 R28, RZ, RZ, c[0x0][0x188] ;  /* 0x00006200ff1c7624 */ /* 0x000fe200078e00ff */
[----:B------:R1:W4:Y:S03]  /*9ca0*/  @P0 LDG.E.U16 R12, [R4.64] ;  /* 0x00000004040c0981 */ /* 0x000326000c1e1500 */
[----:B------:R-:W-:Y:S01]  /*9cb0*/  IMAD.SHL.U32 R28, R28, 0x4, RZ ;  /* 0x000000041c1c7824 */ /* 0x000fe200078e00ff */
[----:B------:R-:W-:Y:S02]  /*9cc0*/  PRMT R14, RZ, 0x7610, R14 ;  /* 0x00007610ff0e7816 */ /* 0x000fe4000000000e */
[----:B------:R-:W-:Y:S01]  /*9cd0*/  ISETP.GT.AND P0, PT, R29, 0x5, PT ;  /* 0x000000051d00780c */ /* 0x000fe20003f04270 */
[----:B-1----:R-:W-:-:S04]  /*9ce0*/  IMAD.WIDE R4, R28, 0x2, R24 ;  /* 0x000000021c047825 */ /* 0x002fc800078e0218 */
[----:B------:R-:W-:Y:S01]  /*9cf0*/  IMAD.MOV.U32 R28, RZ, RZ, c[0x0][0x188] ;  /* 0x00006200ff1c7624 */ /* 0x000fe200078e00ff */
[----:B------:R1:W2:Y:S03]  /*9d00*/  @P1 LDG.E.U16 R14, [R4.64] ;  /* 0x00000004040e1981 */ /* 0x0002a6000c1e1500 */
[----:B------:R-:W-:Y:S01]  /*9d10*/  IMAD R28, R28, 0x5, RZ ;  /* 0x000000051c1c7824 */ /* 0x000fe200078e02ff */
        /* <DEDUP_REMOVED lines=12> */
[----:B------:R-:W-:Y:S02]  /*9de0*/  ISETP.GT.AND P1, PT, R29, 0x8, PT ;  /* 0x000000081d00780c */ /* 0x000fe40003f24270 */
[----:B------:R-:W-:Y:S01]  /*9df0*/  PRMT R20, RZ, 0x7610, R20 ;  /* 0x00007610ff147816 */ /* 0x000fe20000000014 */
[----:B-1----:R-:W-:-:S04]  /*9e00*/  IMAD.WIDE R4, R28, 0x2, R24 ;  /* 0x000000021c047825 */ /* 0x002fc800078e0218 */
[----:B------:R-:W-:Y:S01]  /*9e10*/  IMAD.MOV.U32 R28, RZ, RZ, c[0x0][0x188] ;  /* 0x00006200ff1c7624 */ /* 0x000fe200078e00ff */
[----:B------:R1:W2:Y:S03]  /*9e20*/  @P0 LDG.E.U16 R20, [R4.64] ;  /* 0x0000000404140981 */ /* 0x0002a6000c1e1500 */
[----:B------:R-:W-:Y:S01]  /*9e30*/  IMAD.SHL.U32 R28, R28, 0x8, RZ ;  /* 0x000000081c1c7824 */ /* 0x000fe200078e00ff */
[----:B------:R-:W-:-:S03]  /*9e40*/  PRMT R7, RZ, 0x7610, R7 ;  /* 0x00007610ff077816 */ /* 0x000fc60000000007 */
[----:B-1----:R-:W-:-:S04]  /*9e50*/  IMAD.WIDE R4, R28, 0x2, R24 ;  /* 0x000000021c047825 */ /* 0x002fc800078e0218 */
[----:B------:R-:W-:Y:S01]  /*9e60*/  IMAD.MOV.U32 R28, RZ, RZ, c[0x0][0x188] ;  /* 0x00006200ff1c7624 */ /* 0x000fe200078e00ff */
[----:B------:R1:W2:Y:S01]  /*9e70*/  @P1 LDG.E.U16 R7, [R4.64] ;  /* 0x0000000404071981 */ /* 0x0002a2000c1e1500 */
[C---:B------:R-:W-:Y:S02]  /*9e80*/  ISETP.GT.AND P1, PT, R29.reuse, 0x9, PT ;  /* 0x000000091d00780c */ /* 0x040fe40003f24270 */
[----:B------:R-:W-:Y:S01]  /*9e90*/  IMAD R28, R28, 0x9, RZ ;  /* 0x000000091c1c7824 */ /* 0x000fe200078e02ff */
[C---:B------:R-:W-:Y:S02]  /*9ea0*/  ISETP.GT.AND P0, PT, R29.reuse, RZ, PT ;  /* 0x000000ff1d00720c */ /* 0x040fe40003f04270 */
[----:B------:R-:W-:Y:S01]  /*9eb0*/  PRMT R9, RZ, 0x7610, R9 ;  /* 0x00007610ff097816 */ /* 0x000fe20000000009 */
[----:B-1----:R-:W-:Y:S01]  /*9ec0*/  IMAD.WIDE R4, R28, 0x2, R24 ;  /* 0x000000021c047825 */ /* 0x002fe200078e0218 */
[----:B------:R-:W-:-:S03]  /*9ed0*/  ISETP.GT.AND P2, PT, R29, 0xa, PT ;  /* 0x0000000a1d00780c */ /* 0x000fc60003f44270 */
[----:B------:R-:W-:Y:S01]  /*9ee0*/  IMAD.MOV.U32 R28, RZ, RZ, c[0x0][0x188] ;  /* 0x00006200ff1c7624 */ /* 0x000fe200078e00ff */
[----:B------:R-:W-:Y:S02]  /*9ef0*/  PRMT R6, RZ, 0x7610, R6 ;  /* 0x00007610ff067816 */ /* 0x000fe40000000006 */
[----:B------:R1:W2:Y:S01]  /*9f00*/  @P1 LDG.E.U16 R9, [R4.64] ;  /* 0x0000000404091981 */ /* 0x0002a2000c1e1500 */
[----:B------:R-:W-:Y:S01]  /*9f10*/  IMAD R28, R28, 0xa, RZ ;  /* 0x0000000a1c1c7824 */ /* 0x000fe200078e02ff */
[----:B------:R-:W-:Y:S02]  /*9f20*/  PRMT R11, RZ, 0x7610, R11 ;  /* 0x00007610ff0b7816 */ /* 0x000fe4000000000b */
[----:B------:R0:W2:Y:S01]  /*9f30*/  @P0 LDG.E.U16 R6, [R24.64] ;  /* 0x0000000418060981 */ /* 0x0000a2000c1e1500 */
        /* <DEDUP_REMOVED lines=10> */
[----:B------:R-:W-:Y:S01]  /*9fe0*/  IMAD R28, R28, 0xc, RZ ;  /* 0x0000000c1c1c7824 */ /* 0x000fe200078e02ff */
[----:B------:R-:W-:-:S03]  /*9ff0*/  PRMT R15, RZ, 0x7610, R15 ;  /* 0x00007610ff0f7816 */ /* 0x000fc6000000000f */
[----:B-1----:R-:W-:Y:S01]  /*a000*/  IMAD.WIDE R4, R28, 0x2, R24 ;  /* 0x000000021c047825 */ /* 0x002fe200078e0218 */
[----:B------:R-:W-:Y:S01]  /*a010*/  ISETP.GT.AND P0, PT, R29, 0xd, PT ;  /* 0x0000000d1d00780c */ /* 0x000fe20003f04270 */
[----:B------:R-:W2:Y:S04]  /*a020*/  LDL.LU R28, [R1+0xa9c] ;  /* 0x000a9c00011c7983 */ /* 0x000ea80000300800 */
[----:B------:R1:W2:Y:S01]  /*a030*/  @P1 LDG.E.U16 R15, [R4.64] ;  /* 0x00000004040f1981 */ /* 0x0002a2000c1e1500 */
[----:B------:R-:W-:Y:S01]  /*a040*/  PRMT R17, RZ, 0x7610, R17 ;  /* 0x00007610ff117816 */ /* 0x000fe20000000011 */
[----:B-1----:R-:W-:-:S04]  /*a050*/  IMAD.MOV.U32 R5, RZ, RZ, c[0x0][0x188] ;  /* 0x00006200ff057624 */ /* 0x002fc800078e00ff */
[----:B------:R-:W-:-:S04]  /*a060*/  IMAD R5, R5, 0xd, RZ ;  /* 0x0000000d05057824 */ /* 0x000fc800078e02ff */
[----:B------:R-:W-:Y:S01]  /*a070*/  IMAD.WIDE R4, R5, 0x2, R24 ;  /* 0x0000000205047825 */ /* 0x000fe200078e0218 */
[----:B------:R-:W-:-:S04]  /*a080*/  ISETP.GT.AND P1, PT, R29, 0xe, PT ;  /* 0x0000000e1d00780c */ /* 0x000fc80003f24270 */
        /* <DEDUP_REMOVED lines=10> */
[----:B------:R-:W-:Y:S02]  /*a130*/  IMAD.WIDE R4, R5, 0x2, R24 ;  /* 0x0000000205047825 */ /* 0x000fe400078e0218 */
[----:B0-----:R-:W2:Y:S04]  /*a140*/  LDL.LU.64 R24, [R1+0x13f8] ;  /* 0x0013f80001187983 */ /* 0x001ea80000300a00 */
[----:B------:R0:W2:Y:S04]  /*a150*/  @P0 LDG.E.U16 R21, [R4.64] ;  /* 0x0000000404150981 */ /* 0x0000a8000c1e1500 */
[----:B0-----:R-:W0:Y:S02]  /*a160*/  S2R R5, SR_TID.X ;  /* 0x0000000000057919 */ /* 0x001e240000002100 */
[----:B0-----:R-:W-:-:S02]  /*a170*/  LOP3.LUT R4, R5, 0xf, RZ, 0xc0, !PT ;  /* 0x0000000f05047812 */ /* 0x001fc400078ec0ff */
[----:B------:R-:W2:Y:S02]  /*a180*/  LDL R5, [R1+0xa1c] ;  /* 0x000a1c0001057983 */ /* 0x000ea40000100800 */
[----:B------:R-:W-:Y:S02]  /*a190*/  ISETP.GE.AND P0, PT, R4, R29, PT ;  /* 0x0000001d0400720c */ /* 0x000fe40003f06270 */
[----:B------:R0:W-:Y:S04]  /*a1a0*/  STL [R1+0xad8], R29 ;  /* 0x000ad81d01007387 */ /* 0x0001e80000100800 */
[----:B0-----:R-:W3:Y:S01]  /*a1b0*/  LDL.LU R29, [R1+0xa18] ;  /* 0x000a1800011d7983 */ /* 0x001ee20000300800 */
[----:B------:R-:W-:-:S03]  /*a1c0*/  PRMT R26, RZ, 0x7610, R26 ;  /* 0x00007610ff1a7816 */ /* 0x000fc6000000001a */
[----:B------:R-:W-:Y:S01]  /*a1d0*/  BAR.SYNC.DEFER_BLOCKING 0x0 ;  /* 0x0000000000007b1d */ /* 0x000fe20000010000 */
[----:B--2---:R-:W-:-:S05]  /*a1e0*/  IADD3 R4, P1, R5, R2, RZ ;  /* 0x0000000205047210 */ /* 0x004fca0007f3e0ff */
[----:B------:R-:W2:Y:S02]  /*a1f0*/  LDL R5, [R1+0x91c] ;  /* 0x00091c0001057983 */ /* 0x000ea40000100800 */
[----:B--2---:R-:W-:-:S05]  /*a200*/  IMAD.X R5, R5, 0x1, R0, P1 ;  /* 0x0000000105057824 */ /* 0x004fca00008e0600 */
[----:B------:R0:W2:Y:S01]  /*a210*/  @!P0 LDG.E.U16 R26, [R4.64] ;  /* 0x00000004041a8981 */ /* 0x0000a2000c1e1500 */
[----:B------:R-:W-:Y:S02]  /*a220*/  PRMT R22, RZ, 0x7610, R22 ;  /* 0x00007610ff167816 */ /* 0x000fe40000000016 */
[----:B0-----:R-:W-:-:S05]  /*a230*/  IADD3 R4, P1, R28, R2, RZ ;  /* 0x000000021c047210 */ /* 0x001fca0007f3e0ff */
[----:B---3--:R-:W-:-:S05]  /*a240*/  IMAD.X R5, R29, 0x1, R0, P1 ;  /* 0x000000011d057824 */ /* 0x008fca00008e0600 */
[----:B------:R0:W3:Y:S04]  /*a250*/  @!P0 LDG.E.U16 R22, [R4.64] ;  /* 0x0000000404168981 */ /* 0x0000e8000c1e1500 */
[----:B--2---:R1:W-:Y:S04]  /*a260*/  STL [R1+0x894], R26 ;  /* 0x0008941a01007387 */ /* 0x0043e80000100800 */
[----:B-1----:R-:W2:Y:S04]  /*a270*/  LDL.LU R26, [R1+0x13f4] ;  /* 0x0013f400011a7983 */ /* 0x002ea80000300800 */
[----:B------:R1:W-:Y:S04]  /*a280*/  STL [R1+0xadc], R28 ;  /* 0x000adc1c01007387 */ /* 0x0003e80000100800 */
[----:B-1----:R-:W2:Y:S04]  /*a290*/  LDL.LU R28, [R1+0xa14] ;  /* 0x000a1400011c7983 */ /* 0x002ea80000300800 */
[----:B------:R1:W-:Y:S04]  /*a2a0*/  STL [R1+0xae0], R29 ;  /* 0x000ae01d01007387 */ /* 0x0003e80000100800 */
[----:B-1----:R-:W3:Y:S04]  /*a2b0*/  LDL.LU R29, [R1+0xa10] ;  /* 0x000a1000011d7983 */ /* 0x002ee80000300800 */
[----:B0-----:R-:W3:Y:S01]  /*a2c0*/  LDL R5, [R1+0xa98] ;  /* 0x000a980001057983 */ /* 0x001ee20000100800 */
[----:B------:R-:W-:-:S03]  /*a2d0*/  PRMT R23, RZ, 0x7610, R23 ;  /* 0x00007610ff177816 */ /* 0x000fc60000000017 */
[----:B--2---:R0:W-:Y:S01]  /*a2e0*/  STL [R1+0xae4], R28 ;  /* 0x000ae41c01007387 */ /* 0x0041e20000100800 */
[----:B---3--:R-:W-:-:S05]  /*a2f0*/  IADD3 R4, P1, R5, R2, RZ ;  /* 0x0000000205047210 */ /* 0x008fca0007f3e0ff */
[----:B------:R-:W-:Y:S02]  /*a300*/  IMAD.X R5, R28, 0x1, R0, P1 ;  /* 0x000000011c057824 */ /* 0x000fe400008e0600 */
[----:B0-----:R-:W2:Y:S04]  /*a310*/  LDL.LU R28, [R1+0xa94] ;  /* 0x000a9400011c7983 */ /* 0x001ea80000300800 */
[----:B------:R0:W3:Y:S04]  /*a320*/  @!P0 LDG.E.U16 R23, [R4.64] ;  /* 0x0000000404178981 */ /* 0x0000e8000c1e1500 */
[----:B0-----:R-:W3:Y:S01]  /*a330*/  LDL R5, [R1+0x918] ;  /* 0x0009180001057983 */ /* 0x001ee20000100800 */
[----:B------:R-:W-:-:S03]  /*a340*/  IADD3 R4, P1, R29, R2, RZ ;  /* 0x000000021d047210 */ /* 0x000fc60007f3e0ff */
[----:B------:R0:W-:Y:S04]  /*a350*/  STL [R1+0xae8], R29 ;  /* 0x000ae81d01007387 */ /* 0x0001e80000100800 */
[----:B0-----:R-:W4:Y:S01]  /*a360*/  LDL.LU R29, [R1+0xa0c] ;  /* 0x000a0c00011d7983 */ /* 0x001f220000300800 */
[----:B------:R-:W-:Y:S02]  /*a370*/  PRMT R24, RZ, 0x7610, R24 ;  /* 0x00007610ff187816 */ /* 0x000fe40000000018 */
[----:B------:R-:W-:Y:S01]  /*a380*/  PRMT R25, RZ, 0x7610, R25 ;  /* 0x00007610ff197816 */ /* 0x000fe20000000019 */
[----:B--2---:R0:W-:Y:S01]  /*a390*/  STL [R1+0xaec], R28 ;  /* 0x000aec1c01007387 */ /* 0x0041e20000100800 */
[----:B---3--:R-:W-:-:S05]  /*a3a0*/  IMAD.X R5, R5, 0x1, R0, P1 ;  /* 0x0000000105057824 */ /* 0x008fca00008e0600 */
[----:B------:R1:W2:Y:S02]  /*a3b0*/  @!P0 LDG.E.U16 R24, [R4.64] ;  /* 0x0000000404188981 */ /* 0x0002a4000c1e1500 */
[-C--:B-1----:R-:W-:Y:S02]  /*a3c0*/  IADD3 R4, P1, R28, R2.reuse, RZ ;  /* 0x000000021c047210 */ /* 0x082fe40007f3e0ff */
[----:B0-----:R-:W3:Y:S03]  /*a3d0*/  LDL.LU R28, [R1+0xa90] ;  /* 0x000a9000011c7983 */ /* 0x001ee60000300800 */
[----:B----4-:R-:W-:Y:S01]  /*a3e0*/  IMAD.X R5, R29, 0x1, R0, P1 ;  /* 0x000000011d057824 */ /* 0x010fe200008e0600 */
[----:B------:R0:W-:Y:S04]  /*a3f0*/  STL [R1+0xaf0], R29 ;  /* 0x000af01d01007387 */ /* 0x0001e80000100800 */
[----:B------:R1:W4:Y:S04]  /*a400*/  @!P0 LDG.E.U16 R25, [R4.64] ;  /* 0x0000000404198981 */ /* 0x000328000c1e1500 */
[----:B0-----:R-:W2:Y:S04]  /*a410*/  LDL.LU R29, [R1+0xa04] ;  /* 0x000a0400011d7983 */ /* 0x001ea80000300800 */
[----:B-1----:R-:W2:Y:S02]  /*a420*/  LDL R5, [R1+0xa08] ;  /* 0x000a080001057983 */ /* 0x002ea40000100800 */
[----:B--2---:R-:W-:-:S02]  /*a430*/  IADD3 R4, P1, R5, R2, RZ ;  /* 0x0000000205047210 */ /* 0x004fc40007f3e0ff */
[----:B------:R-:W2:Y:S01]  /*a440*/  LDL R5, [R1+0x914] ;  /* 0x0009140001057983 */ /* 0x000ea20000100800 */
[----:B------:R-:W-:Y:S02]  /*a450*/  PRMT R26, RZ, 0x7610, R26 ;  /* 0x00007610ff1a7816 */ /* 0x000fe4000000001a */
[----:B------:R-:W-:Y:S01]  /*a460*/  PRMT R3, RZ, 0x7610, R3 ;  /* 0x00007610ff037816 */ /* 0x000fe20000000003 */
[----:B--2---:R-:W-:-:S05]  /*a470*/  IMAD.X R5, R5, 0x1, R0, P1 ;  /* 0x0000000105057824 */ /* 0x004fca00008e0600 */
[----:B------:R3:W2:Y:S02]  /*a480*/  @!P0 LDG.E.U16 R26, [R4.64] ;  /* 0x00000004041a8981 */ /* 0x0006a4000c1e1500 */
[----:B---3--:R-:W-:-:S05]  /*a490*/  IADD3 R4, P1, R28, R2, RZ ;  /* 0x000000021c047210 */ /* 0x008fca0007f3e0ff */
[----:B------:R-:W-:-:S05]  /*a4a0*/  IMAD.X R5, R29, 0x1, R0, P1 ;  /* 0x000000011d057824 */ /* 0x000fca00008e0600 */
[----:B------:R-:W3:Y:S04]  /*a4b0*/  @!P0 LDG.E.U16 R3, [R4.64] ;  /* 0x0000000404038981 */ /* 0x000ee8000c1e1500 */
[----:B------:R0:W-:Y:S04]  /*a4c0*/  STL [R1+0xaf4], R28 ;  /* 0x000af41c01007387 */ /* 0x0001e80000100800 */
[----:B0-----:R-:W2:Y:S04]  /*a4d0*/  LDL.LU R28, [R1+0xa8c] ;  /* 0x000a8c00011c7983 */ /* 0x001ea80000300800 */
[----:B------:R0:W-:Y:S04]  /*a4e0*/  STL [R1+0xaf8], R29 ;  /* 0x000af81d01007387 */ /* 0x0001e80000100800 */
[----:B0-----:R-:W2:Y:S04]  /*a4f0*/  LDL.LU R29, [R1+0x9fc] ;  /* 0x0009fc00011d7983 */ /* 0x001ea80000300800 */
[----:B---3--:R0:W-:Y:S04]  /*a500*/  STL [R1+0x28], R3 ;  /* 0x0000280301007387 */ /* 0x0081e80000100800 */
[----:B0-----:R-:W3:Y:S04]  /*a510*/  LDL.LU R3, [R1+0x13f0] ;  /* 0x0013f00001037983 */ /* 0x001ee80000300800 */
[----:B------:R-:W2:Y:S02]  /*a520*/  LDL R5, [R1+0xa00] ;  /* 0x000a000001057983 */ /* 0x000ea40000100800 */
[----:B--2---:R-:W-:-:S02]  /*a530*/  IADD3 R4, P1, R5, R2, RZ ;  /* 0x0000000205047210 */ /* 0x004fc40007f3e0ff */
[----:B------:R-:W2:Y:S01]  /*a540*/  LDL R5, [R1+0x910] ;  /* 0x0009100001057983 */ /* 0x000ea20000100800 */
[----:B---3--:R-:W-:Y:S02]  /*a550*/  PRMT R3, RZ, 0x7610, R3 ;  /* 0x00007610ff037816 */ /* 0x008fe40000000003 */
[----:B--2---:R-:W-:-:S05]  /*a560*/  IMAD.X R5, R5, 0x1, R0, P1 ;  /* 0x0000000105057824 */ /* 0x004fca00008e0600 */
[----:B------:R-:W2:Y:S04]  /*a570*/  @!P0 LDG.E.U16 R3, [R4.64] ;  /* 0x0000000404038981 */ /* 0x000ea8000c1e1500 */
[----:B--2---:R0:W-:Y:S04]  /*a580*/  STL [R1+0x2c], R3 ;  /* 0x00002c0301007387 */ /* 0x0041e80000100800 */
[----:B0-----:R-:W2:Y:S01]  /*a590*/  LDL.LU R3, [R1+0x13ec] ;  /* 0x0013ec0001037983 */ /* 0x001ea20000300800 */
[----:B------:R-:W-:-:S05]  /*a5a0*/  IADD3 R4, P1, R28, R2, RZ ;  /* 0x000000021c047210 */ /* 0x000fca0007f3e0ff */
[----:B------:R-:W-:Y:S01]  /*a5b0*/  IMAD.X R5, R29, 0x1, R0, P1 ;  /* 0x000000011d057824 */ /* 0x000fe200008e0600 */
[----:B--2---:R-:W-:-:S06]  /*a5c0*/  PRMT R3, RZ, 0x7610, R3 ;  /* 0x00007610ff037816 */ /* 0x004fcc0000000003 */
[----:B------:R-:W2:Y:S04]  /*a5d0*/  @!P0 LDG.E.U16 R3, [R4.64] ;  /* 0x0000000404038981 */ /* 0x000ea8000c1e1500 */
[----:B------:R0:W-:Y:S04]  /*a5e0*/  STL [R1+0xafc], R28 ;  /* 0x000afc1c01007387 */ /* 0x0001e80000100800 */
[----:B0-----:R-:W3:Y:S04]  /*a5f0*/  LDL.LU R28, [R1+0xa88] ;  /* 0x000a8800011c7983 */ /* 0x001ee80000300800 */
[----:B------:R0:W-:Y:S04]  /*a600*/  STL [R1+0xb00], R29 ;  /* 0x000b001d01007387 */ /* 0x0001e80000100800 */
[----:B0-----:R-:W3:Y:S04]  /*a610*/  LDL.LU R29, [R1+0x9f4] ;  /* 0x0009f400011d7983 */ /* 0x001ee80000300800 */
[----:B--2---:R0:W-:Y:S04]  /*a620*/  STL [R1+0x30], R3 ;  /* 0x0000300301007387 */ /* 0x0041e80000100800 */
[----:B0-----:R-:W2:Y:S04]  /*a630*/  LDL.LU R3, [R1+0x13e8] ;  /* 0x0013e80001037983 */ /* 0x001ea80000300800 */
[----:B------:R-:W2:Y:S02]  /*a640*/  LDL R5, [R1+0x9f8] ;  /* 0x0009f80001057983 */ /* 0x000ea40000100800 */
[----:B--2---:R-:W-:-:S02]  /*a650*/  IADD3 R4, P1, R5, R2, RZ ;  /* 0x0000000205047210 */ /* 0x004fc40007f3e0ff */
[----:B------:R-:W2:Y:S01]  /*a660*/  LDL R5, [R1+0x90c] ;  /* 0x00090c0001057983 */ /* 0x000ea20000100800 */
[----:B------:R-:W-:Y:S02]  /*a670*/  PRMT R3, RZ, 0x7610, R3 ;  /* 0x00007610ff037816 */ /* 0x000fe40000000003 */
[----:B--2---:R-:W-:-:S05]  /*a680*/  IMAD.X R5, R5, 0x1, R0, P1 ;  /* 0x0000000105057824 */ /* 0x004fca00008e0600 */
[----:B------:R-:W2:Y:S04]  /*a690*/  @!P0 LDG.E.U16 R3, [R4.64] ;  /* 0x0000000404038981 */ /* 0x000ea8000c1e1500 */
[----:B--2---:R0:W-:Y:S04]  /*a6a0*/  STL [R1+0x38], R3 ;  /* 0x0000380301007387 */ /* 0x0041e80000100800 */
[----:B0-----:R-:W2:Y:S01]  /*a6b0*/  LDL.LU R3, [R1+0x13e4] ;  /* 0x0013e40001037983 */ /* 0x001ea20000300800 */
[----:B---3--:R-:W-:-:S05]  /*a6c0*/  IADD3 R4, P1, R28, R2, RZ ;  /* 0x000000021c047210 */ /* 0x008fca0007f3e0ff */
        /* <DEDUP_REMOVED lines=104> */
[----:B------:R0:W2:Y:S04]  /*ad50*/  @!P0 LDG.E.U16 R3, [R4.64] ;  /* 0x0000000404038981 */ /* 0x0000a8000c1e1500 */
[----:B0-----:R-:W0:Y:S04]  /*ad60*/  S2R R5, SR_TID.X ;  /* 0x0000000000057919 */ /* 0x001e280000002100 */
[----:B--2---:R1:W-:Y:S04]  /*ad70*/  STL [R1+0x88c], R3 ;  /* 0x00088c0301007387 */ /* 0x0043e80000100800 */
[----:B-1----:R-:W2:Y:S01]  /*ad80*/  LDL.LU R3, [R1+0x13b4] ;  /* 0x0013b40001037983 */ /* 0x002ea20000300800 */
[----:B0-----:R-:W-:-:S02]  /*ad90*/  LOP3.LUT R5, R5, 0x7f, RZ, 0xc0, !PT ;  /* 0x0000007f05057812 */ /* 0x001fc400078ec0ff */
[----:B---3--:R-:W-:-:S03]  /*ada0*/  IADD3 R4, P1, R28, R2, RZ ;  /* 0x000000021c047210 */ /* 0x008fc60007f3e0ff */
[----:B------:R-:W-:-:S05]  /*adb0*/  IMAD.SHL.U32 R5, R5, 0x2, RZ ;  /* 0x0000000205057824 */ /* 0x000fca00078e00ff */
[----:B------:R0:W-:Y:S02]  /*adc0*/  STS.U16 [R5+0x4000], R6 ;  /* 0x0040000605007388 */ /* 0x0001e40000000400 */
[----:B0-----:R-:W-:Y:S01]  /*add0*/  IMAD.X R5, R29, 0x1, R0, P1 ;  /* 0x000000011d057824 */ /* 0x001fe200008e0600 */
[----:B--2---:R-:W-:-:S06]  /*ade0*/  PRMT R3, RZ, 0x7610, R3 ;  /* 0x00007610ff037816 */ /* 0x004fcc0000000003 */
[----:B------:R0:W2:Y:S04]  /*adf0*/  @!P0 LDG.E.U16 R3, [R4.64] ;  /* 0x0000000404038981 */ /* 0x0000a8000c1e1500 */
[----:B0-----:R-:W0:Y:S04]  /*ae00*/  S2R R5, SR_TID.X ;  /* 0x0000000000057919 */ /* 0x001e280000002100 */
[----:B------:R1:W-:Y:S04]  /*ae10*/  STL [R1+0xb34], R28 ;  /* 0x000b341c01007387 */ /* 0x0003e80000100800 */
[----:B-1----:R-:W3:Y:S04]  /*ae20*/  LDL.LU R28, [R1+0xa6c] ;  /* 0x000a6c00011c7983 */ /* 0x002ee80000300800 */
[----:B------:R1:W-:Y:S01]  /*ae30*/  STL [R1+0xb38], R29 ;  /* 0x000b381d01007387 */ /* 0x0003e20000100800 */
[----:B0-----:R-:W-:-:S03]  /*ae40*/  LOP3.LUT R5, R5, 0x7f, RZ, 0xc0, !PT ;  /* 0x0000007f05057812 */ /* 0x001fc600078ec0ff */
[----:B-1----:R-:W3:Y:S02]  /*ae50*/  LDL.LU R29, [R1+0x9bc] ;  /* 0x0009bc00011d7983 */ /* 0x002ee40000300800 */
[----:B------:R-:W-:Y:S02]  /*ae60*/  IMAD.SHL.U32 R4, R5, 0x2, RZ ;  /* 0x0000000205047824 */ /* 0x000fe400078e00ff */
[----:B--2---:R0:W-:Y:S04]  /*ae70*/  STL [R1+0x888], R3 ;  /* 0x0008880301007387 */ /* 0x0041e80000100800 */
[----:B0-----:R-:W2:Y:S04]  /*ae80*/  LDL.LU R3, [R1+0x13b0] ;  /* 0x0013b00001037983 */ /* 0x001ea80000300800 */
[----:B------:R-:W2:Y:S04]  /*ae90*/  LDL R5, [R1+0x9c0] ;  /* 0x0009c00001057983 */ /* 0x000ea80000100800 */
[----:B------:R2:W-:Y:S02]  /*aea0*/  STS.U16 [R4+0x4800], R7 ;  /* 0x0048000704007388 */ /* 0x0005e40000000400 */
[----:B--2---:R-:W-:-:S02]  /*aeb0*/  IADD3 R4, P1, R5, R2, RZ ;  /* 0x0000000205047210 */ /* 0x004fc40007f3e0ff */
[----:B------:R-:W2:Y:S01]  /*aec0*/  LDL R5, [R1+0x8f0] ;  /* 0x0008f00001057983 */ /* 0x000ea20000100800 */
[----:B------:R-:W-:Y:S02]  /*aed0*/  PRMT R3, RZ, 0x7610, R3 ;  /* 0x00007610ff037816 */ /* 0x000fe40000000003 */
[----:B--2---:R-:W-:-:S05]  /*aee0*/  IMAD.X R5, R5, 0x1, R0, P1 ;  /* 0x0000000105057824 */ /* 0x004fca00008e0600 */
[----:B------:R0:W2:Y:S04]  /*aef0*/  @!P0 LDG.E.U16 R3, [R4.64] ;  /* 0x0000000404038981 */ /* 0x0000a8000c1e1500 */
[----:B0-----:R-:W0:Y:S01]  /*af00*/  S2R R5, SR_TID.X ;  /* 0x0000000000057919 */ /* 0x001e220000002100 */
[----:B---3--:R-:W-:Y:S02]  /*af10*/  IADD3 R4, P1, R28, R2, RZ ;  /* 0x000000021c047210 */ /* 0x008fe40007f3e0ff */
[----:B0-----:R-:W-:-:S05]  /*af20*/  LOP3.LUT R5, R5, 0x7f, RZ, 0xc0, !PT ;  /* 0x0000007f05057812 */ /* 0x001fca00078ec0ff */
[----:B------:R-:W-:-:S05]  /*af30*/  IMAD.SHL.U32 R5, R5, 0x2, RZ ;  /* 0x0000000205057824 */ /* 0x000fca00078e00ff */
[----:B------:R-:W-:-:S05]  /*af40*/  LOP3.LUT R5, R5, 0x10, RZ, 0x3c, !PT ;  /* 0x0000001005057812 */ /* 0x000fca00078e3cff */
[----:B------:R0:W-:Y:S02]  /*af50*/  STS.U16 [R5+0x4100], R8 ;  /* 0x0041000805007388 */ /* 0x0001e40000000400 */
[----:B0-----:R-:W-:Y:S01]  /*af60*/  PRMT R8, RZ, 0x7610, R8 ;  /* 0x00007610ff087816 */ /* 0x001fe20000000008 */
[----:B------:R-:W-:-:S05]  /*af70*/  IMAD.X R5, R29, 0x1, R0, P1 ;  /* 0x000000011d057824 */ /* 0x000fca00008e0600 */
[----:B------:R0:W3:Y:S04]  /*af80*/  @!P0 LDG.E.U16 R8, [R4.64] ;  /* 0x0000000404088981 */ /* 0x0000e8000c1e1500 */
[----:B0-----:R-:W0:Y:S02]  /*af90*/  S2R R5, SR_TID.X ;  /* 0x0000000000057919 */ /* 0x001e240000002100 */
[----:B0-----:R-:W-:-:S05]  /*afa0*/  LOP3.LUT R5, R5, 0x7f, RZ, 0xc0, !PT ;  /* 0x0000007f05057812 */ /* 0x001fca00078ec0ff */
[----:B------:R-:W-:-:S05]  /*afb0*/  IMAD.SHL.U32 R5, R5, 0x2, RZ ;  /* 0x0000000205057824 */ /* 0x000fca00078e00ff */
[----:B------:R-:W-:Y:S01]  /*afc0*/  LOP3.LUT R4, R5, 0x10, RZ, 0x3c, !PT ;  /* 0x0000001005047812 */ /* 0x000fe200078e3cff */
[----:B--2---:R0:W-:Y:S04]  /*afd0*/  STL [R1+0x884], R3 ;  /* 0x0008840301007387 */ /* 0x0041e80000100800 */
[----:B0-----:R-:W2:Y:S04]  /*afe0*/  LDL.LU R3, [R1+0x13ac] ;  /* 0x0013ac0001037983 */ /* 0x001ea80000300800 */
[----:B------:R0:W-:Y:S04]  /*aff0*/  STL [R1+0xb3c], R28 ;  /* 0x000b3c1c01007387 */ /* 0x0001e80000100800 */
[----:B0-----:R-:W2:Y:S04]  /*b000*/  LDL.LU R28, [R1+0xa68] ;  /* 0x000a6800011c7983 */ /* 0x001ea80000300800 */
[----:B------:R0:W-:Y:S04]  /*b010*/  STL [R1+0xb40], R29 ;  /* 0x000b401d01007387 */ /* 0x0001e80000100800 */
[----:B0-----:R-:W2:Y:S04]  /*b020*/  LDL.LU R29, [R1+0x9b4] ;  /* 0x0009b400011d7983 */ /* 0x001ea80000300800 */
[----:B------:R-:W2:Y:S04]  /*b030*/  LDL R5, [R1+0x9b8] ;  /* 0x0009b80001057983 */ /* 0x000ea80000100800 */
[----:B------:R2:W-:Y:S02]  /*b040*/  STS.U16 [R4+0x4900], R9 ;  /* 0x0049000904007388 */ /* 0x0005e40000000400 */
[----:B--2---:R-:W-:-:S02]  /*b050*/  IADD3 R4, P1, R5, R2, RZ ;  /* 0x0000000205047210 */ /* 0x004fc40007f3e0ff */
[----:B------:R-:W2:Y:S01]  /*b060*/  LDL R5, [R1+0x8ec] ;  /* 0x0008ec0001057983 */ /* 0x000ea20000100800 */
[----:B------:R-:W-:Y:S02]  /*b070*/  PRMT R7, RZ, 0x7610, R7 ;  /* 0x00007610ff077816 */ /* 0x000fe40000000007 */
[----:B------:R-:W-:Y:S01]  /*b080*/  PRMT R6, RZ, 0x7610, R6 ;  /* 0x00007610ff067816 */ /* 0x000fe20000000006 */
[----:B------:R0:W-:Y:S01]  /*b090*/  STL [R1+0xb44], R28 ;  /* 0x000b441c01007387 */ /* 0x0001e20000100800 */
[----:B--2---:R-:W-:-:S05]  /*b0a0*/  IMAD.X R5, R5, 0x1, R0, P1 ;  /* 0x0000000105057824 */ /* 0x004fca00008e0600 */
[----:B------:R1:W2:Y:S04]  /*b0b0*/  @!P0 LDG.E.U16 R7, [R4.64] ;  /* 0x0000000404078981 */ /* 0x0002a8000c1e1500 */
[----:B-1----:R-:W1:Y:S01]  /*b0c0*/  S2R R5, SR_TID.X ;  /* 0x0000000000057919 */ /* 0x002e620000002100 */
[----:B------:R-:W-:-:S03]  /*b0d0*/  IADD3 R4, P1, R28, R2, RZ ;  /* 0x000000021c047210 */ /* 0x000fc60007f3e0ff */
[----:B0-----:R-:W2:Y:S01]  /*b0e0*/  LDL.LU R28, [R1+0xa64] ;  /* 0x000a6400011c7983 */ /* 0x001ea20000300800 */
[----:B-1----:R-:W-:-:S05]  /*b0f0*/  LOP3.LUT R5, R5, 0x7f, RZ, 0xc0, !PT ;  /* 0x0000007f05057812 */ /* 0x002fca00078ec0ff */
[----:B------:R-:W-:-:S05]  /*b100*/  IMAD.SHL.U32 R5, R5, 0x2, RZ ;  /* 0x0000000205057824 */ /* 0x000fca00078e00ff */
[----:B------:R-:W-:-:S05]  /*b110*/  LOP3.LUT R5, R5, 0x20, RZ, 0x3c, !PT ;  /* 0x0000002005057812 */ /* 0x000fca00078e3cff */
[----:B------:R0:W-:Y:S02]  /*b120*/  STS.U16 [R5+0x4200], R10 ;  /* 0x0042000a05007388 */ /* 0x0001e40000000400 */
[----:B0-----:R-:W-:-:S05]  /*b130*/  IMAD.X R5, R29, 0x1, R0, P1 ;  /* 0x000000011d057824 */ /* 0x001fca00008e0600 */
[----:B------:R0:W2:Y:S04]  /*b140*/  @!P0 LDG.E.U16 R6, [R4.64] ;  /* 0x0000000404068981 */ /* 0x0000a8000c1e1500 */
[----:B0-----:R-:W0:Y:S04]  /*b150*/  S2R R5, SR_TID.X ;  /* 0x0000000000057919 */ /* 0x001e280000002100 */
[----:B------:R1:W-:Y:S04]  /*b160*/  STL [R1+0xb48], R29 ;  /* 0x000b481d01007387 */ /* 0x0003e80000100800 */
[----:B-1----:R-:W2:Y:S01]  /*b170*/  LDL.LU R29, [R1+0x9ac] ;  /* 0x0009ac00011d7983 */ /* 0x002ea20000300800 */
[----:B0-----:R-:W-:-:S05]  /*b180*/  LOP3.LUT R5, R5, 0x7f, RZ, 0xc0, !PT ;  /* 0x0000007f05057812 */ /* 0x001fca00078ec0ff */
[----:B------:R-:W-:-:S05]  /*b190*/  IMAD.SHL.U32 R5, R5, 0x2, RZ ;  /* 0x0000000205057824 */ /* 0x000fca00078e00ff */
[----:B------:R-:W-:Y:S02]  /*b1a0*/  LOP3.LUT R4, R5, 0x20, RZ, 0x3c, !PT ;  /* 0x0000002005047812 */ /* 0x000fe400078e3cff */
[----:B------:R-:W2:Y:S04]  /*b1b0*/  LDL R5, [R1+0x9b0] ;  /* 0x0009b00001057983 */ /* 0x000ea80000100800 */
[----:B------:R2:W-:Y:S02]  /*b1c0*/  STS.U16 [R4+0x4a00], R11 ;  /* 0x004a000b04007388 */ /* 0x0005e40000000400 */
[----:B--2---:R-:W-:Y:S02]  /*b1d0*/  IADD3 R4, P1, R5, R2, RZ ;  /* 0x0000000205047210 */ /* 0x004fe40007f3e0ff */
[----:B------:R-:W2:Y:S01]  /*b1e0*/  LDL R5, [R1+0x8e8] ;  /* 0x0008e80001057983 */ /* 0x000ea20000100800 */
[----:B------:R-:W-:-:S02]  /*b1f0*/  PRMT R3, RZ, 0x7610, R3 ;  /* 0x00007610ff037816 */ /* 0x000fc40000000003 */
[----:B--2---:R-:W-:-:S05]  /*b200*/  IMAD.X R5, R5, 0x1, R0, P1 ;  /* 0x0000000105057824 */ /* 0x004fca00008e0600 */
[----:B------:R0:W2:Y:S04]  /*b210*/  @!P0 LDG.E.U16 R3, [R4.64] ;  /* 0x0000000404038981 */ /* 0x0000a8000c1e1500 */
[----:B0-----:R-:W0:Y:S04]  /*b220*/  S2R R5, SR_TID.X ;  /* 0x0000000000057919 */ /* 0x001e280000002100 */
[----:B--2---:R1:W-:Y:S04]  /*b230*/  STL [R1+0x880], R3 ;  /* 0x0008800301007387 */ /* 0x0043e80000100800 */
[----:B-1----:R-:W2:Y:S01]  /*b240*/  LDL.LU R3, [R1+0x13a8] ;  /* 0x0013a80001037983 */ /* 0x002ea20000300800 */
[----:B0-----:R-:W-:-:S05]  /*b250*/  LOP3.LUT R5, R5, 0x7f, RZ, 0xc0, !PT ;  /* 0x0000007f05057812 */ /* 0x001fca00078ec0ff */
[----:B------:R-:W-:Y:S01]  /*b260*/  IMAD.SHL.U32 R5, R5, 0x2, RZ ;  /* 0x0000000205057824 */ /* 0x000fe200078e00ff */
[----:B------:R-:W-:-:S04]  /*b270*/  IADD3 R4, P1, R28, R2, RZ ;  /* 0x000000021c047210 */ /* 0x000fc80007f3e0ff */
[----:B------:R-:W-:-:S05]  /*b280*/  LOP3.LUT R5, R5, 0x30, RZ, 0x3c, !PT ;  /* 0x0000003005057812 */ /* 0x000fca00078e3cff */
[----:B------:R0:W-:Y:S02]  /*b290*/  STS.U16 [R5+0x4300], R12 ;  /* 0x0043000c05007388 */ /* 0x0001e40000000400 */
[----:B0-----:R-:W-:Y:S01]  /*b2a0*/  IMAD.X R5, R29, 0x1, R0, P1 ;  /* 0x000000011d057824 */ /* 0x001fe200008e0600 */
[----:B--2---:R-:W-:-:S06]  /*b2b0*/  PRMT R3, RZ, 0x7610, R3 ;  /* 0x00007610ff037816 */ /* 0x004fcc0000000003 */
[----:B------:R0:W2:Y:S04]  /*b2c0*/  @!P0 LDG.E.U16 R3, [R4.64] ;  /* 0x0000000404038981 */ /* 0x0000a8000c1e1500 */
[----:B0-----:R-:W0:Y:S04]  /*b2d0*/  S2R R5, SR_TID.X ;  /* 0x0000000000057919 */ /* 0x001e280000002100 */
[----:B------:R1:W-:Y:S04]  /*b2e0*/  STL [R1+0xb4c], R28 ;  /* 0x000b4c1c01007387 */ /* 0x0003e80000100800 */
[----:B-1----:R-:W3:Y:S01]  /*b2f0*/  LDL.LU R28, [R1+0xa60] ;  /* 0x000a6000011c7983 */ /* 0x002ee20000300800 */
[----:B0-----:R-:W-:-:S03]  /*b300*/  LOP3.LUT R5, R5, 0x7f, RZ, 0xc0, !PT ;  /* 0x0000007f05057812 */ /* 0x001fc600078ec0ff */
[----:B------:R0:W-:Y:S02]  /*b310*/  STL [R1+0xb50], R29 ;  /* 0x000b501d01007387 */ /* 0x0001e40000100800 */
[----:B------:R-:W-:Y:S02]  /*b320*/  IMAD.SHL.U32 R5, R5, 0x2, RZ ;  /* 0x0000000205057824 */ /* 0x000fe400078e00ff */
[----:B0-----:R-:W3:Y:S03]  /*b330*/  LDL.LU R29, [R1+0x9a4] ;  /* 0x0009a400011d7983 */ /* 0x001ee60000300800 */
[----:B------:R-:W-:Y:S01]  /*b340*/  LOP3.LUT R4, R5, 0x30, RZ, 0x3c, !PT ;  /* 0x0000003005047812 */ /* 0x000fe200078e3cff */
        /* <DEDUP_REMOVED lines=12> */
[----:B0-----:R-:W-:-:S05]  /*b410*/  LOP3.LUT R5, R5, 0x7f, RZ, 0xc0, !PT ;  /* 0x0000007f05057812 */ /* 0x001fca00078ec0ff */
[----:B------:R-:W-:Y:S01]  /*b420*/  IMAD.SHL.U32 R5, R5, 0x2, RZ ;  /* 0x0000000205057824 */ /* 0x000fe200078e00ff */
[----:B---3--:R-:W-:-:S04]  /*b430*/  IADD3 R4, P1, R28, R2, RZ ;  /* 0x000000021c047210 */ /* 0x008fc80007f3e0ff */
        /* <DEDUP_REMOVED lines=110> */
[----:B--2---:R0:W-:Y:S04]  /*bb20*/  STL [R1+0x10], R3 ;  /* 0x0000100301007387 */ /* 0x0041e80000100800 */
[----:B0-----:R-:W2:Y:S04]  /*bb30*/  LDL.LU R3, [R1+0x1380] ;  /* 0x0013800001037983 */ /* 0x001ea80000300800 */
        /* <DEDUP_REMOVED lines=30> */
[----:B--2---:R0:W-:Y:S04]  /*bd20*/  STL [R1], R27 ;  /* 0x0000001b01007387 */ /* 0x0041e80000100800 */
[----:B0-----:R-:W2:Y:S01]  /*bd30*/  LDL.LU R27, [R1+0x1370] ;  /* 0x00137000011b7983 */ /* 0x001ea20000300800 */
[----:B---3--:R-:W-:-:S03]  /*bd40*/  IADD3 R4, P1, R28, R2, RZ ;  /* 0x000000021c047210 */ /* 0x008fc60007f3e0ff */
[----:B------:R0:W-:Y:S02]  /*bd50*/  STL [R1+0xb84], R28 ;  /* 0x000b841c01007387 */ /* 0x0001e40000100800 */
[----:B------:R-:W-:Y:S02]  /*bd60*/  IMAD.X R5, R29, 0x1, R0, P1 ;  /* 0x000000011d057824 */ /* 0x000fe400008e0600 */
[----:B0-----:R-:W3:Y:S04]  /*bd70*/  LDL.LU R28, [R1+0xa44] ;  /* 0x000a4400011c7983 */ /* 0x001ee80000300800 */
[----:B------:R0:W-:Y:S04]  /*bd80*/  STL [R1+0xb88], R29 ;  /* 0x000b881d01007387 */ /* 0x0001e80000100800 */
[----:B0-----:R-:W3:Y:S01]  /*bd90*/  LDL.LU R29, [R1+0x96c] ;  /* 0x00096c00011d7983 */ /* 0x001ee20000300800 */
[----:B--2---:R-:W-:-:S06]  /*bda0*/  PRMT R27, RZ, 0x7610, R27 ;  /* 0x00007610ff1b7816 */ /* 0x004fcc000000001b */
[----:B------:R0:W2:Y:S04]  /*bdb0*/  @!P0 LDG.E.U16 R27, [R4.64] ;  /* 0x00000004041b8981 */ /* 0x0000a8000c1e1500 */
[----:B0-----:R-:W3:Y:S04]  /*bdc0*/  LDL.LU R4, [R1+0x28] ;  /* 0x0000280001047983 */ /* 0x001ee80000300800 */
[----:B------:R-:W4:Y:S04]  /*bdd0*/  LDL R5, [R1+0x970] ;  /* 0x0009700001057983 */ /* 0x000f280000100800 */
[----:B--2---:R0:W-:Y:S04]  /*bde0*/  STL [R1+0x1348], R27 ;  /* 0x0013481b01007387 */ /* 0x0041e80000100800 */
[----:B---3--:R4:W-:Y:S04]  /*bdf0*/  STS.U16 [R3+0x500], R4 ;  /* 0x0005000403007388 */ /* 0x0089e80000000400 */
[----:B0-----:R-:W2:Y:S01]  /*be00*/  LDL.LU R27, [R1+0x2c] ;  /* 0x00002c00011b7983 */ /* 0x001ea20000300800 */
[----:B----4-:R-:W-:-:S03]  /*be10*/  IADD3 R4, P1, R5, R2, RZ ;  /* 0x0000000205047210 */ /* 0x010fc60007f3e0ff */
[----:B------:R-:W3:Y:S04]  /*be20*/  LDL R5, [R1+0x8c8] ;  /* 0x0008c80001057983 */ /* 0x000ee80000100800 */
[----:B------:R0:W-:Y:S02]  /*be30*/  STS.U16 [R3+0x400], R26 ;  /* 0x0004001a03007388 */ /* 0x0001e40000000400 */
[----:B0-----:R-:W-:Y:S02]  /*be40*/  PRMT R26, RZ, 0x7610, R26 ;  /* 0x00007610ff1a7816 */ /* 0x001fe4000000001a */
[----:B------:R0:W-:Y:S02]  /*be50*/  STS.U16 [R3+0x300], R25 ;  /* 0x0003001903007388 */ /* 0x0001e40000000400 */
[----:B0-----:R-:W-:Y:S01]  /*be60*/  PRMT R25, RZ, 0x7610, R25 ;  /* 0x00007610ff197816 */ /* 0x001fe20000000019 */
[----:B---3--:R-:W-:-:S05]  /*be70*/  IMAD.X R5, R5, 0x1, R0, P1 ;  /* 0x0000000105057824 */ /* 0x008fca00008e0600 */
[----:B------:R0:W3:Y:S02]  /*be80*/  @!P0 LDG.E.U16 R26, [R4.64] ;  /* 0x00000004041a8981 */ /* 0x0000e4000c1e1500 */
[----:B0-----:R-:W-:-:S05]  /*be90*/  IADD3 R4, P1, R28, R2, RZ ;  /* 0x000000021c047210 */ /* 0x001fca0007f3e0ff */
[----:B------:R-:W-:-:S05]  /*bea0*/  IMAD.X R5, R29, 0x1, R0, P1 ;  /* 0x000000011d057824 */ /* 0x000fca00008e0600 */
[----:B------:R0:W4:Y:S04]  /*beb0*/  @!P0 LDG.E.U16 R25, [R4.64] ;  /* 0x0000000404198981 */ /* 0x000128000c1e1500 */
[----:B--2---:R-:W-:Y:S04]  /*bec0*/  STS.U16 [R3+0x600], R27 ;  /* 0x0006001b03007388 */ /* 0x004fe80000000400 */
[----:B---3--:R1:W-:Y:S04]  /*bed0*/  STL [R1+0x134c], R26 ;  /* 0x00134c1a01007387 */ /* 0x0083e80000100800 */
[----:B-1----:R-:W2:Y:S04]  /*bee0*/  LDL.LU R26, [R1+0x38] ;  /* 0x00003800011a7983 */ /* 0x002ea80000300800 */
[----:B------:R-:W3:Y:S04]  /*bef0*/  LDL.LU R27, [R1+0x40] ;  /* 0x00004000011b7983 */ /* 0x000ee80000300800 */
[----:B------:R1:W-:Y:S04]  /*bf00*/  STL [R1+0xb8c], R28 ;  /* 0x000b8c1c01007387 */ /* 0x0003e80000100800 */
[----:B-1----:R-:W2:Y:S04]  /*bf10*/  LDL.LU R28, [R1+0xa40] ;  /* 0x000a4000011c7983 */ /* 0x002ea80000300800 */
[----:B------:R1:W-:Y:S04]  /*bf20*/  STL [R1+0xb90], R29 ;  /* 0x000b901d01007387 */ /* 0x0003e80000100800 */
[----:B-1----:R-:W2:Y:S04]  /*bf30*/  LDL.LU R29, [R1+0x964] ;  /* 0x00096400011d7983 */ /* 0x002ea80000300800 */
[----:B0-----:R-:W2:Y:S04]  /*bf40*/  LDL.LU R4, [R1+0x30] ;  /* 0x0000300001047983 */ /* 0x001ea80000300800 */
[----:B------:R-:W3:Y:S04]  /*bf50*/  LDL R5, [R1+0x968] ;  /* 0x0009680001057983 */ /* 0x000ee80000100800 */
[----:B----4-:R0:W-:Y:S04]  /*bf60*/  STL [R1+0x1350], R25 ;  /* 0x0013501901007387 */ /* 0x0101e80000100800 */
[----:B0-----:R-:W4:Y:S04]  /*bf70*/  LDL R25, [R1+0x8c4] ;  /* 0x0008c40001197983 */ /* 0x001f280000100800 */
[----:B------:R0:W-:Y:S02]  /*bf80*/  STS.U16 [R3+0x200], R24 ;  /* 0x0002001803007388 */ /* 0x0001e40000000400 */
[----:B0-----:R-:W-:-:S02]  /*bf90*/  PRMT R24, RZ, 0x7610, R24 ;  /* 0x00007610ff187816 */ /* 0x001fc40000000018 */
[----:B--2---:R3:W-:Y:S02]  /*bfa0*/  STS.U16 [R3+0x700], R4 ;  /* 0x0007000403007388 */ /* 0x0047e40000000400 */
[----:B---3--:R-:W-:-:S05]  /*bfb0*/  IADD3 R4, P1, R5, R2, RZ ;  /* 0x0000000205047210 */ /* 0x008fca0007f3e0ff */
[----:B----4-:R-:W-:Y:S01]  /*bfc0*/  IMAD.X R5, R25, 0x1, R0, P1 ;  /* 0x0000000119057824 */ /* 0x010fe200008e0600 */
[----:B------:R0:W-:Y:S04]  /*bfd0*/  STS.U16 [R3+0x100], R23 ;  /* 0x0001001703007388 */ /* 0x0001e80000000400 */
[----:B------:R1:W2:Y:S04]  /*bfe0*/  @!P0 LDG.E.U16 R24, [R4.64] ;  /* 0x0000000404188981 */ /* 0x0002a8000c1e1500 */
[----:B------:R-:W3:Y:S01]  /*bff0*/  LDL R25, [R1+0x8c0] ;  /* 0x0008c00001197983 */ /* 0x000ee20000100800 */
[----:B0-----:R-:W-:-:S02]  /*c000*/  PRMT R23, RZ, 0x7610, R23 ;  /* 0x00007610ff177816 */ /* 0x001fc40000000017 */
[----:B-1----:R-:W-:Y:S01]  /*c010*/  IADD3 R4, P1, R28, R2, RZ ;  /* 0x000000021c047210 */ /* 0x002fe20007f3e0ff */
[----:B------:R-:W-:Y:S04]  /*c020*/  STS.U16 [R3+0x800], R26 ;  /* 0x0008001a03007388 */ /* 0x000fe80000000400 */
[----:B------:R-:W-:-:S05]  /*c030*/  IMAD.X R5, R29, 0x1, R0, P1 ;  /* 0x000000011d057824 */ /* 0x000fca00008e0600 */
[----:B------:R0:W4:Y:S04]  /*c040*/  @!P0 LDG.E.U16 R23, [R4.64] ;  /* 0x0000000404178981 */ /* 0x000128000c1e1500 */
[----:B--2---:R1:W-:Y:S04]  /*c050*/  STL [R1+0x1354], R24 ;  /* 0x0013541801007387 */ /* 0x0043e80000100800 */
[----:B-1----:R-:W2:Y:S04]  /*c060*/  LDL R24, [R1+0x960] ;  /* 0x0009600001187983 */ /* 0x002ea80000100800 */
[----:B------:R-:W3:Y:S04]  /*c070*/  LDL.LU R26, [R1+0x4c] ;  /* 0x00004c00011a7983 */ /* 0x000ee80000300800 */
[----:B------:R1:W-:Y:S04]  /*c080*/  STL [R1+0xb94], R28 ;  /* 0x000b941c01007387 */ /* 0x0003e80000100800 */
[----:B-1----:R-:W3:Y:S04]  /*c090*/  LDL.LU R28, [R1+0xa3c] ;  /* 0x000a3c00011c7983 */ /* 0x002ee80000300800 */
[----:B------:R1:W-:Y:S04]  /*c0a0*/  STL [R1+0xb98], R29 ;  /* 0x000b981d01007387 */ /* 0x0003e80000100800 */
[----:B-1----:R-:W3:Y:S04]  /*c0b0*/  LDL.LU R29, [R1+0x95c] ;  /* 0x00095c00011d7983 */ /* 0x002ee80000300800 */
[----:B0-----:R-:W3:Y:S04]  /*c0c0*/  LDL.LU R5, [R1+0x3c] ;  /* 0x00003c0001057983 */ /* 0x001ee80000300800 */
[----:B------:R0:W-:Y:S02]  /*c0d0*/  STS.U16 [R3], R22 ;  /* 0x0000001603007388 */ /* 0x0001e40000000400 */
[----:B0-----:R-:W-:-:S02]  /*c0e0*/  PRMT R22, RZ, 0x7610, R22 ;  /* 0x00007610ff167816 */ /* 0x001fc40000000016 */
[----:B--2---:R-:W-:Y:S01]  /*c0f0*/  IADD3 R4, P1, R24, R2, RZ ;  /* 0x0000000218047210 */ /* 0x004fe20007f3e0ff */
[----:B---3--:R0:W-:Y:S04]  /*c100*/  STS.U16 [R3+0x900], R5 ;  /* 0x0009000503007388 */ /* 0x0081e80000000400 */
[----:B0-----:R-:W-:-:S05]  /*c110*/  IMAD.X R5, R25, 0x1, R0, P1 ;  /* 0x0000000119057824 */ /* 0x001fca00008e0600 */
[----:B------:R0:W2:Y:S01]  /*c120*/  @!P0 LDG.E.U16 R22, [R4.64] ;  /* 0x0000000404168981 */ /* 0x0000a2000c1e1500 */
[----:B------:R-:W-:Y:S02]  /*c130*/  PRMT R21, RZ, 0x7610, R21 ;  /* 0x00007610ff157816 */ /* 0x000fe40000000015 */
[-C--:B0-----:R-:W-:Y:S01]  /*c140*/  IADD3 R4, P1, R28, R2.reuse, RZ ;  /* 0x000000021c047210 */ /* 0x081fe20007f3e0ff */
[----:B----4-:R0:W-:Y:S04]  /*c150*/  STL [R1+0x1358], R23 ;  /* 0x0013581701007387 */ /* 0x0101e80000100800 */
[----:B------:R-:W-:Y:S01]  /*c160*/  IMAD.X R5, R29, 0x1, R0, P1 ;  /* 0x000000011d057824 */ /* 0x000fe200008e0600 */
[----:B------:R-:W3:Y:S04]  /*c170*/  LDL R25, [R1+0x958] ;  /* 0x0009580001197983 */ /* 0x000ee80000100800 */
[----:B------:R3:W4:Y:S04]  /*c180*/  @!P0 LDG.E.U16 R21, [R4.64] ;  /* 0x0000000404158981 */ /* 0x000728000c1e1500 */
[----:B0-----:R-:W3:Y:S04]  /*c190*/  LDL R23, [R1+0x8bc] ;  /* 0x0008bc0001177983 */ /* 0x001ee80000100800 */
[----:B--2---:R0:W-:Y:S04]  /*c1a0*/  STL [R1+0x135c], R22 ;  /* 0x00135c1601007387 */ /* 0x0041e80000100800 */
[----:B0-----:R-:W2:Y:S04]  /*c1b0*/  LDL.LU R22, [R1+0x48] ;  /* 0x0000480001167983 */ /* 0x001ea80000300800 */
[----:B------:R0:W-:Y:S04]  /*c1c0*/  STS.U16 [R3+0xa00], R27 ;  /* 0x000a001b03007388 */ /* 0x0001e80000000400 */
[----:B0-----:R-:W2:Y:S04]  /*c1d0*/  LDL.LU R27, [R1+0x5c] ;  /* 0x00005c00011b7983 */ /* 0x001ea80000300800 */
[----:B------:R-:W2:Y:S04]  /*c1e0*/  LDL.LU R24, [R1+0x864] ;  /* 0x0008640001187983 */ /* 0x000ea80000300800 */
[----:B------:R0:W-:Y:S04]  /*c1f0*/  STL [R1+0xb9c], R28 ;  /* 0x000b9c1c01007387 */ /* 0x0001e80000100800 */
[----:B0-----:R-:W2:Y:S04]  /*c200*/  LDL.LU R28, [R1+0xa38] ;  /* 0x000a3800011c7983 */ /* 0x001ea80000300800 */
[----:B------:R0:W-:Y:S01]  /*c210*/  STL [R1+0xba0], R29 ;  /* 0x000ba01d01007387 */ /* 0x0001e20000100800 */
[----:B---3--:R-:W-:-:S03]  /*c220*/  IADD3 R4, P1, R25, R2, RZ ;  /* 0x0000000219047210 */ /* 0x008fc60007f3e0ff */
[----:B0-----:R-:W3:Y:S04]  /*c230*/  LDL.LU R29, [R1+0x954] ;  /* 0x00095400011d7983 */ /* 0x001ee80000300800 */
[----:B----4-:R0:W-:Y:S01]  /*c240*/  STL [R1+0x1360], R21 ;  /* 0x0013601501007387 */ /* 0x0101e20000100800 */
[----:B------:R-:W-:Y:S01]  /*c250*/  PRMT R20, RZ, 0x7610, R20 ;  /* 0x00007610ff147816 */ /* 0x000fe20000000014 */
[----:B------:R-:W-:-:S05]  /*c260*/  IMAD.X R5, R23, 0x1, R0, P1 ;  /* 0x0000000117057824 */ /* 0x000fca00008e0600 */
[----:B------:R1:W4:Y:S04]  /*c270*/  @!P0 LDG.E.U16 R20, [R4.64] ;  /* 0x0000000404148981 */ /* 0x000328000c1e1500 */
[----:B0-----:R-:W4:Y:S04]  /*c280*/  LDL R21, [R1+0x8b8] ;  /* 0x0008b80001157983 */ /* 0x001f280000100800 */
[----:B--2---:R0:W-:Y:S04]  /*c290*/  STS.U16 [R3+0xb00], R22 ;  /* 0x000b001603007388 */ /* 0x0041e80000000400 */
[----:B0-----:R-:W2:Y:S01]  /*c2a0*/  LDL R22, [R1+0x950] ;  /* 0x0009500001167983 */ /* 0x001ea20000100800 */
[----:B------:R-:W-:-:S02]  /*c2b0*/  PRMT R19, RZ, 0x7610, R19 ;  /* 0x00007610ff137816 */ /* 0x000fc40000000013 */
[----:B------:R-:W-:Y:S02]  /*c2c0*/  PRMT R18, RZ, 0x7610, R18 ;  /* 0x00007610ff127816 */ /* 0x000fe40000000012 */
[----:B-1----:R-:W-:-:S05]  /*c2d0*/  IADD3 R4, P1, R28, R2, RZ ;  /* 0x000000021c047210 */ /* 0x002fca0007f3e0ff */
[----:B---3--:R-:W-:-:S05]  /*c2e0*/  IMAD.X R5, R29, 0x1, R0, P1 ;  /* 0x000000011d057824 */ /* 0x008fca00008e0600 */
[----:B------:R2:W3:Y:S04]  /*c2f0*/  @!P0 LDG.E.U16 R19, [R4.64] ;  /* 0x0000000404138981 */ /* 0x0004e8000c1e1500 */
[----:B------:R0:W-:Y:S04]  /*c300*/  STS.U16 [R3+0xc00], R26 ;  /* 0x000c001a03007388 */ /* 0x0001e80000000400 */
[----:B----4-:R-:W-:Y:S04]  /*c310*/  STL [R1+0x1364], R20 ;  /* 0x0013641401007387 */ /* 0x010fe80000100800 */
[----:B------:R-:W4:Y:S04]  /*c320*/  LDL.LU R25, [R1+0x868] ;  /* 0x0008680001197983 */ /* 0x000f280000300800 */
[----:B0-----:R-:W4:Y:S04]  /*c330*/  LDL.LU R26, [R1+0x86c] ;  /* 0x00086c00011a7983 */ /* 0x001f280000300800 */
[----:B------:R0:W-:Y:S04]  /*c340*/  STL [R1+0xba4], R28 ;  /* 0x000ba41c01007387 */ /* 0x0001e80000100800 */
[----:B0-----:R-:W4:Y:S04]  /*c350*/  LDL.LU R28, [R1+0xa34] ;  /* 0x000a3400011c7983 */ /* 0x001f280000300800 */
[----:B------:R0:W-:Y:S04]  /*c360*/  STL [R1+0xba8], R29 ;  /* 0x000ba81d01007387 */ /* 0x0001e80000100800 */
[----:B0-----:R-:W4:Y:S01]  /*c370*/  LDL.LU R29, [R1+0x94c] ;  /* 0x00094c00011d7983 */ /* 0x001f220000300800 */
[----:B--2---:R-:W-:-:S05]  /*c380*/  IADD3 R4, P1, R22, R2, RZ ;  /* 0x0000000216047210 */ /* 0x004fca0007f3e0ff */
[----:B------:R-:W-:-:S05]  /*c390*/  IMAD.X R5, R21, 0x1, R0, P1 ;  /* 0x0000000115057824 */ /* 0x000fca00008e0600 */
[----:B------:R4:W2:Y:S04]  /*c3a0*/  @!P0 LDG.E.U16 R18, [R4.64] ;  /* 0x0000000404128981 */ /* 0x0008a8000c1e1500 */
[----:B------:R0:W-:Y:S04]  /*c3b0*/  STS.U16 [R3+0xd00], R27 ;  /* 0x000d001b03007388 */ /* 0x0001e80000000400 */
[----:B---3--:R1:W-:Y:S04]  /*c3c0*/  STL [R1+0x1368], R19 ;  /* 0x0013681301007387 */ /* 0x0083e80000100800 */
[----:B------:R-:W3:Y:S04]  /*c3d0*/  LDL R22, [R1+0x948] ;  /* 0x0009480001167983 */ /* 0x000ee80000100800 */
[----:B------:R-:W3:Y:S04]  /*c3e0*/  LDL R20, [R1+0x8b4] ;  /* 0x0008b40001147983 */ /* 0x000ee80000100800 */
[----:B0-----:R-:W3:Y:S01]  /*c3f0*/  LDL.LU R27, [R1+0x874] ;  /* 0x00087400011b7983 */ /* 0x001ee20000300800 */
[----:B----4-:R-:W-:-:S05]  /*c400*/  IADD3 R4, P1, R28, R2, RZ ;  /* 0x000000021c047210 */ /* 0x010fca0007f3e0ff */
[----:B------:R-:W-:Y:S01]  /*c410*/  IMAD.X R5, R29, 0x1, R0, P1 ;  /* 0x000000011d057824 */ /* 0x000fe200008e0600 */
[----:B--2---:R0:W-:Y:S04]  /*c420*/  STL [R1+0x136c], R18 ;  /* 0x00136c1201007387 */ /* 0x0041e80000100800 */
[----:B-1----:R-:W2:Y:S04]  /*c430*/  LDL R19, [R1+0x940] ;  /* 0x0009400001137983 */ /* 0x002ea80000100800 */
[----:B0-----:R-:W4:Y:S04]  /*c440*/  LDL R18, [R1+0x8b0] ;  /* 0x0008b00001127983 */ /* 0x001f280000100800 */
[----:B------:R-:W2:Y:S04]  /*c450*/  LDL.LU R21, [R1+0x878] ;  /* 0x0008780001157983 */ /* 0x000ea80000300800 */
[----:B------:R0:W-:Y:S04]  /*c460*/  STL [R1+0xbac], R28 ;  /* 0x000bac1c01007387 */ /* 0x0001e80000100800 */
[----:B0-----:R-:W2:Y:S04]  /*c470*/  LDL.LU R28, [R1+0xa30] ;  /* 0x000a3000011c7983 */ /* 0x001ea80000300800 */
[----:B------:R0:W-:Y:S04]  /*c480*/  STL [R1+0xbb0], R29 ;  /* 0x000bb01d01007387 */ /* 0x0001e80000100800 */
[----:B0-----:R-:W4:Y:S01]  /*c490*/  LDL.LU R29, [R1+0x944] ;  /* 0x00094400011d7983 */ /* 0x001f220000300800 */
[----:B------:R-:W-:-:S06]  /*c4a0*/  PRMT R17, RZ, 0x7610, R17 ;  /* 0x00007610ff117816 */ /* 0x000fcc0000000011 */
[----:B------:R3:W4:Y:S01]  /*c4b0*/  @!P0 LDG.E.U16 R17, [R4.64] ;  /* 0x0000000404118981 */ /* 0x000722000c1e1500 */
[----:B------:R-:W-:Y:S02]  /*c4c0*/  PRMT R16, RZ, 0x7610, R16 ;  /* 0x00007610ff107816 */ /* 0x000fe40000000010 */
[-C--:B---3--:R-:W-:Y:S01]  /*c4d0*/  IADD3 R4, P1, R22, R2.reuse, RZ ;  /* 0x0000000216047210 */ /* 0x088fe20007f3e0ff */
[----:B------:R0:W-:Y:S04]  /*c4e0*/  STS.U16 [R3+0xe00], R24 ;  /* 0x000e001803007388 */ /* 0x0001e80000000400 */
[----:B------:R-:W-:Y:S01]  /*c4f0*/  IMAD.X R5, R20, 0x1, R0, P1 ;  /* 0x0000000114057824 */ /* 0x000fe200008e0600 */
[----:B------:R1:W-:Y:S04]  /*c500*/  STS.U16 [R3+0xf00], R25 ;  /* 0x000f001903007388 */ /* 0x0003e80000000400 */
[----:B------:R2:W3:Y:S04]  /*c510*/  @!P0 LDG.E.U16 R16, [R4.64] ;  /* 0x0000000404108981 */ /* 0x0004e8000c1e1500 */
[----:B0-----:R-:W3:Y:S04]  /*c520*/  LDL.LU R24, [R1+0x87c] ;  /* 0x00087c0001187983 */ /* 0x001ee80000300800 */
[----:B-1----:R-:W3:Y:S01]  /*c530*/  LDL.LU R25, [R1+0x88c] ;  /* 0x00088c0001197983 */ /* 0x002ee20000300800 */
[----:B--2---:R-:W-:-:S03]  /*c540*/  IADD3 R4, P1, R28, R2, RZ ;  /* 0x000000021c047210 */ /* 0x004fc60007f3e0ff */
[----:B------:R0:W-:Y:S04]  /*c550*/  STL [R1+0xbb4], R28 ;  /* 0x000bb41c01007387 */ /* 0x0001e80000100800 */
[----:B0-----:R-:W2:Y:S01]  /*c560*/  LDL.LU R28, [R1+0xa2c] ;  /* 0x000a2c00011c7983 */ /* 0x001ea20000300800 */
[----:B----4-:R-:W-:-:S03]  /*c570*/  IMAD.X R5, R29, 0x1, R0, P1 ;  /* 0x000000011d057824 */ /* 0x010fc600008e0600 */
[----:B------:R0:W-:Y:S04]  /*c580*/  STL [R1+0xbb8], R29 ;  /* 0x000bb81d01007387 */ /* 0x0001e80000100800 */
[----:B0-----:R-:W4:Y:S01]  /*c590*/  LDL.LU R29, [R1+0x93c] ;  /* 0x00093c00011d7983 */ /* 0x001f220000300800 */
[----:B------:R-:W-:-:S03]  /*c5a0*/  PRMT R15, RZ, 0x7610, R15 ;  /* 0x00007610ff0f7816 */ /* 0x000fc6000000000f */
[----:B------:R-:W3:Y:S04]  /*c5b0*/  LDL R23, [R1+0x938] ;  /* 0x0009380001177983 */ /* 0x000ee80000100800 */
[----:B------:R0:W3:Y:S01]  /*c5c0*/  @!P0 LDG.E.U16 R15, [R4.64] ;  /* 0x00000004040f8981 */ /* 0x0000e2000c1e1500 */
[----:B------:R-:W-:-:S03]  /*c5d0*/  PRMT R14, RZ, 0x7610, R14 ;  /* 0x00007610ff0e7816 */ /* 0x000fc6000000000e */
[----:B------:R-:W3:Y:S01]  /*c5e0*/  LDL R22, [R1+0x8ac] ;  /* 0x0008ac0001167983 */ /* 0x000ee20000100800 */
[----:B0-----:R-:W-:-:S03]  /*c5f0*/  IADD3 R4, P1, R19, R2, RZ ;  /* 0x0000000213047210 */ /* 0x001fc60007f3e0ff */
[----:B------:R0:W-:Y:S02]  /*c600*/  STS.U16 [R3+0x1000], R26 ;  /* 0x0010001a03007388 */ /* 0x0001e40000000400 */
[----:B------:R-:W-:Y:S02]  /*c610*/  IMAD.X R5, R18, 0x1, R0, P1 ;  /* 0x0000000112057824 */ /* 0x000fe400008e0600 */
[----:B------:R1:W-:Y:S04]  /*c620*/  STS.U16 [R3+0x1100], R27 ;  /* 0x0011001b03007388 */ /* 0x0003e80000000400 */
[----:B------:R1:W-:Y:S04]  /*c630*/  STS.U16 [R3+0x1200], R21 ;  /* 0x0012001503007388 */ /* 0x0003e80000000400 */
[----:B0-----:R-:W3:Y:S04]  /*c640*/  LDL.LU R26, [R1+0x888] ;  /* 0x00088800011a7983 */ /* 0x001ee80000300800 */
[----:B-1----:R-:W3:Y:S04]  /*c650*/  LDL.LU R27, [R1+0x884] ;  /* 0x00088400011b7983 */ /* 0x002ee80000300800 */
[----:B------:R2:W3:Y:S04]  /*c660*/  @!P0 LDG.E.U16 R14, [R4.64] ;  /* 0x00000004040e8981 */ /* 0x0004e8000c1e1500 */
[----:B------:R-:W3:Y:S04]  /*c670*/  LDL R21, [R1+0x930] ;  /* 0x0009300001157983 */ /* 0x000ee80000100800 */
[----:B------:R-:W3:Y:S04]  /*c680*/  LDL R20, [R1+0x8a8] ;  /* 0x0008a80001147983 */ /* 0x000ee80000100800 */
[----:B------:R-:W3:Y:S04]  /*c690*/  LDL R19, [R1+0x928] ;  /* 0x0009280001137983 */ /* 0x000ee80000100800 */
[----:B------:R-:W3:Y:S01]  /*c6a0*/  LDL R18, [R1+0x8a4] ;  /* 0x0008a40001127983 */ /* 0x000ee20000100800 */
[----:B--2---:R-:W-:-:S03]  /*c6b0*/  IADD3 R4, P1, R28, R2, RZ ;  /* 0x000000021c047210 */ /* 0x004fc60007f3e0ff */
[----:B------:R0:W-:Y:S04]  /*c6c0*/  STL [R1+0xbbc], R28 ;  /* 0x000bbc1c01007387 */ /* 0x0001e80000100800 */
[----:B0-----:R-:W2:Y:S01]  /*c6d0*/  LDL.LU R28, [R1+0xa28] ;  /* 0x000a2800011c7983 */ /* 0x001ea20000300800 */
[----:B----4-:R-:W-:-:S03]  /*c6e0*/  IMAD.X R5, R29, 0x1, R0, P1 ;  /* 0x000000011d057824 */ /* 0x010fc600008e0600 */
[----:B------:R0:W-:Y:S04]  /*c6f0*/  STL [R1+0xbc0], R29 ;  /* 0x000bc01d01007387 */ /* 0x0001e80000100800 */
[----:B0-----:R-:W4:Y:S01]  /*c700*/  LDL.LU R29, [R1+0x934] ;  /* 0x00093400011d7983 */ /* 0x001f220000300800 */
[----:B------:R-:W-:-:S06]  /*c710*/  PRMT R13, RZ, 0x7610, R13 ;  /* 0x00007610ff0d7816 */ /* 0x000fcc000000000d */
[----:B------:R3:W4:Y:S01]  /*c720*/  @!P0 LDG.E.U16 R13, [R4.64] ;  /* 0x00000004040d8981 */ /* 0x000722000c1e1500 */
[----:B------:R-:W-:Y:S02]  /*c730*/  PRMT R12, RZ, 0x7610, R12 ;  /* 0x00007610ff0c7816 */ /* 0x000fe4000000000c */
[----:B---3--:R-:W-:-:S05]  /*c740*/  IADD3 R4, P1, R23, R2, RZ ;  /* 0x0000000217047210 */ /* 0x008fca0007f3e0ff */
[----:B------:R-:W-:-:S05]  /*c750*/  IMAD.X R5, R22, 0x1, R0, P1 ;  /* 0x0000000116057824 */ /* 0x000fca00008e0600 */
[----:B------:R2:W3:Y:S02]  /*c760*/  @!P0 LDG.E.U16 R12, [R4.64] ;  /* 0x00000004040c8981 */ /* 0x0004e4000c1e1500 */
[----:B--2---:R-:W-:Y:S02]  /*c770*/  IADD3 R4, P1, R28, R2, RZ ;  /* 0x000000021c047210 */ /* 0x004fe40007f3e0ff */
[----:B------:R0:W-:Y:S04]  /*c780*/  STL [R1+0xbc4], R28 ;  /* 0x000bc41c01007387 */ /* 0x0001e80000100800 */
[----:B0-----:R-:W2:Y:S01]  /*c790*/  LDL.LU R28, [R1+0xa24] ;  /* 0x000a2400011c7983 */ /* 0x001ea20000300800 */
[----:B----4-:R-:W-:-:S03]  /*c7a0*/  IMAD.X R5, R29, 0x1, R0, P1 ;  /* 0x000000011d057824 */ /* 0x010fc600008e0600 */
[----:B------:R0:W-:Y:S04]  /*c7b0*/  STL [R1+0xbc8], R29 ;  /* 0x000bc81d01007387 */ /* 0x0001e80000100800 */
[----:B0-----:R-:W4:Y:S01]  /*c7c0*/  LDL.LU R29, [R1+0x92c] ;  /* 0x00092c00011d7983 */ /* 0x001f220000300800 */
[----:B------:R-:W-:-:S06]  /*c7d0*/  PRMT R11, RZ, 0x7610, R11 ;  /* 0x00007610ff0b7816 */ /* 0x000fcc000000000b */
[----:B------:R0:W3:Y:S01]  /*c7e0*/  @!P0 LDG.E.U16 R11, [R4.64] ;  /* 0x00000004040b8981 */ /* 0x0000e2000c1e1500 */
[----:B------:R-:W-:Y:S02]  /*c7f0*/  PRMT R10, RZ, 0x7610, R10 ;  /* 0x00007610ff0a7816 */ /* 0x000fe4000000000a */
[----:B0-----:R-:W-:-:S05]  /*c800*/  IADD3 R4, P1, R21, R2, RZ ;  /* 0x0000000215047210 */ /* 0x001fca0007f3e0ff */
        /* <DEDUP_REMOVED lines=9> */
[----:B------:R0:W3:Y:S04]  /*c8a0*/  @!P0 LDG.E.U16 R9, [R4.64] ;  /* 0x0000000404098981 */ /* 0x0000e8000c1e1500 */
[----:B------:R1:W-:Y:S01]  /*c8b0*/  STS.U16 [R3+0x1700], R8 ;  /* 0x0017000803007388 */ /* 0x0003e20000000400 */
[----:B0-----:R-:W-:Y:S02]  /*c8c0*/  IADD3 R4, P1, R19, R2, RZ ;  /* 0x0000000213047210 */ /* 0x001fe40007f3e0ff */
[----:B-1----:R-:W-:-:S03]  /*c8d0*/  PRMT R8, RZ, 0x7610, R8 ;  /* 0x00007610ff087816 */ /* 0x002fc60000000008 */
[----:B------:R-:W-:Y:S02]  /*c8e0*/  IMAD.X R5, R18, 0x1, R0, P1 ;  /* 0x0000000112057824 */ /* 0x000fe400008e0600 */
[----:B------:R-:W3:Y:S04]  /*c8f0*/  LDL.LU R18, [R1+0x894] ;  /* 0x0008940001127983 */ /* 0x000ee80000300800 */
[----:B------:R-:W3:Y:S04]  /*c900*/  LDL.LU R19, [R1+0x880] ;  /* 0x0008800001137983 */ /* 0x000ee80000300800 */
[----:B------:R-:W3:Y:S04]  /*c910*/  LDL.LU R20, [R1+0x870] ;  /* 0x0008700001147983 */ /* 0x000ee80000300800 */
[----:B------:R2:W3:Y:S04]  /*c920*/  @!P0 LDG.E.U16 R8, [R4.64] ;  /* 0x0000000404088981 */ /* 0x0004e8000c1e1500 */
[----:B------:R-:W3:Y:S04]  /*c930*/  LDL.LU R21, [R1+0x860] ;  /* 0x0008600001157983 */ /* 0x000ee80000300800 */
[----:B------:R-:W3:Y:S04]  /*c940*/  LDL.LU R22, [R1+0x44] ;  /* 0x0000440001167983 */ /* 0x000ee80000300800 */
[----:B------:R0:W-:Y:S04]  /*c950*/  STS.U16 [R3+0x1300], R24 ;  /* 0x0013001803007388 */ /* 0x0001e80000000400 */
[----:B------:R-:W3:Y:S04]  /*c960*/  LDL.LU R23, [R1+0x34] ;  /* 0x0000340001177983 */ /* 0x000ee80000300800 */
[----:B------:R1:W-:Y:S04]  /*c970*/  STS.U16 [R3+0x1400], R25 ;  /* 0x0014001903007388 */ /* 0x0003e80000000400 */
[----:B0-----:R-:W3:Y:S04]  /*c980*/  LDL.LU R24, [R1+0x24] ;  /* 0x0000240001187983 */ /* 0x001ee80000300800 */
[----:B------:R0:W-:Y:S04]  /*c990*/  STS.U16 [R3+0x1800], R7 ;  /* 0x0018000703007388 */ /* 0x0001e80000000400 */
[----:B------:R0:W-:Y:S04]  /*c9a0*/  STS.U16 [R3+0x1500], R26 ;  /* 0x0015001a03007388 */ /* 0x0001e80000000400 */
[----:B-1----:R-:W3:Y:S01]  /*c9b0*/  LDL.LU R25, [R1+0x20] ;  /* 0x0000200001197983 */ /* 0x002ee20000300800 */
[----:B0-----:R-:W-:-:S03]  /*c9c0*/  PRMT R7, RZ, 0x7610, R7 ;  /* 0x00007610ff077816 */ /* 0x001fc60000000007 */
[----:B------:R0:W-:Y:S04]  /*c9d0*/  STS.U16 [R3+0x1600], R27 ;  /* 0x0016001b03007388 */ /* 0x0001e80000000400 */
[----:B------:R-:W3:Y:S04]  /*c9e0*/  LDL.LU R26, [R1+0x1c] ;  /* 0x00001c00011a7983 */ /* 0x000ee80000300800 */
[----:B0-----:R-:W3:Y:S01]  /*c9f0*/  LDL.LU R27, [R1+0x18] ;  /* 0x00001800011b7983 */ /* 0x001ee20000300800 */
[----:B--2---:R-:W-:-:S03]  /*ca00*/  IADD3 R4, P1, R28, R2, RZ ;  /* 0x000000021c047210 */ /* 0x004fc60007f3e0ff */
[----:B------:R0:W-:Y:S04]  /*ca10*/  STL [R1+0xca8], R28 ;  /* 0x000ca81c01007387 */ /* 0x0001e80000100800 */
[----:B0-----:R-:W2:Y:S01]  /*ca20*/  LDL.LU R28, [R1] ;  /* 0x00000000011c7983 */ /* 0x001ea20000300800 */
[----:B----4-:R-:W-:-:S03]  /*ca30*/  IMAD.X R5, R29, 0x1, R0, P1 ;  /* 0x000000011d057824 */ /* 0x010fc600008e0600 */
[----:B------:R0:W-:Y:S04]  /*ca40*/  STL [R1+0xcac], R29 ;  /* 0x000cac1d01007387 */ /* 0x0001e80000100800 */
[----:B------:R1:W4:Y:S04]  /*ca50*/  @!P0 LDG.E.U16 R7, [R4.64] ;  /* 0x0000000404078981 */ /* 0x000328000c1e1500 */
[----:B0-----:R-:W2:Y:S04]  /*ca60*/  LDL.LU R29, [R1+0x4] ;  /* 0x00000400011d7983 */ /* 0x001ea80000300800 */
[----:B-1----:R-:W2:Y:S02]  /*ca70*/  LDL R5, [R1+0x920] ;  /* 0x0009200001057983 */ /* 0x002ea40000100800 */
[----:B--2---:R-:W-:-:S02]  /*ca80*/  IADD3 R4, P1, R5, R2, RZ ;  /* 0x0000000205047210 */ /* 0x004fc40007f3e0ff */
[----:B------:R-:W2:Y:S04]  /*ca90*/  LDL R5, [R1+0x8a0] ;  /* 0x0008a00001057983 */ /* 0x000ea80000100800 */
[----:B------:R0:W-:Y:S04]  /*caa0*/  STS.U16 [R3+0x1900], R6 ;  /* 0x0019000603007388 */ /* 0x0001e80000000400 */
[----:B------:R1:W-:Y:S01]  /*cab0*/  STL [R1+0xd58], R2 ;  /* 0x000d580201007387 */ /* 0x0003e20000100800 */
[----:B0-----:R-:W-:-:S03]  /*cac0*/  PRMT R6, RZ, 0x7610, R6 ;  /* 0x00007610ff067816 */ /* 0x001fc60000000006 */
[----:B-1----:R-:W4:Y:S04]  /*cad0*/  LDL.LU R2, [R1+0x8] ;  /* 0x0000080001027983 */ /* 0x002f280000300800 */
[----:B------:R0:W-:Y:S04]  /*cae0*/  STL [R1+0xd5c], R0 ;  /* 0x000d5c0001007387 */ /* 0x0001e80000100800 */
[----:B---3--:R1:W-:Y:S04]  /*caf0*/  STS.U16 [R3+0x3f00], R18 ;  /* 0x003f001203007388 */ /* 0x0083e80000000400 */
[----:B------:R3:W-:Y:S04]  /*cb00*/  STS.U16 [R3+0x1a00], R19 ;  /* 0x001a001303007388 */ /* 0x0007e80000000400 */
[----:B------:R0:W-:Y:S04]  /*cb10*/  STS.U16 [R3+0x1b00], R20 ;  /* 0x001b001403007388 */ /* 0x0001e80000000400 */
[----:B------:R0:W-:Y:S04]  /*cb20*/  STS.U16 [R3+0x1c00], R21 ;  /* 0x001c001503007388 */ /* 0x0001e80000000400 */
[----:B------:R0:W-:Y:S04]  /*cb30*/  STS.U16 [R3+0x1d00], R22 ;  /* 0x001d001603007388 */ /* 0x0001e80000000400 */
[----:B------:R0:W-:Y:S04]  /*cb40*/  STS.U16 [R3+0x1e00], R23 ;  /* 0x001e001703007388 */ /* 0x0001e80000000400 */
[----:B------:R0:W-:Y:S04]  /*cb50*/  STS.U16 [R3+0x1f00], R24 ;  /* 0x001f001803007388 */ /* 0x0001e80000000400 */
[----:B------:R0:W-:Y:S04]  /*cb60*/  STS.U16 [R3+0x2000], R25 ;  /* 0x0020001903007388 */ /* 0x0001e80000000400 */
[----:B------:R0:W-:Y:S04]  /*cb70*/  STS.U16 [R3+0x2100], R26 ;  /* 0x0021001a03007388 */ /* 0x0001e80000000400 */
[----:B------:R0:W-:Y:S01]  /*cb80*/  STS.U16 [R3+0x2200], R27 ;  /* 0x0022001b03007388 */ /* 0x0001e20000000400 */
[----:B--2---:R-:W-:-:S03]  /*cb90*/  IMAD.X R5, R5, 0x1, R0, P1 ;  /* 0x0000000105057824 */ /* 0x004fc600008e0600 */
[----:B0-----:R-:W2:Y:S04]  /*cba0*/  LDL.LU R0, [R1+0xc] ;  /* 0x00000c0001007983 */ /* 0x001ea80000300800 */
[----:B------:R0:W2:Y:S04]  /*cbb0*/  @!P0 LDG.E.U16 R6, [R4.64] ;  /* 0x0000000404068981 */ /* 0x0000a8000c1e1500 */
[----:B0-----:R-:W2:Y:S04]  /*cbc0*/  LDL.LU R4, [R1+0x14] ;  /* 0x0000140001047983 */ /* 0x001ea80000300800 */
[----:B------:R-:W2:Y:S04]  /*cbd0*/  LDL.LU R5, [R1+0x10] ;  /* 0x0000100001057983 */ /* 0x000ea80000300800 */
[----:B-1----:R-:W2:Y:S04]  /*cbe0*/  LDL.LU R18, [R1+0x136c] ;  /* 0x00136c0001127983 */ /* 0x002ea80000300800 */
[----:B---3--:R-:W3:Y:S04]  /*cbf0*/  LDL.LU R19, [R1+0x1368] ;  /* 0x0013680001137983 */ /* 0x008ee80000300800 */
        /* <DEDUP_REMOVED lines=8> */
[----:B------:R0:W-:Y:S04]  /*cc80*/  STS.U16 [R3+0x2800], R28 ;  /* 0x0028001c03007388 */ /* 0x0001e80000000400 */
[----:B----4-:R1:W-:Y:S04]  /*cc90*/  STS.U16 [R3+0x2600], R2 ;  /* 0x0026000203007388 */ /* 0x0103e80000000400 */
[----:B0-----:R-:W0:Y:S04]  /*cca0*/  S2R R28, SR_TID.X ;  /* 0x00000000001c7919 */ /* 0x001e280000002100 */
[----:B-1----:R-:W1:Y:S04]  /*ccb0*/  S2R R2, SR_TID.X ;  /* 0x0000000000027919 */ /* 0x002e680000002100 */
[----:B--2---:R2:W-:Y:S04]  /*ccc0*/  STS.U16 [R3+0x2500], R0 ;  /* 0x0025000003007388 */ /* 0x0045e80000000400 */
[----:B--2---:R-:W2:Y:S04]  /*ccd0*/  LDL R0, [R1+0x58] ;  /* 0x0000580001007983 */ /* 0x004ea80000100800 */
[----:B---3--:R3:W-:Y:S04]  /*cce0*/  STS.U16 [R3+0x2b00], R25 ;  /* 0x002b001903007388 */ /* 0x0087e80000000400 */
[----:B---3--:R-:W3:Y:S04]  /*ccf0*/  LDL R25, [R1+0xab4] ;  /* 0x000ab40001197983 */ /* 0x008ee80000100800 */
[----:B------:R4:W-:Y:S04]  /*cd00*/  STS.U16 [R3+0x2a00], R26 ;  /* 0x002a001a03007388 */ /* 0x0009e80000000400 */
[----:B------:R0:W-:Y:S04]  /*cd10*/  STS.U16 [R3+0x2900], R27 ;  /* 0x0029001b03007388 */ /* 0x0001e80000000400 */
[----:B----4-:R-:W4:Y:S04]  /*cd20*/  LDL R26, [R1+0xab0] ;  /* 0x000ab000011a7983 */ /* 0x010f280000100800 */
[----:B0-----:R-:W4:Y:S04]  /*cd30*/  LDL R27, [R1+0xaac] ;  /* 0x000aac00011b7983 */ /* 0x001f280000100800 */
[----:B------:R-:W-:Y:S04]  /*cd40*/  STS.U16 [R3+0x2300], R4 ;  /* 0x0023000403007388 */ /* 0x000fe80000000400 */
[----:B------:R0:W-:Y:S04]  /*cd50*/  STS.U16 [R3+0x2400], R5 ;  /* 0x0024000503007388 */ /* 0x0001e80000000400 */
[----:B------:R0:W-:Y:S04]  /*cd60*/  STS.U16 [R3+0x2700], R29 ;  /* 0x0027001d03007388 */ /* 0x0001e80000000400 */
[----:B------:R-:W-:Y:S04]  /*cd70*/  STS.U16 [R3+0x2c00], R24 ;  /* 0x002c001803007388 */ /* 0x000fe80000000400 */
        /* <DEDUP_REMOVED lines=17> */
[----:B------:R-:W-:Y:S01]  /*ce90*/  STS.U16 [R3+0x3e00], R6 ;  /* 0x003e000603007388 */ /* 0x000fe20000000400 */
[----:B0-----:R-:W-:-:S03]  /*cea0*/  IMAD.SHL.U32 R5, R28, 0x2, RZ ;  /* 0x000000021c057824 */ /* 0x001fc600078e00ff */
[----:B------:R-:W-:Y:S01]  /*ceb0*/  BAR.SYNC.DEFER_BLOCKING 0x0 ;  /* 0x0000000000007b1d */ /* 0x000fe20000010000 */
[C---:B-1----:R-:W-:Y:S02]  /*cec0*/  LOP3.LUT R28, R2.reuse, 0x7, RZ, 0xc0, !PT ;  /* 0x00000007021c7812 */ /* 0x042fe400078ec0ff */
[C---:B------:R-:W-:Y:S02]  /*ced0*/  LOP3.LUT R29, R2.reuse, 0x10, RZ, 0xc0, !PT ;  /* 0x00000010021d7812 */ /* 0x040fe400078ec0ff */
[----:B------:R-:W-:Y:S01]  /*cee0*/  LOP3.LUT R2, R2, 0x7, RZ, 0xc0, !PT ;  /* 0x0000000702027812 */ /* 0x000fe200078ec0ff */
[----:B------:R-:W-:-:S04]  /*cef0*/  IMAD.SHL.U32 R28, R28, 0x10, RZ ;  /* 0x000000101c1c7824 */ /* 0x000fc800078e00ff */
[----:B------:R-:W-:Y:S01]  /*cf00*/  IMAD R2, R2, 0x2, R29 ;  /* 0x0000000202027824 */ /* 0x000fe200078e021d */
[----:B------:R-:W-:-:S05]  /*cf10*/  LOP3.LUT R28, R28, 0x10, R5, 0x78, !PT ;  /* 0x000000101c1c7812 */ /* 0x000fca00078e7805 */
[----:B------:R-:W-:-:S05]  /*cf20*/  IMAD.U32 R2, R2, 0x80, R28 ;  /* 0x0000008002027824 */ /* 0x000fca00078e001c */
[----:B------:R-:W0:Y:S04]  /*cf30*/  LDSM.16.MT88.4 R12, [R2+0x4000] ;  /* 0x00400000020c783b */ /* 0x000e280000004200 */
[----:B------:R1:W-:Y:S04]  /*cf40*/  STL [R1+0xda0], R3 ;  /* 0x000da00301007387 */ /* 0x0003e80000100800 */
[----:B------:R-:W1:Y:S04]  /*cf50*/  LDSM.16.MT88.4 R16, [R2+0x4080] ;  /* 0x004080000210783b */ /* 0x000e680000004200 */
[----:B0-----:R-:W-:Y:S01]  /*cf60*/  STL.64 [R1+0x10], R12 ;  /* 0x0000100c01007387 */ /* 0x001fe20000100a00 */
[----:B------:R-:W-:-:S02]  /*cf70*/  IMAD.MOV.U32 R10, RZ, RZ, R12 ;  /* 0x000000ffff0a7224 */ /* 0x000fc400078e000c */
[----:B------:R-:W-:Y:S01]  /*cf80*/  IMAD.MOV.U32 R9, RZ, RZ, R13 ;  /* 0x000000ffff097224 */ /* 0x000fe200078e000d */
[----:B------:R-:W-:Y:S01]  /*cf90*/  STL.64 [R1+0x18], R14 ;  /* 0x0000180e01007387 */ /* 0x000fe20000100a00 */
[----:B------:R-:W-:Y:S02]  /*cfa0*/  IMAD.MOV.U32 R8, RZ, RZ, R14 ;  /* 0x000000ffff087224 */ /* 0x000fe400078e000e */
[----:B-1----:R-:W-:Y:S02]  /*cfb0*/  IMAD.MOV.U32 R3, RZ, RZ, R15 ;  /* 0x000000ffff037224 */ /* 0x002fe400078e000f */
[----:B------:R-:W-:Y:S02]  /*cfc0*/  IMAD.MOV.U32 R29, RZ, RZ, R16 ;  /* 0x000000ffff1d7224 */ /* 0x000fe400078e0010 */
[----:B------:R-:W-:Y:S02]  /*cfd0*/  IMAD.MOV.U32 R28, RZ, RZ, R17 ;  /* 0x000000ffff1c7224 */ /* 0x000fe400078e0011 */
[----:B------:R-:W-:Y:S01]  /*cfe0*/  IMAD.MOV.U32 R2, RZ, RZ, R19 ;  /* 0x000000ffff027224 */ /* 0x000fe200078e0013 */
[----:B--2---:R-:W-:Y:S04]  /*cff0*/  LDSM.16.M88.4 R12, [R0] ;  /* 0x00000000000c783b */ /* 0x004fe80000000200 */
[----:B---3--:R-:W0:Y:S04]  /*d000*/  LDSM.16.MT88.4 R4, [R25+0x4000] ;  /* 0x004000001904783b */ /* 0x008e280000004200 */
[----:B----4-:R-:W-:Y:S04]  /*d010*/  LDSM.16.MT88.4 R20, [R26+0x4080] ;  /* 0x004080001a14783b */ /* 0x010fe80000004200 */
[----:B0-----:R0:W-:Y:S04]  /*d020*/  STL.64 [R1+0x1330], R6 ;  /* 0x0013300601007387 */ /* 0x0011e80000100a00 */
[----:B------:R-:W-:Y:S04]  /*d030*/  STL.64 [R1+0x20], R12 ;  /* 0x0000200c01007387 */ /* 0x000fe80000100a00 */
[----:B------:R-:W-:Y:S04]  /*d040*/  STL.64 [R1+0x28], R14 ;  /* 0x0000280e01007387 */ /* 0x000fe80000100a00 */
[----:B------:R1:W-:Y:S01]  /*d050*/  STL.64 [R1+0x1328], R4 ;  /* 0x0013280401007387 */ /* 0x0003e20000100a00 */
[----:B0-----:R-:W-:-:S02]  /*d060*/  IMAD.MOV.U32 R6, RZ, RZ, R8 ;  /* 0x000000ffff067224 */ /* 0x001fc400078e0008 */
[----:B------:R-:W-:Y:S01]  /*d070*/  IMAD.MOV.U32 R7, RZ, RZ, R3 ;  /* 0x000000ffff077224 */ /* 0x000fe200078e0003 */
[----:B------:R-:W-:Y:S01]  /*d080*/  LDSM.16.MT88.4 R12, [R27+0x4000] ;  /* 0x004000001b0c783b */ /* 0x000fe20000004200 */
[----:B------:R-:W-:-:S03]  /*d090*/  IMAD.MOV.U32 R3, RZ, RZ, R18 ;  /* 0x000000ffff037224 */ /* 0x000fc600078e0012 */
[----:B------:R-:W-:Y:S01]  /*d0a0*/  STL.64 [R1+0x1340], R6 ;  /* 0x0013400601007387 */ /* 0x000fe20000100a00 */
[----:B-1----:R-:W-:Y:S02]  /*d0b0*/  IMAD.MOV.U32 R4, RZ, RZ, R10 ;  /* 0x000000ffff047224 */ /* 0x002fe400078e000a */
[----:B------:R-:W-:Y:S02]  /*d0c0*/  IMAD.MOV.U32 R5, RZ, RZ, R9 ;  /* 0x000000ffff057224 */ /* 0x000fe400078e0009 */
[----:B------:R-:W-:Y:S04]  /*d0d0*/  LDSM.16.MT88.4 R8, [R26+0x4000] ;  /* 0x004000001a08783b */ /* 0x000fe80000004200 */
[----:B------:R-:W-:Y:S04]  /*d0e0*/  STL.64 [R1+0x1338], R4 ;  /* 0x0013380401007387 */ /* 0x000fe80000100a00 */
[----:B------:R-:W-:Y:S04]  /*d0f0*/  STL.64 [R1], R16 ;  /* 0x0000001001007387 */ /* 0x000fe80000100a00 */
[----:B------:R-:W-:Y:S04]  /*d100*/  STL.64 [R1+0x8], R18 ;  /* 0x0000081201007387 */ /* 0x000fe80000100a00 */
[----:B------:R-:W0:Y:S04]  /*d110*/  LDSM.16.MT88.4 R16, [R25+0x4080] ;  /* 0x004080001910783b */ /* 0x000e280000004200 */
[----:B------:R-:W1:Y:S04]  /*d120*/  LDSM.16.MT88.4 R24, [R27+0x4080] ;  /* 0x004080001b18783b */ /* 0x000e680000004200 */
[----:B------:R-:W2:Y:S04]  /*d130*/  LDSM.16.M88.4 R4, [R0+0x800] ;  /* 0x000800000004783b */ /* 0x000ea80000000200 */
[----:B0-----:R-:W-:Y:S04]  /*d140*/  STL.64 [R1+0x1300], R18 ;  /* 0x0013001201007387 */ /* 0x001fe80000100a00 */
[----:B------:R0:W-:Y:S04]  /*d150*/  STL.64 [R1+0x12f8], R16 ;  /* 0x0012f81001007387 */ /* 0x0001e80000100a00 */
[----:B0-----:R-:W3:Y:S04]  /*d160*/  LDL.LU.64 R16, [R1+0x810] ;  /* 0x0008100001107983 */ /* 0x001ee80000300a00 */
[----:B------:R-:W3:Y:S04]  /*d170*/  LDL.LU.64 R18, [R1+0x818] ;  /* 0x0008180001127983 */ /* 0x000ee80000300a00 */
[----:B------:R-:W-:Y:S04]  /*d180*/  STL.64 [R1+0x12f0], R22 ;  /* 0x0012f01601007387 */ /* 0x000fe80000100a00 */
[----:B------:R0:W-:Y:S04]  /*d190*/  STL.64 [R1+0x12e8], R20 ;  /* 0x0012e81401007387 */ /* 0x0001e80000100a00 */
[----:B0-----:R-:W4:Y:S04]  /*d1a0*/  LDL.LU.64 R20, [R1+0x850] ;  /* 0x0008500001147983 */ /* 0x001f280000300a00 */
[----:B------:R-:W4:Y:S04]  /*d1b0*/  LDL.LU.64 R22, [R1+0x858] ;  /* 0x0008580001167983 */ /* 0x000f280000300a00 */
[----:B-1----:R-:W-:Y:S04]  /*d1c0*/  STL.64 [R1+0x12e0], R26 ;  /* 0x0012e01a01007387 */ /* 0x002fe80000100a00 */
[----:B------:R0:W-:Y:S04]  /*d1d0*/  STL.64 [R1+0x12d8], R24 ;  /* 0x0012d81801007387 */ /* 0x0001e80000100a00 */
[----:B0-----:R-:W4:Y:S04]  /*d1e0*/  LDL.LU.64 R24, [R1+0x20] ;  /* 0x0000200001187983 */ /* 0x001f280000300a00 */
[----:B--2---:R-:W-:Y:S04]  /*d1f0*/  STL.64 [R1+0x30], R4 ;  /* 0x0000300401007387 */ /* 0x004fe80000100a00 */
[----:B------:R0:W-:Y:S04]  /*d200*/  STL.64 [R1+0x38], R6 ;  /* 0x0000380601007387 */ /* 0x0001e80000100a00 */
[----:B0-----:R-:W4:Y:S04]  /*d210*/  LDL.LU.64 R6, [R1+0x1340] ;  /* 0x0013400001067983 */ /* 0x001f280000300a00 */
[----:B------:R-:W4:Y:S02]  /*d220*/  LDL.LU.64 R4, [R1+0x1338] ;  /* 0x0013380001047983 */ /* 0x000f240000300a00 */
[-C--:B----4-:R-:W-:Y:S02]  /*d230*/  HMMA.16816.F32 R20, R4, R24.reuse, R20 ;  /* 0x000000180414723c */ /* 0x090fe40000001814 */
[----:B------:R-:W3:Y:S04]  /*d240*/  LDL.LU.64 R6, [R1+0x1330] ;  /* 0x0013300001067983 */ /* 0x000ee80000300a00 */
[----:B------:R-:W3:Y:S02]  /*d250*/  LDL.LU.64 R4, [R1+0x1328] ;  /* 0x0013280001047983 */ /* 0x000ee40000300a00 */
[----:B---3--:R-:W-:Y:S11]  /*d260*/  HMMA.16816.F32 R16, R4, R24, R16 ;  /* 0x000000180410723c */ /* 0x008ff60000001810 */
[----:B------:R-:W-:Y:S11]  /*d270*/  @!UPT UIADD3 URZ, URZ, URZ, URZ ;  /* 0x0000003f3f3ff290 */ /* 0x000ff6000fffe03f */
[----:B------:R-:W-:Y:S01]  /*d280*/  @!UPT UIADD3 URZ, URZ, URZ, URZ ;  /* 0x0000003f3f3ff290 */ /* 0x000fe2000fffe03f */
[----:B------:R0:W-:Y:S04]  /*d290*/  STL.64 [R1+0x810], R16 ;  /* 0x0008101001007387 */ /* 0x0001e80000100a00 */
[----:B------:R1:W-:Y:S04]  /*d2a0*/  STL.64 [R1+0x818], R18 ;  /* 0x0008181201007387 */ /* 0x0003e80000100a00 */
[----:B------:R-:W-:Y:S04]  /*d2b0*/  STL.64 [R1+0x850], R20 ;  /* 0x0008501401007387 */ /* 0x000fe80000100a00 */
[----:B------:R-:W-:Y:S04]  /*d2c0*/  STL.64 [R1+0x858], R22 ;  /* 0x0008581601007387 */ /* 0x000fe80000100a00 */
[----:B0-----:R-:W2:Y:S04]  /*d2d0*/  LDL.LU.64 R16, [R1+0x450] ;  /* 0x0004500001107983 */ /* 0x001ea80000300a00 */
[----:B-1----:R-:W3:Y:S04]  /*d2e0*/  LDL.LU.64 R18, [R1+0x458] ;  /* 0x0004580001127983 */ /* 0x002ee80000300a00 */
[----:B---3--:R-:W-:Y:S04]  /*d2f0*/  STL.64 [R1+0x1320], R18 ;  /* 0x0013201201007387 */ /* 0x008fe80000100a00 */
[----:B--2---:R0:W-:Y:S04]  /*d300*/  STL.64 [R1+0x1318], R16 ;  /* 0x0013181001007387 */ /* 0x0041e80000100a00 */
[----:B0-----:R-:W2:Y:S04]  /*d310*/  LDL.LU.64 R16, [R1+0x550] ;  /* 0x0005500001107983 */ /* 0x001ea80000300a00 */
[----:B------:R-:W2:Y:S04]  /*d320*/  LDL.LU.64 R18, [R1+0x558] ;  /* 0x0005580001127983 */ /* 0x000ea80000300a00 */
[----:B------:R-:W3:Y:S04]  /*d330*/  LDL.LU.64 R20, [R1+0x350] ;  /* 0x0003500001147983 */ /* 0x000ee80000300a00 */
[----:B------:R-:W4:Y:S04]  /*d340*/  LDL.LU.64 R22, [R1+0x358] ;  /* 0x0003580001167983 */ /* 0x000f280000300a00 */
[----:B----4-:R-:W-:Y:S04]  /*d350*/  STL.64 [R1+0x1310], R22 ;  /* 0x0013101601007387 */ /* 0x010fe80000100a00 */
[----:B---3--:R-:W-:Y:S04]  /*d360*/  STL.64 [R1+0x1308], R20 ;  /* 0x0013081401007387 */ /* 0x008fe80000100a00 */
[----:B------:R-:W-:Y:S04]  /*d370*/  STL.64 [R1+0x12c0], R6 ;  /* 0x0012c00601007387 */ /* 0x000fe80000100a00 */
[----:B------:R0:W-:Y:S04]  /*d380*/  STL.64 [R1+0x12b8], R4 ;  /* 0x0012b80401007387 */ /* 0x0001e80000100a00 */
[----:B0-----:R-:W3:Y:S04]  /*d390*/  LDL.LU.64 R4, [R1+0x7d0] ;  /* 0x0007d00001047983 */ /* 0x001ee80000300a00 */
[----:B------:R-:W3:Y:S01]  /*d3a0*/  LDL.LU.64 R6, [R1+0x7d8] ;  /* 0x0007d80001067983 */ /* 0x000ee20000300a00 */
[----:B------:R-:W-:-:S02]  /*d3b0*/  IMAD.MOV.U32 R22, RZ, RZ, R3 ;  /* 0x000000ffff167224 */ /* 0x000fc400078e0003 */
[----:B------:R-:W-:Y:S02]  /*d3c0*/  IMAD.MOV.U32 R23, RZ, RZ, R2 ;  /* 0x000000ffff177224 */ /* 0x000fe400078e0002 */
[----:B------:R-:W-:Y:S02]  /*d3d0*/  IMAD.MOV.U32 R3, RZ, RZ, R24 ;  /* 0x000000ffff037224 */ /* 0x000fe400078e0018 */
[----:B------:R-:W-:Y:S01]  /*d3e0*/  IMAD.MOV.U32 R2, RZ, RZ, R25 ;  /* 0x000000ffff027224 */ /* 0x000fe200078e0019 */
[----:B---3--:R-:W-:Y:S01]  /*d3f0*/  HMMA.16816.F32 R4, R8, R24, R4 ;  /* 0x000000180804723c */ /* 0x008fe20000001804 */
[----:B------:R-:W3:Y:S11]  /*d400*/  LDL.LU.64 R24, [R1+0x250] ;  /* 0x0002500001187983 */ /* 0x000ef60000300a00 */
[----:B------:R-:W-:Y:S11]  /*d410*/  @!UPT UIADD3 URZ, URZ, URZ, URZ ;  /* 0x0000003f3f3ff290 */ /* 0x000ff6000fffe03f */
[----:B------:R0:W-:Y:S04]  /*d420*/  STL.64 [R1+0x7d0], R4 ;  /* 0x0007d00401007387 */ /* 0x0001e80000100a00 */
[----:B------:R1:W-:Y:S04]  /*d430*/  STL.64 [R1+0x7d8], R6 ;  /* 0x0007d80601007387 */ /* 0x0003e80000100a00 */
[----:B------:R-:W3:Y:S04]  /*d440*/  LDL.LU.64 R26, [R1+0x258] ;  /* 0x00025800011a7983 */ /* 0x000ee80000300a00 */
[----:B------:R-:W-:Y:S04]  /*d450*/  STL.64 [R1+0x12d0], R10 ;  /* 0x0012d00a01007387 */ /* 0x000fe80000100a00 */
[----:B------:R4:W-:Y:S04]  /*d460*/  STL.64 [R1+0x12c8], R8 ;  /* 0x0012c80801007387 */ /* 0x0009e80000100a00 */
[----:B0-----:R-:W3:Y:S04]  /*d470*/  LDL.LU.64 R4, [R1+0x150] ;  /* 0x0001500001047983 */ /* 0x001ee80000300a00 */
[----:B-1----:R-:W3:Y:S01]  /*d480*/  LDL.LU.64 R6, [R1+0x158] ;  /* 0x0001580001067983 */ /* 0x002ee20000300a00 */
[----:B----4-:R-:W-:-:S02]  /*d490*/  IMAD.MOV.U32 R8, RZ, RZ, R3 ;  /* 0x000000ffff087224 */ /* 0x010fc400078e0003 */
[----:B------:R-:W-:-:S07]  /*d4a0*/  IMAD.MOV.U32 R9, RZ, RZ, R2 ;  /* 0x000000ffff097224 */ /* 0x000fce00078e0002 */
[----:B--2---:R-:W-:Y:S11]  /*d4b0*/  HMMA.16816.F32 R16, R12, R8, R16 ;  /* 0x000000080c10723c */ /* 0x004ff60000001810 */
[----:B------:R-:W-:Y:S11]  /*d4c0*/  @!UPT UIADD3 URZ, URZ, URZ, URZ ;  /* 0x0000003f3f3ff290 */ /* 0x000ff6000fffe03f */
[----:B------:R-:W-:Y:S01]  /*d4d0*/  @!UPT UIADD3 URZ, URZ, URZ, URZ ;  /* 0x0000003f3f3ff290 */ /* 0x000fe2000fffe03f */
[----:B------:R-:W-:Y:S04]  /*d4e0*/  STL.64 [R1+0x550], R16 ;  /* 0x0005501001007387 */ /* 0x000fe80000100a00 */
[----:B------:R0:W-:Y:S04]  /*d4f0*/  STL.64 [R1+0x558], R18 ;  /* 0x0005581201007387 */ /* 0x0001e80000100a00 */
[----:B0-----:R-:W2:Y:S04]  /*d500*/  LDL.LU.64 R18, [R1+0x1320] ;  /* 0x0013200001127983 */ /* 0x001ea80000300a00 */
[----:B------:R-:W2:Y:S01]  /*d510*/  LDL.LU.64 R16, [R1+0x1318] ;  /* 0x0013180001107983 */ /* 0x000ea20000300a00 */
[----:B------:R-:W-:-:S02]  /*d520*/  IMAD.MOV.U32 R20, RZ, RZ, R29 ;  /* 0x000000ffff147224 */ /* 0x000fc400078e001d */
[----:B------:R-:W-:Y:S01]  /*d530*/  IMAD.MOV.U32 R21, RZ, RZ, R28 ;  /* 0x000000ffff157224 */ /* 0x000fe200078e001c */
[----:B------:R-:W-:Y:S04]  /*d540*/  STL.64 [R1+0x12b0], R14 ;  /* 0x0012b00e01007387 */ /* 0x000fe80000100a00 */
[----:B------:R0:W-:Y:S04]  /*d550*/  STL.64 [R1+0x12a8], R12 ;  /* 0x0012a80c01007387 */ /* 0x0001e80000100a00 */
[----:B0-----:R-:W4:Y:S04]  /*d560*/  LDL.LU.64 R12, [R1+0x800] ;  /* 0x00080000010c7983 */ /* 0x001f280000300a00 */
[----:B------:R-:W4:Y:S01]  /*d570*/  LDL.LU.64 R14, [R1+0x808] ;  /* 0x00080800010e7983 */ /* 0x000f220000300a00 */
[-C--:B--2---:R-:W-:Y:S03]  /*d580*/  HMMA.16816.F32 R16, R20, R8.reuse, R16 ;  /* 0x000000081410723c */ /* 0x084fe60000001810 */
[----:B------:R-:W2:Y:S04]  /*d590*/  LDL.LU.64 R22, [R1+0x1310] ;  /* 0x0013100001167983 */ /* 0x000ea80000300a00 */
[----:B------:R-:W2:Y:S11]  /*d5a0*/  LDL.LU.64 R20, [R1+0x1308] ;  /* 0x0013080001147983 */ /* 0x000eb60000300a00 */
[----:B------:R-:W-:Y:S05]  /*d5b0*/  @!UPT UIADD3 URZ, URZ, URZ, URZ ;  /* 0x0000003f3f3ff290 */ /* 0x000fea000fffe03f */
[----:B------:R-:W-:Y:S04]  /*d5c0*/  STL.64 [R1+0x450], R16 ;  /* 0x0004501001007387 */ /* 0x000fe80000100a00 */
[----:B------:R0:W-:Y:S04]  /*d5d0*/  STL.64 [R1+0x458], R18 ;  /* 0x0004581201007387 */ /* 0x0001e80000100a00 */
[----:B0-----:R-:W2:Y:S04]  /*d5e0*/  LDL.LU.64 R18, [R1+0x1300] ;  /* 0x0013000001127983 */ /* 0x001ea80000300a00 */
[----:B------:R-:W2:Y:S02]  /*d5f0*/  LDL.LU.64 R16, [R1+0x12f8] ;  /* 0x0012f80001107983 */ /* 0x000ea40000300a00 */
[-C--:B--2---:R-:W-:Y:S11]  /*d600*/  HMMA.16816.F32 R20, R16, R8.reuse, R20 ;  /* 0x000000081014723c */ /* 0x084ff60000001814 */
[----:B------:R-:W-:Y:S11]  /*d610*/  @!UPT UIADD3 URZ, URZ, URZ, URZ ;  /* 0x0000003f3f3ff290 */ /* 0x000ff6000fffe03f */
[----:B------:R-:W-:Y:S01]  /*d620*/  @!UPT UIADD3 URZ, URZ, URZ, URZ ;  /* 0x0000003f3f3ff290 */ /* 0x000fe2000fffe03f */
[----:B------:R-:W-:Y:S04]  /*d630*/  STL.64 [R1+0x350], R20 ;  /* 0x0003501401007387 */ /* 0x000fe80000100a00 */
[----:B------:R0:W-:Y:S04]  /*d640*/  STL.64 [R1+0x358], R22 ;  /* 0x0003581601007387 */ /* 0x0001e80000100a00 */
[----:B0-----:R-:W3:Y:S04]  /*d650*/  LDL.LU.64 R22, [R1+0x12f0] ;  /* 0x0012f00001167983 */ /* 0x001ee80000300a00 */
[----:B------:R-:W3:Y:S04]  /*d660*/  LDL.LU.64 R20, [R1+0x12e8] ;  /* 0x0012e80001147983 */ /* 0x000ee80000300a00 */
[----:B------:R0:W-:Y:S04]  /*d670*/  STL.64 [R1+0x1290], R18 ;  /* 0x0012901201007387 */ /* 0x0001e80000100a00 */
[----:B------:R1:W-:Y:S04]  /*d680*/  STL.64 [R1+0x1288], R16 ;  /* 0x0012881001007387 */ /* 0x0003e80000100a00 */
[----:B0-----:R-:W2:Y:S04]  /*d690*/  LDL.64 R18, [R1+0x18] ;  /* 0x0000180001127983 */ /* 0x001ea80000100a00 */
[----:B-1----:R-:W2:Y:S01]  /*d6a0*/  LDL.64 R16, [R1+0x10] ;  /* 0x0000100001107983 */ /* 0x002ea20000100a00 */
[-C--:B---3--:R-:W-:Y:S11]  /*d6b0*/  HMMA.16816.F32 R24, R20, R8.reuse, R24 ;  /* 0x000000081418723c */ /* 0x088ff60000001818 */
[----:B------:R-:W-:Y:S11]  /*d6c0*/  @!UPT UIADD3 URZ, URZ, URZ, URZ ;  /* 0x0000003f3f3ff290 */ /* 0x000ff6000fffe03f */
[----:B------:R-:W-:Y:S01]  /*d6d0*/  @!UPT UIADD3 URZ, URZ, URZ, URZ ;  /* 0x0000003f3f3ff290 */ /* 0x000fe2000fffe03f */
[----:B------:R-:W-:Y:S04]  /*d6e0*/  STL.64 [R1+0x250], R24 ;  /* 0x0002501801007387 */ /* 0x000fe80000100a00 */
[----:B------:R0:W-:Y:S04]  /*d6f0*/  STL.64 [R1+0x258], R26 ;  /* 0x0002581a01007387 */ /* 0x0001e80000100a00 */
[----:B0-----:R-:W3:Y:S04]  /*d700*/  LDL.LU.64 R26, [R1+0x12e0] ;  /* 0x0012e000011a7983 */ /* 0x001ee80000300a00 */
[----:B------:R-:W3:Y:S04]  /*d710*/  LDL.LU.64 R24, [R1+0x12d8] ;  /* 0x0012d80001187983 */ /* 0x000ee80000300a00 */
[----:B------:R-:W-:Y:S04]  /*d720*/  STL.64 [R1+0x1280], R22 ;  /* 0x0012801601007387 */ /* 0x000fe80000100a00 */
[----:B------:R0:W-:Y:S04]  /*d730*/  STL.64 [R1+0x1278], R20 ;  /* 0x0012781401007387 */ /* 0x0001e80000100a00 */
[----:B0-----:R-:W2:Y:S04]  /*d740*/  LDL.LU.64 R20, [R1+0x840] ;  /* 0x0008400001147983 */ /* 0x001ea80000300a00 */
[----:B------:R-:W2:Y:S04]  /*d750*/  LDL.LU.64 R22, [R1+0x848] ;  /* 0x0008480001167983 */ /* 0x000ea80000300a00 */
[----:B------:R-:W2:Y:S01]  /*d760*/  LDL.LU.64 R10, [R1+0x12d0] ;  /* 0x0012d000010a7983 */ /* 0x000ea20000300a00 */
[----:B---3--:R-:W-:Y:S03]  /*d770*/  HMMA.16816.F32 R4, R24, R8, R4 ;  /* 0x000000081804723c */ /* 0x008fe60000001804 */
[----:B------:R-:W3:Y:S11]  /*d780*/  LDL.LU.64 R8, [R1+0x12c8] ;  /* 0x0012c80001087983 */ /* 0x000ef60000300a00 */
[----:B------:R-:W-:Y:S09]  /*d790*/  @!UPT UIADD3 URZ, URZ, URZ, URZ ;  /* 0x0000003f3f3ff290 */ /* 0x000ff2000fffe03f */
[----:B------:R-:W-:Y:S04]  /*d7a0*/  STL.64 [R1+0x150], R4 ;  /* 0x0001500401007387 */ /* 0x000fe80000100a00 */
[----:B------:R0:W-:Y:S04]  /*d7b0*/  STL.64 [R1+0x158], R6 ;  /* 0x0001580601007387 */ /* 0x0001e80000100a00 */
[----:B0-----:R-:W4:Y:S04]  /*d7c0*/  LDL.LU.64 R6, [R1+0x12c0] ;  /* 0x0012c00001067983 */ /* 0x001f280000300a00 */
[----:B------:R-:W4:Y:S04]  /*d7d0*/  LDL.LU.64 R4, [R1+0x12b8] ;  /* 0x0012b80001047983 */ /* 0x000f280000300a00 */
[----:B------:R0:W-:Y:S04]  /*d7e0*/  STL.64 [R1+0x1270], R26 ;  /* 0x0012701a01007387 */ /* 0x0001e80000100a00 */
[----:B------:R-:W-:Y:S04]  /*d7f0*/  STL.64 [R1+0x1268], R24 ;  /* 0x0012681801007387 */ /* 0x000fe80000100a00 */
[----:B0-----:R-:W3:Y:S01]  /*d800*/  LDL.LU.64 R26, [R1+0x28] ;  /* 0x00002800011a7983 */ /* 0x001ee20000300a00 */
[----:B--2---:R-:W-:-:S02]  /*d810*/  IMAD.MOV.U32 R3, RZ, RZ, R18 ;  /* 0x000000ffff037224 */ /* 0x004fc400078e0012 */
[----:B------:R-:W-:Y:S01]  /*d820*/  IMAD.MOV.U32 R2, RZ, RZ, R19 ;  /* 0x000000ffff027224 */ /* 0x000fe200078e0013 */
[-C--:B---3--:R-:W-:Y:S08]  /*d830*/  HMMA.16816.F32 R20, R16, R26.reuse, R20 ;  /* 0x0000001a1014723c */ /* 0x088ff00000001814 */
[----:B----4-:R-:W-:Y:S11]  /*d840*/  HMMA.16816.F32 R12, R4, R26, R12 ;  /* 0x0000001a040c723c */ /* 0x010ff6000000180c */
[----:B------:R-:W-:Y:S04]  /*d850*/  @!UPT UIADD3 URZ, URZ, URZ, URZ ;  /* 0x0000003f3f3ff290 */ /* 0x000fe8000fffe03f */
[----:B------:R-:W-:Y:S04]  /*d860*/  STL.64 [R1+0x840], R20 ;  /* 0x0008401401007387 */ /* 0x000fe80000100a00 */
[----:B------:R-:W-:Y:S04]  /*d870*/  STL.64 [R1+0x848], R22 ;  /* 0x0008481601007387 */ /* 0x000fe80000100a00 */
[----:B------:R0:W-:Y:S04]  /*d880*/  STL.64 [R1+0x800], R12 ;  /* 0x0008000c01007387 */ /* 0x0001e80000100a00 */
[----:B------:R1:W-:Y:S04]  /*d890*/  STL.64 [R1+0x808], R14 ;  /* 0x0008080e01007387 */ /* 0x0003e80000100a00 */
[----:B0-----:R-:W2:Y:S04]  /*d8a0*/  LDL.LU.64 R12, [R1+0x640] ;  /* 0x00064000010c7983 */ /* 0x001ea80000300a00 */
[----:B-1----:R-:W2:Y:S01]  /*d8b0*/  LDL.LU.64 R14, [R1+0x648] ;  /* 0x00064800010e7983 */ /* 0x002ea20000300a00 */
[----:B------:R-:W-:-:S02]  /*d8c0*/  IMAD.MOV.U32 R21, RZ, RZ, R16 ;  /* 0x000000ffff157224 */ /* 0x000fc400078e0010 */
[----:B------:R-:W-:Y:S02]  /*d8d0*/  IMAD.MOV.U32 R20, RZ, RZ, R17 ;  /* 0x000000ffff147224 */ /* 0x000fe400078e0011 */
[----:B------:R-:W3:Y:S04]  /*d8e0*/  LDL.LU.64 R16, [R1+0x440] ;  /* 0x0004400001107983 */ /* 0x000ee80000300a00 */
[----:B------:R-:W4:Y:S01]  /*d8f0*/  LDL.LU.64 R18, [R1+0x448] ;  /* 0x0004480001127983 */ /* 0x000f220000300a00 */
[----:B--2---:R-:W-:Y:S03]  /*d900*/  HMMA.16816.F32 R12, R8, R26, R12 ;  /* 0x0000001a080c723c */ /* 0x004fe6000000180c */
[----:B----4-:R-:W-:Y:S04]  /*d910*/  STL.64 [R1+0x12a0], R18 ;  /* 0x0012a01201007387 */ /* 0x010fe80000100a00 */
[----:B---3--:R0:W-:Y:S04]  /*d920*/  STL.64 [R1+0x1298], R16 ;  /* 0x0012981001007387 */ /* 0x0081e80000100a00 */
[----:B0-----:R-:W2:Y:S04]  /*d930*/  LDL.LU.64 R16, [R1+0x540] ;  /* 0x0005400001107983 */ /* 0x001ea80000300a00 */
[----:B------:R-:W2:Y:S04]  /*d940*/  LDL.LU.64 R18, [R1+0x548] ;  /* 0x0005480001127983 */ /* 0x000ea80000300a00 */
[----:B------:R0:W-:Y:S04]  /*d950*/  STL.64 [R1+0x1240], R6 ;  /* 0x0012400601007387 */ /* 0x0001e80000100a00 */
[----:B------:R1:W-:Y:S01]  /*d960*/  STL.64 [R1+0x1238], R4 ;  /* 0x0012380401007387 */ /* 0x0003e20000100a00 */
[----:B0-----:R-:W-:-:S02]  /*d970*/  IMAD.MOV.U32 R6, RZ, RZ, R3 ;  /* 0x000000ffff067224 */ /* 0x001fc400078e0003 */
[----:B------:R-:W-:Y:S02]  /*d980*/  IMAD.MOV.U32 R7, RZ, RZ, R2 ;  /* 0x000000ffff077224 */ /* 0x000fe400078e0002 */
[----:B-1----:R-:W-:Y:S02]  /*d990*/  IMAD.MOV.U32 R4, RZ, RZ, R21 ;  /* 0x000000ffff047224 */ /* 0x002fe400078e0015 */
[----:B------:R-:W-:Y:S02]  /*d9a0*/  IMAD.MOV.U32 R5, RZ, RZ, R20 ;  /* 0x000000ffff057224 */ /* 0x000fe400078e0014 */
[----:B------:R-:W3:Y:S04]  /*d9b0*/  LDL.LU.64 R20, [R1+0x340] ;  /* 0x0003400001147983 */ /* 0x000ee80000300a00 */
[----:B------:R-:W3:Y:S04]  /*d9c0*/  LDL.LU.64 R22, [R1+0x348] ;  /* 0x0003480001167983 */ /* 0x000ee80000300a00 */
[----:B------:R0:W-:Y:S04]  /*d9d0*/  STL.64 [R1+0x1250], R6 ;  /* 0x0012500601007387 */ /* 0x0001e80000100a00 */
[----:B------:R1:W-:Y:S04]  /*d9e0*/  STL.64 [R1+0x1248], R4 ;  /* 0x0012480401007387 */ /* 0x0003e80000100a00 */
[----:B0-----:R-:W4:Y:S04]  /*d9f0*/  LDL.64 R6, [R1+0x8] ;  /* 0x0000080001067983 */ /* 0x001f280000100a00 */
[----:B-1----:R-:W4:Y:S04]  /*da00*/  LDL.64 R4, [R1] ;  /* 0x0000000001047983 */ /* 0x002f280000100a00 */
[----:B------:R-:W-:Y:S04]  /*da10*/  STL.64 [R1+0x640], R12 ;  /* 0x0006400c01007387 */ /* 0x000fe80000100a00 */
[----:B------:R0:W-:Y:S04]  /*da20*/  STL.64 [R1+0x648], R14 ;  /* 0x0006480e01007387 */ /* 0x0001e80000100a00 */
[----:B0-----:R-:W2:Y:S04]  /*da30*/  LDL.LU.64 R14, [R1+0x12b0] ;  /* 0x0012b000010e7983 */ /* 0x001ea80000300a00 */
[----:B------:R-:W2:Y:S01]  /*da40*/  LDL.LU.64 R12, [R1+0x12a8] ;  /* 0x0012a800010c7983 */ /* 0x000ea20000300a00 */
[----:B------:R-:W-:-:S02]  /*da50*/  IMAD.MOV.U32 R3, RZ, RZ, R26 ;  /* 0x000000ffff037224 */ /* 0x000fc400078e001a */
[----:B------:R-:W-:Y:S01]  /*da60*/  IMAD.MOV.U32 R2, RZ, RZ, R27 ;  /* 0x000000ffff027224 */ /* 0x000fe200078e001b */
[----:B------:R-:W3:Y:S04]  /*da70*/  LDL.LU.64 R24, [R1+0x240] ;  /* 0x0002400001187983 */ /* 0x000ee80000300a00 */
[----:B------:R-:W3:Y:S04]  /*da80*/  LDL.LU.64 R26, [R1+0x248] ;  /* 0x00024800011a7983 */ /* 0x000ee80000300a00 */
[----:B------:R0:W-:Y:S02]  /*da90*/  STL.64 [R1+0x1260], R10 ;  /* 0x0012600a01007387 */ /* 0x0001e40000100a00 */
[----:B0-----:R-:W-:-:S02]  /*daa0*/  IMAD.MOV.U32 R10, RZ, RZ, R3 ;  /* 0x000000ffff0a7224 */ /* 0x001fc400078e0003 */
[----:B------:R-:W-:Y:S01]  /*dab0*/  IMAD.MOV.U32 R11, RZ, RZ, R2 ;  /* 0x000000ffff0b7224 */ /* 0x000fe200078e0002 */
[----:B------:R-:W-:Y:S06]  /*dac0*/  STL.64 [R1+0x1258], R8 ;  /* 0x0012580801007387 */ /* 0x000fec0000100a00 */
[-C--:B--2---:R-:W-:Y:S11]  /*dad0*/  HMMA.16816.F32 R16, R12, R10.reuse, R16 ;  /* 0x0000000a0c10723c */ /* 0x084ff60000001810 */
[----:B------:R-:W-:Y:S11]  /*dae0*/  @!UPT UIADD3 URZ, URZ, URZ, URZ ;  /* 0x0000003f3f3ff290 */ /* 0x000ff6000fffe03f */
[----:B------:R-:W-:Y:S01]  /*daf0*/  @!UPT UIADD3 URZ, URZ, URZ, URZ ;  /* 0x0000003f3f3ff290 */ /* 0x000fe2000fffe03f */
[----:B------:R-:W-:Y:S04]  /*db00*/  STL.64 [R1+0x540], R16 ;  /* 0x0005401001007387 */ /* 0x000fe80000100a00 */
[----:B------:R0:W-:Y:S04]  /*db10*/  STL.64 [R1+0x548], R18 ;  /* 0x0005481201007387 */ /* 0x0001e80000100a00 */
[----:B0-----:R-:W4:Y:S04]  /*db20*/  LDL.LU.64 R18, [R1+0x12a0] ;  /* 0x0012a00001127983 */ /* 0x001f280000300a00 */
[----:B------:R-:W4:Y:S02]  /*db30*/  LDL.LU.64 R16, [R1+0x1298] ;  /* 0x0012980001107983 */ /* 0x000f240000300a00 */
[----:B----4-:R-:W-:Y:S11]  /*db40*/  HMMA.16816.F32 R16, R4, R10, R16 ;  /* 0x0000000a0410723c */ /* 0x010ff60000001810 */
[----:B------:R-:W-:Y:S11]  /*db50*/  @!UPT UIADD3 URZ, URZ, URZ, URZ ;  /* 0x0000003f3f3ff290 */ /* 0x000ff6000fffe03f */
[----:B------:R-:W-:Y:S01]  /*db60*/  @!UPT UIADD3 URZ, URZ, URZ, URZ ;  /* 0x0000003f3f3ff290 */ /* 0x000fe2000fffe03f */
[----:B------:R-:W-:Y:S04]  /*db70*/  STL.64 [R1+0x440], R16 ;  /* 0x0004401001007387 */ /* 0x000fe80000100a00 */
[----:B------:R0:W-:Y:S04]  /*db80*/  STL.64 [R1+0x448], R18 ;  /* 0x0004481201007387 */ /* 0x0001e80000100a00 */
[----:B0-----:R-:W3:Y:S04]  /*db90*/  LDL.LU.64 R18, [R1+0x1290] ;  /* 0x0012900001127983 */ /* 0x001ee80000300a00 */
[----:B------:R-:W3:Y:S01]  /*dba0*/  LDL.LU.64 R16, [R1+0x1288] ;  /* 0x0012880001107983 */ /* 0x000ee20000300a00 */
[----:B------:R-:W-:-:S02]  /*dbb0*/  IMAD.MOV.U32 R9, RZ, RZ, R4 ;  /* 0x000000ffff097224 */ /* 0x000fc400078e0004 */
[----:B------:R-:W-:Y:S02]  /*dbc0*/  IMAD.MOV.U32 R8, RZ, RZ, R5 ;  /* 0x000000ffff087224 */ /* 0x000fe400078e0005 */
[----:B------:R-:W-:Y:S01]  /*dbd0*/  IMAD.MOV.U32 R3, RZ, RZ, R6 ;  /* 0x000000ffff037224 */ /* 0x000fe200078e0006 */
[----:B------:R-:W2:Y:S01]  /*dbe0*/  LDL.LU.64 R4, [R1+0x140] ;  /* 0x0001400001047983 */ /* 0x000ea20000300a00 */
[----:B------:R-:W-:-:S03]  /*dbf0*/  IMAD.MOV.U32 R2, RZ, RZ, R7 ;  /* 0x000000ffff027224 */ /* 0x000fc600078e0007 */
[----:B------:R-:W2:Y:S01]  /*dc00*/  LDL.LU.64 R6, [R1+0x148] ;  /* 0x0001480001067983 */ /* 0x000ea20000300a00 */
        /* <DEDUP_REMOVED lines=9> */
[----:B0-----:R-:W4:Y:S04]  /*dca0*/  LDL.LU.64 R16, [R1+0x7f0] ;  /* 0x0007f00001107983 */ /* 0x001f280000300a00 */
[----:B------:R-:W4:Y:S01]  /*dcb0*/  LDL.LU.64 R18, [R1+0x7f8] ;  /* 0x0007f80001127983 */ /* 0x000f220000300a00 */
[----:B---3--:R-:W-:Y:S11]  /*dcc0*/  HMMA.16816.F32 R24, R20, R10, R24 ;  /* 0x0000000a1418723c */ /* 0x008ff60000001818 */
[----:B------:R-:W-:Y:S11]  /*dcd0*/  @!UPT UIADD3 URZ, URZ, URZ, URZ ;  /* 0x0000003f3f3ff290 */ /* 0x000ff6000fffe03f */
[----:B------:R-:W-:Y:S01]  /*dce0*/  @!UPT UIADD3 URZ, URZ, URZ, URZ ;  /* 0x0000003f3f3ff290 */ /* 0x000fe2000fffe03f */
[----:B------:R-:W-:Y:S04]  /*dcf0*/  STL.64 [R1+0x240], R24 ;  /* 0x0002401801007387 */ /* 0x000fe80000100a00 */
[----:B------:R0:W-:Y:S04]  /*dd00*/  STL.64 [R1+0x248], R26 ;  /* 0x0002481a01007387 */ /* 0x0001e80000100a00 */
[----:B0-----:R-:W2:Y:S04]  /*dd10*/  LDL.LU.64 R26, [R1+0x1270] ;  /* 0x00127000011a7983 */ /* 0x001ea80000300a00 */
[----:B------:R-:W2:Y:S04]  /*dd20*/  LDL.LU.64 R24, [R1+0x1268] ;  /* 0x0012680001187983 */ /* 0x000ea80000300a00 */
[----:B------:R0:W-:Y:S04]  /*dd30*/  STL.64 [R1+0x1220], R22 ;  /* 0x0012201601007387 */ /* 0x0001e80000100a00 */
[----:B------:R1:W-:Y:S01]  /*dd40*/  STL.64 [R1+0x1218], R20 ;  /* 0x0012181401007387 */ /* 0x0003e20000100a00 */
[----:B0-----:R-:W-:-:S02]  /*dd50*/  IMAD.MOV.U32 R22, RZ, RZ, R3 ;  /* 0x000000ffff167224 */ /* 0x001fc400078e0003 */
[----:B------:R-:W-:Y:S02]  /*dd60*/  IMAD.MOV.U32 R23, RZ, RZ, R2 ;  /* 0x000000ffff177224 */ /* 0x000fe400078e0002 */
[----:B-1----:R-:W-:Y:S02]  /*dd70*/  IMAD.MOV.U32 R20, RZ, RZ, R9 ;  /* 0x000000ffff147224 */ /* 0x002fe400078e0009 */
[----:B------:R-:W-:Y:S01]  /*dd80*/  IMAD.MOV.U32 R21, RZ, RZ, R8 ;  /* 0x000000ffff157224 */ /* 0x000fe200078e0008 */
[----:B------:R-:W-:Y:S04]  /*dd90*/  STL.64 [R1+0x1230], R22 ;  /* 0x0012301601007387 */ /* 0x000fe80000100a00 */
[----:B------:R0:W-:Y:S04]  /*dda0*/  STL.64 [R1+0x1228], R20 ;  /* 0x0012281401007387 */ /* 0x0001e80000100a00 */
[----:B0-----:R-:W3:Y:S04]  /*ddb0*/  LDL.LU.64 R20, [R1+0x830] ;  /* 0x0008300001147983 */ /* 0x001ee80000300a00 */
[----:B------:R-:W3:Y:S01]  /*ddc0*/  LDL.LU.64 R22, [R1+0x838] ;  /* 0x0008380001167983 */ /* 0x000ee20000300a00 */
[----:B--2---:R-:W-:Y:S03]  /*ddd0*/  HMMA.16816.F32 R4, R24, R10, R4 ;  /* 0x0000000a1804723c */ /* 0x004fe60000001804 */
[----:B------:R-:W2:Y:S04]  /*dde0*/  LDL.LU.64 R10, [R1+0x1260] ;  /* 0x00126000010a7983 */ /* 0x000ea80000300a00 */
[----:B------:R-:W2:Y:S11]  /*ddf0*/  LDL.LU.64 R8, [R1+0x1258] ;  /* 0x0012580001087983 */ /* 0x000eb60000300a00 */
[----:B------:R-:W-:Y:S05]  /*de00*/  @!UPT UIADD3 URZ, URZ, URZ, URZ ;  /* 0x0000003f3f3ff290 */ /* 0x000fea000fffe03f */
[----:B------:R-:W-:Y:S04]  /*de10*/  STL.64 [R1+0x140], R4 ;  /* 0x0001400401007387 */ /* 0x000fe80000100a00 */
[----:B------:R0:W-:Y:S04]  /*de20*/  STL.64 [R1+0x148], R6 ;  /* 0x0001480601007387 */ /* 0x0001e80000100a00 */
[----:B0-----:R-:W3:Y:S04]  /*de30*/  LDL.LU.64 R6, [R1+0x1250] ;  /* 0x0012500001067983 */ /* 0x001ee80000300a00 */
[----:B------:R-:W3:Y:S04]  /*de40*/  LDL.LU.64 R4, [R1+0x1248] ;  /* 0x0012480001047983 */ /* 0x000ee80000300a00 */
[----:B------:R-:W-:Y:S04]  /*de50*/  STL.64 [R1+0x1200], R26 ;  /* 0x0012001a01007387 */ /* 0x000fe80000100a00 */
[----:B------:R0:W-:Y:S04]  /*de60*/  STL.64 [R1+0x11f8], R24 ;  /* 0x0011f81801007387 */ /* 0x0001e80000100a00 */
[----:B0-----:R-:W3:Y:S02]  /*de70*/  LDL.LU.64 R24, [R1+0x30] ;  /* 0x0000300001187983 */ /* 0x001ee40000300a00 */
[-C--:B---3--:R-:W-:Y:S02]  /*de80*/  HMMA.16816.F32 R20, R4, R24.reuse, R20 ;  /* 0x000000180414723c */ /* 0x088fe40000001814 */
[----:B------:R-:W4:Y:S04]  /*de90*/  LDL.LU.64 R6, [R1+0x1240] ;  /* 0x0012400001067983 */ /* 0x000f280000300a00 */
[----:B------:R-:W4:Y:S11]  /*dea0*/  LDL.LU.64 R4, [R1+0x1238] ;  /* 0x0012380001047983 */ /* 0x000f360000300a00 */
[----:B------:R-:W-:Y:S06]  /*deb0*/  @!UPT UIADD3 URZ, URZ, URZ, URZ ;  /* 0x0000003f3f3ff290 */ /* 0x000fec000fffe03f */
[----:B------:R0:W-:Y:S04]  /*dec0*/  STL.64 [R1+0x830], R20 ;  /* 0x0008301401007387 */ /* 0x0001e80000100a00 */
[----:B------:R1:W-:Y:S04]  /*ded0*/  STL.64 [R1+0x838], R22 ;  /* 0x0008381601007387 */ /* 0x0003e80000100a00 */
[----:B0-----:R-:W3:Y:S04]  /*dee0*/  LDL.LU.64 R20, [R1+0x530] ;  /* 0x0005300001147983 */ /* 0x001ee80000300a00 */
[----:B-1----:R-:W3:Y:S01]  /*def0*/  LDL.LU.64 R22, [R1+0x538] ;  /* 0x0005380001167983 */ /* 0x002ee20000300a00 */
[----:B----4-:R-:W-:Y:S11]  /*df00*/  HMMA.16816.F32 R16, R4, R24, R16 ;  /* 0x000000180410723c */ /* 0x010ff60000001810 */
[----:B------:R-:W-:Y:S11]  /*df10*/  @!UPT UIADD3 URZ, URZ, URZ, URZ ;  /* 0x0000003f3f3ff290 */ /* 0x000ff6000fffe03f */
[----:B------:R-:W-:Y:S01]  /*df20*/  @!UPT UIADD3 URZ, URZ, URZ, URZ ;  /* 0x0000003f3f3ff290 */ /* 0x000fe2000fffe03f */
[----:B------:R0:W-:Y:S04]  /*df30*/  STL.64 [R1+0x7f0], R16 ;  /* 0x0007f01001007387 */ /* 0x0001e80000100a00 */
[----:B------:R1:W-:Y:S04]  /*df40*/  STL.64 [R1+0x7f8], R18 ;  /* 0x0007f81201007387 */ /* 0x0003e80000100a00 */
[----:B0-----:R-:W4:Y:S04]  /*df50*/  LDL.LU.64 R16, [R1+0x430] ;  /* 0x0004300001107983 */ /* 0x001f280000300a00 */
[----:B-1----:R-:W4:Y:S04]  /*df60*/  LDL.LU.64 R18, [R1+0x438] ;  /* 0x0004380001127983 */ /* 0x002f280000300a00 */
[----:B------:R0:W-:Y:S04]  /*df70*/  STL.64 [R1+0x11d0], R6 ;  /* 0x0011d00601007387 */ /* 0x0001e80000100a00 */
[----:B------:R1:W-:Y:S04]  /*df80*/  STL.64 [R1+0x11c8], R4 ;  /* 0x0011c80401007387 */ /* 0x0003e80000100a00 */
[----:B0-----:R-:W2:Y:S04]  /*df90*/  LDL.64 R6, [R1+0x18] ;  /* 0x0000180001067983 */ /* 0x001ea80000100a00 */
[----:B-1----:R-:W3:Y:S04]  /*dfa0*/  LDL.64 R4, [R1+0x10] ;  /* 0x0000100001047983 */ /* 0x002ee80000100a00 */
[----:B--2---:R-:W-:Y:S04]  /*dfb0*/  STL.64 [R1+0x11e0], R6 ;  /* 0x0011e00601007387 */ /* 0x004fe80000100a00 */
[----:B---3--:R0:W-:Y:S04]  /*dfc0*/  STL.64 [R1+0x11d8], R4 ;  /* 0x0011d80401007387 */ /* 0x0081e80000100a00 */
[----:B0-----:R-:W2:Y:S04]  /*dfd0*/  LDL.LU.64 R4, [R1+0x630] ;  /* 0x0006300001047983 */ /* 0x001ea80000300a00 */
[----:B------:R-:W2:Y:S01]  /*dfe0*/  LDL.LU.64 R6, [R1+0x638] ;  /* 0x0006380001067983 */ /* 0x000ea20000300a00 */
[----:B------:R-:W-:-:S02]  /*dff0*/  IMAD.MOV.U32 R3, RZ, RZ, R24 ;  /* 0x000000ffff037224 */ /* 0x000fc400078e0018 */
[----:B------:R-:W-:Y:S01]  /*e000*/  IMAD.MOV.U32 R2, RZ, RZ, R25 ;  /* 0x000000ffff027224 */ /* 0x000fe200078e0019 */
[----:B--2---:R-:W-:Y:S01]  /*e010*/  HMMA.16816.F32 R4, R8, R24, R4 ;  /* 0x000000180804723c */ /* 0x004fe20000001804 */
[----:B------:R-:W2:Y:S11]  /*e020*/  LDL.LU.64 R24, [R1+0x230] ;  /* 0x0002300001187983 */ /* 0x000eb60000300a00 */
[----:B------:R-:W-:Y:S11]  /*e030*/  @!UPT UIADD3 URZ, URZ, URZ, URZ ;  /* 0x0000003f3f3ff290 */ /* 0x000ff6000fffe03f */
[----:B------:R0:W-:Y:S04]  /*e040*/  STL.64 [R1+0x630], R4 ;  /* 0x0006300401007387 */ /* 0x0001e80000100a00 */
[----:B------:R1:W-:Y:S04]  /*e050*/  STL.64 [R1+0x638], R6 ;  /* 0x0006380601007387 */ /* 0x0003e80000100a00 */
[----:B------:R-:W2:Y:S04]  /*e060*/  LDL.LU.64 R26, [R1+0x238] ;  /* 0x00023800011a7983 */ /* 0x000ea80000300a00 */
[----:B------:R-:W-:Y:S04]  /*e070*/  STL.64 [R1+0x11f0], R10 ;  /* 0x0011f00a01007387 */ /* 0x000fe80000100a00 */
[----:B------:R3:W-:Y:S04]  /*e080*/  STL.64 [R1+0x11e8], R8 ;  /* 0x0011e80801007387 */ /* 0x0007e80000100a00 */
[----:B0-----:R-:W2:Y:S04]  /*e090*/  LDL.LU.64 R4, [R1+0x130] ;  /* 0x0001300001047983 */ /* 0x001ea80000300a00 */
[----:B-1----:R-:W2:Y:S01]  /*e0a0*/  LDL.LU.64 R6, [R1+0x138] ;  /* 0x0001380001067983 */ /* 0x002ea20000300a00 */
[----:B---3--:R-:W-:-:S02]  /*e0b0*/  IMAD.MOV.U32 R8, RZ, RZ, R3 ;  /* 0x000000ffff087224 */ /* 0x008fc400078e0003 */
[----:B------:R-:W-:-:S07]  /*e0c0*/  IMAD.MOV.U32 R9, RZ, RZ, R2 ;  /* 0x000000ffff097224 */ /* 0x000fce00078e0002 */
[-C--:B------:R-:W-:Y:S11]  /*e0d0*/  HMMA.16816.F32 R20, R12, R8.reuse, R20 ;  /* 0x000000080c14723c */ /* 0x080ff60000001814 */
[----:B------:R-:W-:Y:S11]  /*e0e0*/  @!UPT UIADD3 URZ, URZ, URZ, URZ ;  /* 0x0000003f3f3ff290 */ /* 0x000ff6000fffe03f */
[----:B------:R-:W-:Y:S01]  /*e0f0*/  @!UPT UIADD3 URZ, URZ, URZ, URZ ;  /* 0x0000003f3f3ff290 */ /* 0x000fe2000fffe03f */
[----:B------:R-:W-:Y:S04]  /*e100*/  STL.64 [R1+0x530], R20 ;  /* 0x0005301401007387 */ /* 0x000fe80000100a00 */
[----:B------:R0:W-:Y:S04]  /*e110*/  STL.64 [R1+0x538], R22 ;  /* 0x0005381601007387 */ /* 0x0001e80000100a00 */
[----:B0-----:R-:W4:Y:S04]  /*e120*/  LDL.LU.64 R22, [R1+0x1230] ;  /* 0x0012300001167983 */ /* 0x001f280000300a00 */
[----:B------:R-:W4:Y:S04]  /*e130*/  LDL.LU.64 R20, [R1+0x1228] ;  /* 0x0012280001147983 */ /* 0x000f280000300a00 */
[----:B------:R-:W-:Y:S04]  /*e140*/  STL.64 [R1+0x11c0], R14 ;  /* 0x0011c00e01007387 */ /* 0x000fe80000100a00 */
[----:B------:R0:W-:Y:S04]  /*e150*/  STL.64 [R1+0x11b8], R12 ;  /* 0x0011b80c01007387 */ /* 0x0001e80000100a00 */
[----:B0-----:R-:W3:Y:S04]  /*e160*/  LDL.LU.64 R12, [R1+0x330] ;  /* 0x00033000010c7983 */ /* 0x001ee80000300a00 */
[----:B------:R-:W3:Y:S01]  /*e170*/  LDL.LU.64 R14, [R1+0x338] ;  /* 0x00033800010e7983 */ /* 0x000ee20000300a00 */
[-C--:B----4-:R-:W-:Y:S03]  /*e180*/  HMMA.16816.F32 R16, R20, R8.reuse, R16 ;  /* 0x000000081410723c */ /* 0x090fe60000001810 */
[----:B------:R-:W2:Y:S04]  /*e190*/  LDL.LU.64 R22, [R1+0x1220] ;  /* 0x0012200001167983 */ /* 0x000ea80000300a00 */
[----:B------:R-:W2:Y:S11]  /*e1a0*/  LDL.LU.64 R20, [R1+0x1218] ;  /* 0x0012180001147983 */ /* 0x000eb60000300a00 */
[----:B------:R-:W-:Y:S05]  /*e1b0*/  @!UPT UIADD3 URZ, URZ, URZ, URZ ;  /* 0x0000003f3f3ff290 */ /* 0x000fea000fffe03f */
[----:B------:R-:W-:Y:S04]  /*e1c0*/  STL.64 [R1+0x430], R16 ;  /* 0x0004301001007387 */ /* 0x000fe80000100a00 */
[----:B------:R0:W-:Y:S04]  /*e1d0*/  STL.64 [R1+0x438], R18 ;  /* 0x0004381201007387 */ /* 0x0001e80000100a00 */
[----:B0-----:R-:W3:Y:S04]  /*e1e0*/  LDL.LU.64 R18, [R1+0x1210] ;  /* 0x0012100001127983 */ /* 0x001ee80000300a00 */
[----:B------:R-:W3:Y:S01]  /*e1f0*/  LDL.LU.64 R16, [R1+0x1208] ;  /* 0x0012080001107983 */ /* 0x000ee20000300a00 */
[-C--:B--2---:R-:W-:Y:S08]  /*e200*/  HMMA.16816.F32 R24, R20, R8.reuse, R24 ;  /* 0x000000081418723c */ /* 0x084ff00000001818 */
[-C--:B---3--:R-:W-:Y:S11]  /*e210*/  HMMA.16816.F32 R12, R16, R8.reuse, R12 ;  /* 0x00000008100c723c */ /* 0x088ff6000000180c */
[----:B------:R-:W-:Y:S11]  /*e220*/  @!UPT UIADD3 URZ, URZ, URZ, URZ ;  /* 0x0000003f3f3ff290 */ /* 0x000ff6000fffe03f */
[----:B------:R-:W-:Y:S01]  /*e230*/  @!UPT UIADD3 URZ, URZ, URZ, URZ ;  /* 0x0000003f3f3ff290 */ /* 0x000fe2000fffe03f */
[----:B------:R0:W-:Y:S04]  /*e240*/  STL.64 [R1+0x330], R12 ;  /* 0x0003300c01007387 */ /* 0x0001e80000100a00 */
[----:B------:R1:W-:Y:S04]  /*e250*/  STL.64 [R1+0x338], R14 ;  /* 0x0003380e01007387 */ /* 0x0003e80000100a00 */
[----:B0-----:R-:W2:Y:S04]  /*e260*/  LDL.LU.64 R12, [R1+0x7e0] ;  /* 0x0007e000010c7983 */ /* 0x001ea80000300a00 */
[----:B-1----:R-:W2:Y:S04]  /*e270*/  LDL.LU.64 R14, [R1+0x7e8] ;  /* 0x0007e800010e7983 */ /* 0x002ea80000300a00 */
[----:B------:R0:W-:Y:S04]  /*e280*/  STL.64 [R1+0x11a0], R18 ;  /* 0x0011a01201007387 */ /* 0x0001e80000100a00 */
[----:B------:R1:W-:Y:S04]  /*e290*/  STL.64 [R1+0x1198], R16 ;  /* 0x0011981001007387 */ /* 0x0003e80000100a00 */
[----:B0-----:R-:W3:Y:S04]  /*e2a0*/  LDL.64 R18, [R1+0x8] ;  /* 0x0000080001127983 */ /* 0x001ee80000100a00 */
[----:B-1----:R-:W4:Y:S04]  /*e2b0*/  LDL.64 R16, [R1] ;  /* 0x0000000001107983 */ /* 0x002f280000100a00 */
[----:B------:R-:W-:Y:S04]  /*e2c0*/  STL.64 [R1+0x230], R24 ;  /* 0x0002301801007387 */ /* 0x000fe80000100a00 */
[----:B------:R0:W-:Y:S04]  /*e2d0*/  STL.64 [R1+0x238], R26 ;  /* 0x0002381a01007387 */ /* 0x0001e80000100a00 */
[----:B0-----:R-:W2:Y:S04]  /*e2e0*/  LDL.LU.64 R26, [R1+0x1200] ;  /* 0x00120000011a7983 */ /* 0x001ea80000300a00 */
[----:B------:R-:W2:Y:S04]  /*e2f0*/  LDL.LU.64 R24, [R1+0x11f8] ;  /* 0x0011f80001187983 */ /* 0x000ea80000300a00 */
[----:B------:R-:W-:Y:S04]  /*e300*/  STL.64 [R1+0x1190], R22 ;  /* 0x0011901601007387 */ /* 0x000fe80000100a00 */
[----:B------:R0:W-:Y:S04]  /*e310*/  STL.64 [R1+0x1188], R20 ;  /* 0x0011881401007387 */ /* 0x0001e80000100a00 */
[----:B0-----:R-:W3:Y:S04]  /*e320*/  LDL.LU.64 R20, [R1+0x820] ;  /* 0x0008200001147983 */ /* 0x001ee80000300a00 */
[----:B------:R-:W3:Y:S04]  /*e330*/  LDL.LU.64 R22, [R1+0x828] ;  /* 0x0008280001167983 */ /* 0x000ee80000300a00 */
[----:B------:R-:W3:Y:S01]  /*e340*/  LDL.LU.64 R10, [R1+0x11f0] ;  /* 0x0011f000010a7983 */ /* 0x000ee20000300a00 */
[----:B--2---:R-:W-:Y:S03]  /*e350*/  HMMA.16816.F32 R4, R24, R8, R4 ;  /* 0x000000081804723c */ /* 0x004fe60000001804 */
[----:B------:R-:W2:Y:S11]  /*e360*/  LDL.LU.64 R8, [R1+0x11e8] ;  /* 0x0011e80001087983 */ /* 0x000eb60000300a00 */
[----:B------:R-:W-:Y:S09]  /*e370*/  @!UPT UIADD3 URZ, URZ, URZ, URZ ;  /* 0x0000003f3f3ff290 */ /* 0x000ff2000fffe03f */
[----:B------:R-:W-:Y:S04]  /*e380*/  STL.64 [R1+0x130], R4 ;  /* 0x0001300401007387 */ /* 0x000fe80000100a00 */
[----:B------:R0:W-:Y:S04]  /*e390*/  STL.64 [R1+0x138], R6 ;  /* 0x0001380601007387 */ /* 0x0001e80000100a00 */
[----:B0-----:R-:W3:Y:S04]  /*e3a0*/  LDL.LU.64 R6, [R1+0x11e0] ;  /* 0x0011e00001067983 */ /* 0x001ee80000300a00 */
[----:B------:R-:W3:Y:S04]  /*e3b0*/  LDL.LU.64 R4, [R1+0x11d8] ;  /* 0x0011d80001047983 */ /* 0x000ee80000300a00 */
[----:B------:R0:W-:Y:S04]  /*e3c0*/  STL.64 [R1+0x1180], R26 ;  /* 0x0011801a01007387 */ /* 0x0001e80000100a00 */
[----:B------:R-:W-:Y:S04]  /*e3d0*/  STL.64 [R1+0x1178], R24 ;  /* 0x0011781801007387 */ /* 0x000fe80000100a00 */
[----:B0-----:R-:W3:Y:S02]  /*e3e0*/  LDL.LU.64 R26, [R1+0x38] ;  /* 0x00003800011a7983 */ /* 0x001ee40000300a00 */
[----:B---3--:R-:W-:Y:S01]  /*e3f0*/  HMMA.16816.F32 R20, R4, R26, R20 ;  /* 0x0000001a0414723c */ /* 0x008fe20000001814 */
[----:B------:R-:W-:-:S02]  /*e400*/  IMAD.MOV.U32 R3, RZ, RZ, R6 ;  /* 0x000000ffff037224 */ /* 0x000fc400078e0006 */
[----:B------:R-:W-:Y:S11]  /*e410*/  IMAD.MOV.U32 R2, RZ, RZ, R7 ;  /* 0x000000ffff027224 */ /* 0x000ff600078e0007 */
[----:B------:R-:W-:Y:S09]  /*e420*/  @!UPT UIADD3 URZ, URZ, URZ, URZ ;  /* 0x0000003f3f3ff290 */ /* 0x000ff2000fffe03f */
[----:B------:R0:W-:Y:S04]  /*e430*/  STL.64 [R1+0x820], R20 ;  /* 0x0008201401007387 */ /* 0x0001e80000100a00 */
[----:B------:R-:W-:Y:S04]  /*e440*/  STL.64 [R1+0x828], R22 ;  /* 0x0008281601007387 */ /* 0x000fe80000100a00 */
[----:B------:R-:W3:Y:S01]  /*e450*/  LDL.LU.64 R6, [R1+0x11d0] ;  /* 0x0011d00001067983 */ /* 0x000ee20000300a00 */
[----:B0-----:R-:W-:Y:S02]  /*e460*/  IMAD.MOV.U32 R21, RZ, RZ, R4 ;  /* 0x000000ffff157224 */ /* 0x001fe400078e0004 */
[----:B------:R-:W-:-:S02]  /*e470*/  IMAD.MOV.U32 R20, RZ, RZ, R5 ;  /* 0x000000ffff147224 */ /* 0x000fc400078e0005 */
[----:B------:R-:W3:Y:S02]  /*e480*/  LDL.LU.64 R4, [R1+0x11c8] ;  /* 0x0011c80001047983 */ /* 0x000ee40000300a00 */
[----:B---3--:R-:W-:Y:S11]  /*e490*/  HMMA.16816.F32 R12, R4, R26, R12 ;  /* 0x0000001a040c723c */ /* 0x008ff6000000180c */
[----:B------:R-:W-:Y:S11]  /*e4a0*/  @!UPT UIADD3 URZ, URZ, URZ, URZ ;  /* 0x0000003f3f3ff290 */ /* 0x000ff6000fffe03f */
[----:B------:R-:W-:Y:S01]  /*e4b0*/  @!UPT UIADD3 URZ, URZ, URZ, URZ ;  /* 0x0000003f3f3ff290 */ /* 0x000fe2000fffe03f */
[----:B------:R0:W-:Y:S04]  /*e4c0*/  STL.64 [R1+0x7e0], R12 ;  /* 0x0007e00c01007387 */ /* 0x0001e80000100a00 */
[----:B------:R1:W-:Y:S04]  /*e4d0*/  STL.64 [R1+0x7e8], R14 ;  /* 0x0007e80e01007387 */ /* 0x0003e80000100a00 */
[----:B0-----:R-:W2:Y:S04]  /*e4e0*/  LDL.LU.64 R12, [R1+0x620] ;  /* 0x00062000010c7983 */ /* 0x001ea80000300a00 */
[----:B-1----:R-:W2:Y:S04]  /*e4f0*/  LDL.LU.64 R14, [R1+0x628] ;  /* 0x00062800010e7983 */ /* 0x002ea80000300a00 */
[----:B------:R-:W-:Y:S04]  /*e500*/  STL.64 [R1+0x1150], R6 ;  /* 0x0011500601007387 */ /* 0x000fe80000100a00 */
[----:B------:R0:W-:Y:S02]  /*e510*/  STL.64 [R1+0x1148], R4 ;  /* 0x0011480401007387 */ /* 0x0001e40000100a00 */
[----:B0-----:R-:W-:-:S02]  /*e520*/  IMAD.MOV.U32 R4, RZ, RZ, R21 ;  /* 0x000000ffff047224 */ /* 0x001fc400078e0015 */
[----:B------:R-:W-:Y:S02]  /*e530*/  IMAD.MOV.U32 R5, RZ, RZ, R20 ;  /* 0x000000ffff057224 */ /* 0x000fe400078e0014 */
[----:B------:R-:W3:Y:S04]  /*e540*/  LDL.LU.64 R20, [R1+0x320] ;  /* 0x0003200001147983 */ /* 0x000ee80000300a00 */
[----:B------:R-:W3:Y:S01]  /*e550*/  LDL.LU.64 R22, [R1+0x328] ;  /* 0x0003280001167983 */ /* 0x000ee20000300a00 */
[----:B------:R-:W-:Y:S02]  /*e560*/  IMAD.MOV.U32 R6, RZ, RZ, R3 ;  /* 0x000000ffff067224 */ /* 0x000fe400078e0003 */
[----:B------:R-:W-:Y:S01]  /*e570*/  IMAD.MOV.U32 R7, RZ, RZ, R2 ;  /* 0x000000ffff077224 */ /* 0x000fe200078e0002 */
[----:B--2---:R-:W-:Y:S01]  /*e580*/  HMMA.16816.F32 R12, R8, R26, R12 ;  /* 0x0000001a080c723c */ /* 0x004fe2000000180c */
[----:B---3--:R-:W-:Y:S04]  /*e590*/  STL.64 [R1+0x11b0], R22 ;  /* 0x0011b01601007387 */ /* 0x008fe80000100a00 */
[----:B------:R0:W-:Y:S04]  /*e5a0*/  STL.64 [R1+0x11a8], R20 ;  /* 0x0011a81401007387 */ /* 0x0001e80000100a00 */
[----:B0-----:R-:W2:Y:S04]  /*e5b0*/  LDL.LU.64 R20, [R1+0x420] ;  /* 0x0004200001147983 */ /* 0x001ea80000300a00 */
[----:B------:R-:W2:Y:S04]  /*e5c0*/  LDL.LU.64 R22, [R1+0x428] ;  /* 0x0004280001167983 */ /* 0x000ea80000300a00 */
[----:B------:R-:W-:Y:S04]  /*e5d0*/  STL.64 [R1+0x1160], R6 ;  /* 0x0011600601007387 */ /* 0x000fe80000100a00 */
[----:B------:R0:W-:Y:S04]  /*e5e0*/  STL.64 [R1+0x1158], R4 ;  /* 0x0011580401007387 */ /* 0x0001e80000100a00 */
[----:B0-----:R-:W3:Y:S04]  /*e5f0*/  LDL.LU.64 R4, [R1+0x520] ;  /* 0x0005200001047983 */ /* 0x001ee80000300a00 */
[----:B------:R-:W3:Y:S04]  /*e600*/  LDL.LU.64 R6, [R1+0x528] ;  /* 0x0005280001067983 */ /* 0x000ee80000300a00 */
[----:B------:R-:W-:Y:S04]  /*e610*/  STL.64 [R1+0x620], R12 ;  /* 0x0006200c01007387 */ /* 0x000fe80000100a00 */
[----:B------:R0:W-:Y:S04]  /*e620*/  STL.64 [R1+0x628], R14 ;  /* 0x0006280e01007387 */ /* 0x0001e80000100a00 */
[----:B0-----:R-:W3:Y:S04]  /*e630*/  LDL.LU.64 R14, [R1+0x11c0] ;  /* 0x0011c000010e7983 */ /* 0x001ee80000300a00 */
[----:B------:R-:W3:Y:S01]  /*e640*/  LDL.LU.64 R12, [R1+0x11b8] ;  /* 0x0011b800010c7983 */ /* 0x000ee20000300a00 */
[----:B------:R-:W-:-:S02]  /*e650*/  IMAD.MOV.U32 R3, RZ, RZ, R26 ;  /* 0x000000ffff037224 */ /* 0x000fc400078e001a */
[----:B------:R-:W-:Y:S01]  /*e660*/  IMAD.MOV.U32 R2, RZ, RZ, R27 ;  /* 0x000000ffff027224 */ /* 0x000fe200078e001b */
[----:B------:R-:W3:Y:S04]  /*e670*/  LDL.LU.64 R24, [R1+0x220] ;  /* 0x0002200001187983 */ /* 0x000ee80000300a00 */
[----:B------:R-:W3:Y:S04]  /*e680*/  LDL.LU.64 R26, [R1+0x228] ;  /* 0x00022800011a7983 */ /* 0x000ee80000300a00 */
[----:B------:R0:W-:Y:S02]  /*e690*/  STL.64 [R1+0x1170], R10 ;  /* 0x0011700a01007387 */ /* 0x0001e40000100a00 */
[----:B0-----:R-:W-:-:S02]  /*e6a0*/  IMAD.MOV.U32 R10, RZ, RZ, R3 ;  /* 0x000000ffff0a7224 */ /* 0x001fc400078e0003 */
[----:B------:R-:W-:Y:S01]  /*e6b0*/  IMAD.MOV.U32 R11, RZ, RZ, R2 ;  /* 0x000000ffff0b7224 */ /* 0x000fe200078e0002 */
[----:B------:R-:W-:Y:S01]  /*e6c0*/  STL.64 [R1+0x1168], R8 ;  /* 0x0011680801007387 */ /* 0x000fe20000100a00 */
[----:B------:R-:W-:Y:S02]  /*e6d0*/  IMAD.MOV.U32 R3, RZ, RZ, R18 ;  /* 0x000000ffff037224 */ /* 0x000fe400078e0012 */
[----:B------:R-:W-:Y:S02]  /*e6e0*/  IMAD.MOV.U32 R2, RZ, RZ, R19 ;  /* 0x000000ffff027224 */ /* 0x000fe400078e0013 */
[----:B----4-:R-:W-:Y:S02]  /*e6f0*/  IMAD.MOV.U32 R29, RZ, RZ, R16 ;  /* 0x000000ffff1d7224 */ /* 0x010fe400078e0010 */
[----:B------:R-:W-:Y:S01]  /*e700*/  IMAD.MOV.U32 R28, RZ, RZ, R17 ;  /* 0x000000ffff1c7224 */ /* 0x000fe200078e0011 */
        /* <DEDUP_REMOVED lines=8> */
[----:B------:R-:W-:Y:S04]  /*e790*/  STL.64 [R1+0x420], R20 ;  /* 0x0004201401007387 */ /* 0x000fe80000100a00 */
[----:B------:R0:W-:Y:S04]  /*e7a0*/  STL.64 [R1+0x428], R22 ;  /* 0x0004281601007387 */ /* 0x0001e80000100a00 */
[----:B0-----:R-:W3:Y:S04]  /*e7b0*/  LDL.LU.64 R22, [R1+0x11b0] ;  /* 0x0011b00001167983 */ /* 0x001ee80000300a00 */
[----:B------:R-:W3:Y:S04]  /*e7c0*/  LDL.LU.64 R20, [R1+0x11a8] ;  /* 0x0011a80001147983 */ /* 0x000ee80000300a00 */
[----:B------:R-:W3:Y:S04]  /*e7d0*/  LDL.LU.64 R18, [R1+0x11a0] ;  /* 0x0011a00001127983 */ /* 0x000ee80000300a00 */
[----:B------:R-:W3:Y:S02]  /*e7e0*/  LDL.LU.64 R16, [R1+0x1198] ;  /* 0x0011980001107983 */ /* 0x000ee40000300a00 */
        /* <DEDUP_REMOVED lines=11> */
[-C--:B---3--:R-:W-:Y:S03]  /*e8a0*/  HMMA.16816.F32 R24, R20, R10.reuse, R24 ;  /* 0x0000000a1418723c */ /* 0x088fe60000001818 */
[----:B------:R-:W-:Y:S04]  /*e8b0*/  STL.64 [R1+0x1110], R22 ;  /* 0x0011101601007387 */ /* 0x000fe80000100a00 */
[----:B------:R0:W-:Y:S04]  /*e8c0*/  STL.64 [R1+0x1108], R20 ;  /* 0x0011081401007387 */ /* 0x0001e80000100a00 */
[----:B0-----:R-:W3:Y:S11]  /*e8d0*/  LDL.LU.64 R20, [R1+0x7c0] ;  /* 0x0007c00001147983 */ /* 0x001ef60000300a00 */
[----:B------:R-:W-:Y:S01]  /*e8e0*/  @!UPT UIADD3 URZ, URZ, URZ, URZ ;  /* 0x0000003f3f3ff290 */ /* 0x000fe2000fffe03f */
[----:B------:R-:W-:Y:S04]  /*e8f0*/  STL.64 [R1+0x220], R24 ;  /* 0x0002201801007387 */ /* 0x000fe80000100a00 */
[----:B------:R-:W-:Y:S04]  /*e900*/  STL.64 [R1+0x228], R26 ;  /* 0x0002281a01007387 */ /* 0x000fe80000100a00 */
[----:B------:R-:W0:Y:S04]  /*e910*/  LDSM.16.M88.4 R24, [R0+0x1000] ;  /* 0x001000000018783b */ /* 0x000e280000000200 */
[----:B------:R-:W3:Y:S04]  /*e920*/  LDL.LU.64 R22, [R1+0x7c8] ;  /* 0x0007c80001167983 */ /* 0x000ee80000300a00 */
[----:B0-----:R-:W-:Y:S04]  /*e930*/  STL.64 [R1+0x20], R24 ;  /* 0x0000201801007387 */ /* 0x001fe80000100a00 */
[----:B------:R0:W-:Y:S04]  /*e940*/  STL.64 [R1+0x28], R26 ;  /* 0x0000281a01007387 */ /* 0x0001e80000100a00 */
[----:B0-----:R-:W2:Y:S04]  /*e950*/  LDL.LU.64 R26, [R1+0x1180] ;  /* 0x00118000011a7983 */ /* 0x001ea80000300a00 */
[----:B------:R-:W2:Y:S02]  /*e960*/  LDL.LU.64 R24, [R1+0x1178] ;  /* 0x0011780001187983 */ /* 0x000ea40000300a00 */
[----:B--2---:R-:W-:Y:S02]  /*e970*/  HMMA.16816.F32 R4, R24, R10, R4 ;  /* 0x0000000a1804723c */ /* 0x004fe40000001804 */
[----:B------:R-:W2:Y:S04]  /*e980*/  LDL.LU.64 R10, [R1+0x1170] ;  /* 0x00117000010a7983 */ /* 0x000ea80000300a00 */
[----:B------:R-:W2:Y:S04]  /*e990*/  LDL.LU.64 R8, [R1+0x1168] ;  /* 0x0011680001087983 */ /* 0x000ea80000300a00 */
[----:B------:R-:W-:Y:S04]  /*e9a0*/  STL.64 [R1+0x1100], R26 ;  /* 0x0011001a01007387 */ /* 0x000fe80000100a00 */
[----:B------:R0:W-:Y:S04]  /*e9b0*/  STL.64 [R1+0x10f8], R24 ;  /* 0x0010f81801007387 */ /* 0x0001e80000100a00 */
[----:B0-----:R-:W3:Y:S05]  /*e9c0*/  LDL.LU.64 R24, [R1+0x20] ;  /* 0x0000200001187983 */ /* 0x001eea0000300a00 */
[----:B------:R-:W-:Y:S04]  /*e9d0*/  STL.64 [R1+0x120], R4 ;  /* 0x0001200401007387 */ /* 0x000fe80000100a00 */
[----:B------:R-:W-:Y:S04]  /*e9e0*/  STL.64 [R1+0x128], R6 ;  /* 0x0001280601007387 */ /* 0x000fe80000100a00 */
[----:B------:R-:W0:Y:S04]  /*e9f0*/  LDSM.16.M88.4 R4, [R0+0x1800] ;  /* 0x001800000004783b */ /* 0x000e280000000200 */
[----:B0-----:R-:W-:Y:S04]  /*ea00*/  STL.64 [R1+0x40], R4 ;  /* 0x0000400401007387 */ /* 0x001fe80000100a00 */
[----:B------:R0:W-:Y:S04]  /*ea10*/  STL.64 [R1+0x48], R6 ;  /* 0x0000480601007387 */ /* 0x0001e80000100a00 */
[----:B0-----:R-:W3:Y:S04]  /*ea20*/  LDL.LU.64 R6, [R1+0x1160] ;  /* 0x0011600001067983 */ /* 0x001ee80000300a00 */
[----:B------:R-:W3:Y:S02]  /*ea30*/  LDL.LU.64 R4, [R1+0x1158] ;  /* 0x0011580001047983 */ /* 0x000ee40000300a00 */
[-C--:B---3--:R-:W-:Y:S02]  /*ea40*/  HMMA.16816.F32 R20, R4, R24.reuse, R20 ;  /* 0x000000180414723c */ /* 0x088fe40000001814 */
[----:B------:R-:W4:Y:S04]  /*ea50*/  LDL.LU.64 R6, [R1+0x1150] ;  /* 0x0011500001067983 */ /* 0x000f280000300a00 */
[----:B------:R-:W4:Y:S02]  /*ea60*/  LDL.LU.64 R4, [R1+0x1148] ;  /* 0x0011480001047983 */ /* 0x000f240000300a00 */
[----:B----4-:R-:W-:Y:S11]  /*ea70*/  HMMA.16816.F32 R16, R4, R24, R16 ;  /* 0x000000180410723c */ /* 0x010ff60000001810 */
[----:B------:R-:W-:Y:S11]  /*ea80*/  @!UPT UIADD3 URZ, URZ, URZ, URZ ;  /* 0x0000003f3f3ff290 */ /* 0x000ff6000fffe03f */
[----:B------:R-:W-:Y:S01]  /*ea90*/  @!UPT UIADD3 URZ, URZ, URZ, URZ ;  /* 0x0000003f3f3ff290 */ /* 0x000fe2000fffe03f */
[----:B------:R0:W-:Y:S04]  /*eaa0*/  STL.64 [R1+0x700], R16 ;  /* 0x0007001001007387 */ /* 0x0001e80000100a00 */
[----:B------:R1:W-:Y:S04]  /*eab0*/  STL.64 [R1+0x708], R18 ;  /* 0x0007081201007387 */ /* 0x0003e80000100a00 */
[----:B------:R-:W-:Y:S04]  /*eac0*/  STL.64 [R1+0x7c0], R20 ;  /* 0x0007c01401007387 */ /* 0x000fe80000100a00 */
[----:B------:R-:W-:Y:S04]  /*ead0*/  STL.64 [R1+0x7c8], R22 ;  /* 0x0007c81601007387 */ /* 0x000fe80000100a00 */
[----:B0-----:R-:W3:Y:S04]  /*eae0*/  LDL.LU.64 R16, [R1+0x410] ;  /* 0x0004100001107983 */ /* 0x001ee80000300a00 */
[----:B-1----:R-:W4:Y:S04]  /*eaf0*/  LDL.LU.64 R18, [R1+0x418] ;  /* 0x0004180001127983 */ /* 0x002f280000300a00 */
[----:B----4-:R-:W-:Y:S04]  /*eb00*/  STL.64 [R1+0x1140], R18 ;  /* 0x0011401201007387 */ /* 0x010fe80000100a00 */
[----:B---3--:R0:W-:Y:S04]  /*eb10*/  STL.64 [R1+0x1138], R16 ;  /* 0x0011381001007387 */ /* 0x0081e80000100a00 */
[----:B0-----:R-:W3:Y:S04]  /*eb20*/  LDL.LU.64 R16, [R1+0x510] ;  /* 0x0005100001107983 */ /* 0x001ee80000300a00 */
[----:B------:R-:W3:Y:S04]  /*eb30*/  LDL.LU.64 R18, [R1+0x518] ;  /* 0x0005180001127983 */ /* 0x000ee80000300a00 */
[----:B------:R-:W4:Y:S04]  /*eb40*/  LDL.LU.64 R20, [R1+0x310] ;  /* 0x0003100001147983 */ /* 0x000f280000300a00 */
[----:B------:R-:W2:Y:S04]  /*eb50*/  LDL.LU.64 R22, [R1+0x318] ;  /* 0x0003180001167983 */ /* 0x000ea80000300a00 */
[----:B--2---:R-:W-:Y:S04]  /*eb60*/  STL.64 [R1+0x1130], R22 ;  /* 0x0011301601007387 */ /* 0x004fe80000100a00 */
[----:B----4-:R-:W-:Y:S04]  /*eb70*/  STL.64 [R1+0x1128], R20 ;  /* 0x0011281401007387 */ /* 0x010fe80000100a00 */
[----:B------:R-:W-:Y:S04]  /*eb80*/  STL.64 [R1+0x10e0], R6 ;  /* 0x0010e00601007387 */ /* 0x000fe80000100a00 */
[----:B------:R0:W-:Y:S04]  /*eb90*/  STL.64 [R1+0x10d8], R4 ;  /* 0x0010d80401007387 */ /* 0x0001e80000100a00 */
[----:B0-----:R-:W2:Y:S04]  /*eba0*/  LDL.LU.64 R4, [R1+0x610] ;  /* 0x0006100001047983 */ /* 0x001ea80000300a00 */
[----:B------:R-:W2:Y:S01]  /*ebb0*/  LDL.LU.64 R6, [R1+0x618] ;  /* 0x0006180001067983 */ /* 0x000ea20000300a00 */
[----:B------:R-:W-:-:S02]  /*ebc0*/  IMAD.MOV.U32 R22, RZ, RZ, R3 ;  /* 0x000000ffff167224 */ /* 0x000fc400078e0003 */
[----:B------:R-:W-:Y:S02]  /*ebd0*/  IMAD.MOV.U32 R23, RZ, RZ, R2 ;  /* 0x000000ffff177224 */ /* 0x000fe400078e0002 */
[----:B------:R-:W-:Y:S02]  /*ebe0*/  IMAD.MOV.U32 R3, RZ, RZ, R24 ;  /* 0x000000ffff037224 */ /* 0x000fe400078e0018 */
        /* <DEDUP_REMOVED lines=11> */
[----:B----4-:R-:W-:-:S02]  /*eca0*/  IMAD.MOV.U32 R8, RZ, RZ, R3 ;  /* 0x000000ffff087224 */ /* 0x010fc400078e0003 */
[----:B------:R-:W-:-:S07]  /*ecb0*/  IMAD.MOV.U32 R9, RZ, RZ, R2 ;  /* 0x000000ffff097224 */ /* 0x000fce00078e0002 */
[----:B---3--:R-:W-:Y:S11]  /*ecc0*/  HMMA.16816.F32 R16, R12, R8, R16 ;  /* 0x000000080c10723c */ /* 0x008ff60000001810 */
[----:B------:R-:W-:Y:S11]  /*ecd0*/  @!UPT UIADD3 URZ, URZ, URZ, URZ ;  /* 0x0000003f3f3ff290 */ /* 0x000ff6000fffe03f */
[----:B------:R-:W-:Y:S01]  /*ece0*/  @!UPT UIADD3 URZ, URZ, URZ, URZ ;  /* 0x0000003f3f3ff290 */ /* 0x000fe2000fffe03f */
[----:B------:R-:W-:Y:S04]  /*ecf0*/  STL.64 [R1+0x510], R16 ;  /* 0x0005101001007387 */ /* 0x000fe80000100a00 */
[----:B------:R0:W-:Y:S04]  /*ed00*/  STL.64 [R1+0x518], R18 ;  /* 0x0005181201007387 */ /* 0x0001e80000100a00 */
[----:B0-----:R-:W3:Y:S04]  /*ed10*/  LDL.LU.64 R18, [R1+0x1140] ;  /* 0x0011400001127983 */ /* 0x001ee80000300a00 */
[----:B------:R-:W3:Y:S01]  /*ed20*/  LDL.LU.64 R16, [R1+0x1138] ;  /* 0x0011380001107983 */ /* 0x000ee20000300a00 */
[----:B------:R-:W-:-:S02]  /*ed30*/  IMAD.MOV.U32 R20, RZ, RZ, R29 ;  /* 0x000000ffff147224 */ /* 0x000fc400078e001d */
[----:B------:R-:W-:Y:S01]  /*ed40*/  IMAD.MOV.U32 R21, RZ, RZ, R28 ;  /* 0x000000ffff157224 */ /* 0x000fe200078e001c */
[----:B------:R-:W-:Y:S04]  /*ed50*/  STL.64 [R1+0x10d0], R14 ;  /* 0x0010d00e01007387 */ /* 0x000fe80000100a00 */
[----:B------:R0:W-:Y:S04]  /*ed60*/  STL.64 [R1+0x10c8], R12 ;  /* 0x0010c80c01007387 */ /* 0x0001e80000100a00 */
[----:B0-----:R-:W4:Y:S04]  /*ed70*/  LDL.LU.64 R12, [R1+0x6f0] ;  /* 0x0006f000010c7983 */ /* 0x001f280000300a00 */
[----:B------:R-:W4:Y:S01]  /*ed80*/  LDL.LU.64 R14, [R1+0x6f8] ;  /* 0x0006f800010e7983 */ /* 0x000f220000300a00 */
[-C--:B---3--:R-:W-:Y:S03]  /*ed90*/  HMMA.16816.F32 R16, R20, R8.reuse, R16 ;  /* 0x000000081410723c */ /* 0x088fe60000001810 */
[----:B------:R-:W3:Y:S04]  /*eda0*/  LDL.LU.64 R22, [R1+0x1130] ;  /* 0x0011300001167983 */ /* 0x000ee80000300a00 */
[----:B------:R-:W3:Y:S11]  /*edb0*/  LDL.LU.64 R20, [R1+0x1128] ;  /* 0x0011280001147983 */ /* 0x000ef60000300a00 */
[----:B------:R-:W-:Y:S05]  /*edc0*/  @!UPT UIADD3 URZ, URZ, URZ, URZ ;  /* 0x0000003f3f3ff290 */ /* 0x000fea000fffe03f */
[----:B------:R-:W-:Y:S04]  /*edd0*/  STL.64 [R1+0x410], R16 ;  /* 0x0004101001007387 */ /* 0x000fe80000100a00 */
[----:B------:R0:W-:Y:S04]  /*ede0*/  STL.64 [R1+0x418], R18 ;  /* 0x0004181201007387 */ /* 0x0001e80000100a00 */
[----:B0-----:R-:W3:Y:S04]  /*edf0*/  LDL.LU.64 R18, [R1+0x1120] ;  /* 0x0011200001127983 */ /* 0x001ee80000300a00 */
[----:B------:R-:W3:Y:S02]  /*ee00*/  LDL.LU.64 R16, [R1+0x1118] ;  /* 0x0011180001107983 */ /* 0x000ee40000300a00 */
[-C--:B---3--:R-:W-:Y:S11]  /*ee10*/  HMMA.16816.F32 R20, R16, R8.reuse, R20 ;  /* 0x000000081014723c */ /* 0x088ff60000001814 */
[----:B------:R-:W-:Y:S11]  /*ee20*/  @!UPT UIADD3 URZ, URZ, URZ, URZ ;  /* 0x0000003f3f3ff290 */ /* 0x000ff6000fffe03f */
[----:B------:R-:W-:Y:S01]  /*ee30*/  @!UPT UIADD3 URZ, URZ, URZ, URZ ;  /* 0x0000003f3f3ff290 */ /* 0x000fe2000fffe03f */
[----:B------:R-:W-:Y:S04]  /*ee40*/  STL.64 [R1+0x310], R20 ;  /* 0x0003101401007387 */ /* 0x000fe80000100a00 */
[----:B------:R0:W-:Y:S04]  /*ee50*/  STL.64 [R1+0x318], R22 ;  /* 0x0003181601007387 */ /* 0x0001e80000100a00 */
[----:B0-----:R-:W2:Y:S04]  /*ee60*/  LDL.LU.64 R22, [R1+0x1110] ;  /* 0x0011100001167983 */ /* 0x001ea80000300a00 */
[----:B------:R-:W2:Y:S04]  /*ee70*/  LDL.LU.64 R20, [R1+0x1108] ;  /* 0x0011080001147983 */ /* 0x000ea80000300a00 */
[----:B------:R0:W-:Y:S04]  /*ee80*/  STL.64 [R1+0x10b0], R18 ;  /* 0x0010b01201007387 */ /* 0x0001e80000100a00 */
[----:B------:R1:W-:Y:S04]  /*ee90*/  STL.64 [R1+0x10a8], R16 ;  /* 0x0010a81001007387 */ /* 0x0003e80000100a00 */
[----:B0-----:R-:W3:Y:S04]  /*eea0*/  LDL.64 R18, [R1+0x18] ;  /* 0x0000180001127983 */ /* 0x001ee80000100a00 */
[----:B-1----:R-:W3:Y:S01]  /*eeb0*/  LDL.64 R16, [R1+0x10] ;  /* 0x0000100001107983 */ /* 0x002ee20000100a00 */
[-C--:B--2---:R-:W-:Y:S11]  /*eec0*/  HMMA.16816.F32 R24, R20, R8.reuse, R24 ;  /* 0x000000081418723c */ /* 0x084ff60000001818 */
[----:B------:R-:W-:Y:S11]  /*eed0*/  @!UPT UIADD3 URZ, URZ, URZ, URZ ;  /* 0x0000003f3f3ff290 */ /* 0x000ff6000fffe03f */
[----:B------:R-:W-:Y:S01]  /*eee0*/  @!UPT UIADD3 URZ, URZ, URZ, URZ ;  /* 0x0000003f3f3ff290 */ /* 0x000fe2000fffe03f */
        /* <DEDUP_REMOVED lines=14> */
[----:B0-----:R-:W4:Y:S04]  /*efd0*/  LDL.LU.64 R6, [R1+0x10e0] ;  /* 0x0010e00001067983 */ /* 0x001f280000300a00 */
[----:B------:R-:W4:Y:S04]  /*efe0*/  LDL.LU.64 R4, [R1+0x10d8] ;  /* 0x0010d80001047983 */ /* 0x000f280000300a00 */
[----:B------:R0:W-:Y:S04]  /*eff0*/  STL.64 [R1+0x1090], R26 ;  /* 0x0010901a01007387 */ /* 0x0001e80000100a00 */
[----:B------:R-:W-:Y:S04]  /*f000*/  STL.64 [R1+0x1088], R24 ;  /* 0x0010881801007387 */ /* 0x000fe80000100a00 */
[----:B0-----:R-:W2:Y:S01]  /*f010*/  LDL.LU.64 R26, [R1+0x28] ;  /* 0x00002800011a7983 */ /* 0x001ea20000300a00 */
[----:B---3--:R-:W-:-:S02]  /*f020*/  IMAD.MOV.U32 R3, RZ, RZ, R18 ;  /* 0x000000ffff037224 */ /* 0x008fc400078e0012 */
[----:B------:R-:W-:Y:S01]  /*f030*/  IMAD.MOV.U32 R2, RZ, RZ, R19 ;  /* 0x000000ffff027224 */ /* 0x000fe200078e0013 */
[-C--:B--2---:R-:W-:Y:S08]  /*f040*/  HMMA.16816.F32 R20, R16, R26.reuse, R20 ;  /* 0x0000001a1014723c */ /* 0x084ff00000001814 */
        /* <DEDUP_REMOVED lines=225> */
[----:B------:R-:W-:-:S03]  /*fe60*/  IMAD.MOV.U32 R3, RZ, RZ, R26 ;  /* 0x000000ffff037224 */ /* 0x000fc600078e001a */
[----:B------:R0:W-:Y:S01]  /*fe70*/  STL [R1+0xf60], R11 ;  /* 0x000f600b01007387 */ /* 0x0001e20000100800 */
[----:B------:R-:W-:-:S03]  /*fe80*/  IMAD.MOV.U32 R2, RZ, RZ, R27 ;  /* 0x000000ffff027224 */ /* 0x000fc600078e001b */
[----:B------:R-:W2:Y:S01]  /*fe90*/  LDL.LU.64 R24, [R1+0x1e0] ;  /* 0x0001e00001187983 */ /* 0x000ea20000300a00 */
[----:B----4-:R-:W-:Y:S02]  /*fea0*/  IMAD.MOV.U32 R28, RZ, RZ, R17 ;  /* 0x000000ffff1c7224 */ /* 0x010fe400078e0011 */
[----:B0-----:R-:W-:Y:S01]  /*feb0*/  IMAD.MOV.U32 R11, RZ, RZ, R16 ;  /* 0x000000ffff0b7224 */ /* 0x001fe200078e0010 */
[----:B---3--:R-:W-:Y:S11]  /*fec0*/  HMMA.16816.F32 R4, R12, R26, R4 ;  /* 0x0000001a0c04723c */ /* 0x008ff60000001804 */
[----:B------:R-:W-:Y:S11]  /*fed0*/  @!UPT UIADD3 URZ, URZ, URZ, URZ ;  /* 0x0000003f3f3ff290 */ /* 0x000ff6000fffe03f */
[----:B------:R-:W-:Y:S01]  /*fee0*/  @!UPT UIADD3 URZ, URZ, URZ, URZ ;  /* 0x0000003f3f3ff290 */ /* 0x000fe2000fffe03f */
[----:B------:R-:W-:Y:S04]  /*fef0*/  STL.64 [R1+0x4e0], R4 ;  /* 0x0004e00401007387 */ /* 0x000fe80000100a00 */
[----:B------:R-:W-:Y:S04]  /*ff00*/  STL.64 [R1+0x4e8], R6 ;  /* 0x0004e80601007387 */ /* 0x000fe80000100a00 */
[----:B------:R-:W3:Y:S04]  /*ff10*/  LDL.LU.64 R26, [R1+0x1e8] ;  /* 0x0001e800011a7983 */ /* 0x000ee80000300a00 */
[----:B------:R0:W-:Y:S02]  /*ff20*/  STL.64 [R1+0xf90], R14 ;  /* 0x000f900e01007387 */ /* 0x0001e40000100a00 */
[----:B0-----:R-:W-:-:S02]  /*ff30*/  IMAD.MOV.U32 R14, RZ, RZ, R3 ;  /* 0x000000ffff0e7224 */ /* 0x001fc400078e0003 */
[----:B------:R-:W-:-:S07]  /*ff40*/  IMAD.MOV.U32 R15, RZ, RZ, R2 ;  /* 0x000000ffff0f7224 */ /* 0x000fce00078e0002 */
[----:B--2---:R-:W-:Y:S01]  /*ff50*/  HMMA.16816.F32 R20, R16, R14, R20 ;  /* 0x0000000e1014723c */ /* 0x004fe20000001814 */
[----:B------:R-:W-:Y:S04]  /*ff60*/  STL.64 [R1+0xf88], R12 ;  /* 0x000f880c01007387 */ /* 0x000fe80000100a00 */
[----:B------:R-:W2:Y:S04]  /*ff70*/  LDL.LU.64 R4, [R1+0xe0] ;  /* 0x0000e00001047983 */ /* 0x000ea80000300a00 */
[----:B------:R-:W2:Y:S01]  /*ff80*/  LDL.LU.64 R6, [R1+0xe8] ;  /* 0x0000e80001067983 */ /* 0x000ea20000300a00 */
[----:B------:R-:W-:-:S02]  /*ff90*/  IMAD.MOV.U32 R3, RZ, RZ, R18 ;  /* 0x000000ffff037224 */ /* 0x000fc400078e0012 */
[----:B------:R-:W-:-:S11]  /*ffa0*/  IMAD.MOV.U32 R2, RZ, RZ, R19 ;  /* 0x000000ffff027224 */ /* 0x000fd600078e0013 */
[----:B------:R-:W-:Y:S04]  /*ffb0*/  STL.64 [R1+0x3e0], R20 ;  /* 0x0003e01401007387 */ /* 0x000fe80000100a00 */
[----:B------:R0:W-:Y:S04]  /*ffc0*/  STL.64 [R1+0x3e8], R22 ;  /* 0x0003e81601007387 */ /* 0x0001e80000100a00 */
[----:B0-----:R-:W4:Y:S04]  /*ffd0*/  LDL.LU.64 R22, [R1+0xfd0] ;  /* 0x000fd00001167983 */ /* 0x001f280000300a00 */
[----:B------:R-:W4:Y:S04]  /*ffe0*/  LDL.LU.64 R20, [R1+0xfc8] ;  /* 0x000fc80001147983 */ /* 0x000f280000300a00 */
[----:B------:R-:W4:Y:S04]  /*fff0*/  LDL.LU.64 R18, [R1+0xfc0] ;  /* 0x000fc00001127983 */ /* 0x000f280000300a00 */
[----:B------:R-:W4:Y:S02]  /*10000*/  LDL.LU.64 R16, [R1+0xfb8] ;  /* 0x000fb80001107983 */ /* 0x000f240000300a00 */
[-C--:B----4-:R-:W-:Y:S11]  /*10010*/  HMMA.16816.F32 R20, R16, R14.reuse, R20 ;  /* 0x0000000e1014723c */ /* 0x090ff60000001814 */
        /* <DEDUP_REMOVED lines=32> */
[----:B0-----:R-:W-:Y:S01]  /*10220*/  STL.64 [R1+0x20], R4 ;  /* 0x0000200401007387 */ /* 0x001fe20000100a00 */
[----:B------:R-:W-:-:S03]  /*10230*/  IMAD.MOV.U32 R29, RZ, RZ, R5 ;  /* 0x000000ffff1d7224 */ /* 0x000fc600078e0005 */
[----:B------:R0:W-:Y:S04]  /*10240*/  STL.64 [R1+0x28], R6 ;  /* 0x0000280601007387 */ /* 0x0001e80000100a00 */
[----:B0-----:R-:W3:Y:S04]  /*10250*/  LDL.LU.64 R6, [R1+0xf80] ;  /* 0x000f800001067983 */ /* 0x001ee80000300a00 */
[----:B------:R-:W3:Y:S04]  /*10260*/  LDL.LU.64 R4, [R1+0xf78] ;  /* 0x000f780001047983 */ /* 0x000ee80000300a00 */
[----:B------:R-:W-:Y:S01]  /*10270*/  STL [R1+0xda4], R0 ;  /* 0x000da40001007387 */ /* 0x000fe20000100800 */
[-C--:B---3--:R-:W-:Y:S03]  /*10280*/  HMMA.16816.F32 R20, R4, R24.reuse, R20 ;  /* 0x000000180414723c */ /* 0x088fe60000001814 */
        /* <DEDUP_REMOVED lines=13> */
[----:B0-----:R-:W2:Y:S04]  /*10360*/  LDL.LU.64 R16, [R1+0x4d0] ;  /* 0x0004d00001107983 */ /* 0x001ea80000300a00 */
[----:B------:R-:W2:Y:S04]  /*10370*/  LDL.LU.64 R18, [R1+0x4d8] ;  /* 0x0004d80001127983 */ /* 0x000ea80000300a00 */
[----:B------:R-:W3:Y:S04]  /*10380*/  LDL.LU.64 R20, [R1+0x2d0] ;  /* 0x0002d00001147983 */ /* 0x000ee80000300a00 */
[----:B------:R-:W4:Y:S04]  /*10390*/  LDL.LU.64 R22, [R1+0x2d8] ;  /* 0x0002d80001167983 */ /* 0x000f280000300a00 */
[----:B----4-:R-:W-:Y:S04]  /*103a0*/  STL.64 [R1+0xf48], R22 ;  /* 0x000f481601007387 */ /* 0x010fe80000100a00 */
[----:B---3--:R0:W-:Y:S02]  /*103b0*/  STL.64 [R1+0xf40], R20 ;  /* 0x000f401401007387 */ /* 0x0081e40000100a00 */
[----:B0-----:R-:W-:-:S02]  /*103c0*/  IMAD.MOV.U32 R20, RZ, RZ, R11 ;  /* 0x000000ffff147224 */ /* 0x001fc400078e000b */
[----:B------:R-:W3:Y:S04]  /*103d0*/  LDL.LU R11, [R1+0xf60] ;  /* 0x000f6000010b7983 */ /* 0x000ee80000300800 */
[----:B------:R0:W-:Y:S04]  /*103e0*/  STL.64 [R1+0xee8], R6 ;  /* 0x000ee80601007387 */ /* 0x0001e80000100a00 */
[----:B------:R1:W-:Y:S04]  /*103f0*/  STL.64 [R1+0xee0], R4 ;  /* 0x000ee00401007387 */ /* 0x0003e80000100a00 */
[----:B0-----:R-:W4:Y:S04]  /*10400*/  LDL.64 R6, [R1+0x18] ;  /* 0x0000180001067983 */ /* 0x001f280000100a00 */
[----:B-1----:R-:W2:Y:S04]  /*10410*/  LDL.64 R4, [R1+0x10] ;  /* 0x0000100001047983 */ /* 0x002ea80000100a00 */
[----:B----4-:R-:W-:Y:S04]  /*10420*/  STL.64 [R1+0xef8], R6 ;  /* 0x000ef80601007387 */ /* 0x010fe80000100a00 */
[----:B--2---:R0:W-:Y:S04]  /*10430*/  STL.64 [R1+0xef0], R4 ;  /* 0x000ef00401007387 */ /* 0x0041e80000100a00 */
[----:B0-----:R-:W3:Y:S04]  /*10440*/  LDL.LU.64 R4, [R1+0x5d0] ;  /* 0x0005d00001047983 */ /* 0x001ee80000300a00 */
[----:B------:R-:W3:Y:S01]  /*10450*/  LDL.LU.64 R6, [R1+0x5d8] ;  /* 0x0005d80001067983 */ /* 0x000ee20000300a00 */
[----:B------:R-:W-:-:S02]  /*10460*/  IMAD.MOV.U32 R23, RZ, RZ, R2 ;  /* 0x000000ffff177224 */ /* 0x000fc400078e0002 */
[----:B------:R-:W-:Y:S02]  /*10470*/  IMAD.MOV.U32 R2, RZ, RZ, R24 ;  /* 0x000000ffff027224 */ /* 0x000fe400078e0018 */
[----:B------:R-:W-:Y:S01]  /*10480*/  IMAD.MOV.U32 R0, RZ, RZ, R25 ;  /* 0x000000ffff007224 */ /* 0x000fe200078e0019 */
[----:B---3--:R-:W-:Y:S01]  /*10490*/  HMMA.16816.F32 R4, R8, R24, R4 ;  /* 0x000000180804723c */ /* 0x008fe20000001804 */
[----:B------:R-:W2:Y:S11]  /*104a0*/  LDL.LU.64 R24, [R1+0x1d0] ;  /* 0x0001d00001187983 */ /* 0x000eb60000300a00 */
[----:B------:R-:W-:Y:S11]  /*104b0*/  @!UPT UIADD3 URZ, URZ, URZ, URZ ;  /* 0x0000003f3f3ff290 */ /* 0x000ff6000fffe03f */
[----:B------:R0:W-:Y:S04]  /*104c0*/  STL.64 [R1+0x5d0], R4 ;  /* 0x0005d00401007387 */ /* 0x0001e80000100a00 */
[----:B------:R1:W-:Y:S04]  /*104d0*/  STL.64 [R1+0x5d8], R6 ;  /* 0x0005d80601007387 */ /* 0x0003e80000100a00 */
[----:B------:R-:W2:Y:S04]  /*104e0*/  LDL.LU.64 R26, [R1+0x1d8] ;  /* 0x0001d800011a7983 */ /* 0x000ea80000300a00 */
[----:B------:R-:W-:Y:S04]  /*104f0*/  STL.64 [R1+0xf08], R10 ;  /* 0x000f080a01007387 */ /* 0x000fe80000100a00 */
[----:B------:R3:W-:Y:S04]  /*10500*/  STL.64 [R1+0xf00], R8 ;  /* 0x000f000801007387 */ /* 0x0007e80000100a00 */
[----:B0-----:R-:W4:Y:S04]  /*10510*/  LDL.LU.64 R4, [R1+0xd0] ;  /* 0x0000d00001047983 */ /* 0x001f280000300a00 */
[----:B-1----:R-:W4:Y:S01]  /*10520*/  LDL.LU.64 R6, [R1+0xd8] ;  /* 0x0000d80001067983 */ /* 0x002f220000300a00 */
[----:B---3--:R-:W-:-:S02]  /*10530*/  IMAD.MOV.U32 R8, RZ, RZ, R2 ;  /* 0x000000ffff087224 */ /* 0x008fc400078e0002 */
[----:B------:R-:W-:-:S07]  /*10540*/  IMAD.MOV.U32 R9, RZ, RZ, R0 ;  /* 0x000000ffff097224 */ /* 0x000fce00078e0000 */
[----:B------:R-:W-:Y:S11]  /*10550*/  HMMA.16816.F32 R16, R12, R8, R16 ;  /* 0x000000080c10723c */ /* 0x000ff60000001810 */
[----:B------:R-:W-:Y:S11]  /*10560*/  @!UPT UIADD3 URZ, URZ, URZ, URZ ;  /* 0x0000003f3f3ff290 */ /* 0x000ff6000fffe03f */
[----:B------:R-:W-:Y:S01]  /*10570*/  @!UPT UIADD3 URZ, URZ, URZ, URZ ;  /* 0x0000003f3f3ff290 */ /* 0x000fe2000fffe03f */
[----:B------:R-:W-:Y:S04]  /*10580*/  STL.64 [R1+0x4d0], R16 ;  /* 0x0004d01001007387 */ /* 0x000fe80000100a00 */
[----:B------:R0:W-:Y:S04]  /*10590*/  STL.64 [R1+0x4d8], R18 ;  /* 0x0004d81201007387 */ /* 0x0001e80000100a00 */
[----:B0-----:R-:W3:Y:S04]  /*105a0*/  LDL.LU.64 R18, [R1+0xf58] ;  /* 0x000f580001127983 */ /* 0x001ee80000300a00 */
[----:B------:R-:W3:Y:S01]  /*105b0*/  LDL.LU.64 R16, [R1+0xf50] ;  /* 0x000f500001107983 */ /* 0x000ee20000300a00 */
[----:B------:R-:W-:-:S02]  /*105c0*/  IMAD.MOV.U32 R21, RZ, RZ, R28 ;  /* 0x000000ffff157224 */ /* 0x000fc400078e001c */
[----:B------:R-:W-:-:S07]  /*105d0*/  IMAD.MOV.U32 R22, RZ, RZ, R3 ;  /* 0x000000ffff167224 */ /* 0x000fce00078e0003 */
[-C--:B---3--:R-:W-:Y:S01]  /*105e0*/  HMMA.16816.F32 R16, R20, R8.reuse, R16 ;  /* 0x000000081410723c */ /* 0x088fe20000001810 */
[----:B------:R-:W3:Y:S04]  /*105f0*/  LDL.LU.64 R22, [R1+0xf48] ;  /* 0x000f480001167983 */ /* 0x000ee80000300a00 */
[----:B------:R-:W3:Y:S11]  /*10600*/  LDL.LU.64 R20, [R1+0xf40] ;  /* 0x000f400001147983 */ /* 0x000ef60000300a00 */
[----:B------:R-:W-:Y:S07]  /*10610*/  @!UPT UIADD3 URZ, URZ, URZ, URZ ;  /* 0x0000003f3f3ff290 */ /* 0x000fee000fffe03f */
        /* <DEDUP_REMOVED lines=14> */
[----:B-1----:R-:W4:Y:S01]  /*10700*/  LDL.64 R16, [R1] ;  /* 0x0000000001107983 */ /* 0x002f220000100a00 */
[-C--:B--2---:R-:W-:Y:S03]  /*10710*/  HMMA.16816.F32 R24, R20, R8.reuse, R24 ;  /* 0x000000081418723c */ /* 0x084fe60000001818 */
[----:B---3--:R-:W-:Y:S04]  /*10720*/  STL.64 [R1+0xed8], R18 ;  /* 0x000ed81201007387 */ /* 0x008fe80000100a00 */
[----:B----4-:R0:W-:Y:S04]  /*10730*/  STL.64 [R1+0xed0], R16 ;  /* 0x000ed01001007387 */ /* 0x0101e80000100a00 */
[----:B0-----:R-:W2:Y:S04]  /*10740*/  LDL.LU.64 R16, [R1+0x770] ;  /* 0x0007700001107983 */ /* 0x001ea80000300a00 */
[----:B------:R-:W2:Y:S08]  /*10750*/  LDL.LU.64 R18, [R1+0x778] ;  /* 0x0007780001127983 */ /* 0x000eb00000300a00 */
[----:B------:R-:W-:Y:S04]  /*10760*/  STL.64 [R1+0x1d0], R24 ;  /* 0x0001d01801007387 */ /* 0x000fe80000100a00 */
[----:B------:R0:W-:Y:S04]  /*10770*/  STL.64 [R1+0x1d8], R26 ;  /* 0x0001d81a01007387 */ /* 0x0001e80000100a00 */
[----:B0-----:R-:W3:Y:S04]  /*10780*/  LDL.LU.64 R26, [R1+0xf18] ;  /* 0x000f1800011a7983 */ /* 0x001ee80000300a00 */
[----:B------:R-:W3:Y:S04]  /*10790*/  LDL.LU.64 R24, [R1+0xf10] ;  /* 0x000f100001187983 */ /* 0x000ee80000300a00 */
[----:B------:R-:W-:Y:S04]  /*107a0*/  STL.64 [R1+0xea8], R22 ;  /* 0x000ea81601007387 */ /* 0x000fe80000100a00 */
[----:B------:R0:W-:Y:S04]  /*107b0*/  STL.64 [R1+0xea0], R20 ;  /* 0x000ea01401007387 */ /* 0x0001e80000100a00 */
[----:B0-----:R-:W4:Y:S04]  /*107c0*/  LDL.LU.64 R20, [R1+0x6b0] ;  /* 0x0006b00001147983 */ /* 0x001f280000300a00 */
[----:B------:R-:W4:Y:S04]  /*107d0*/  LDL.LU.64 R22, [R1+0x6b8] ;  /* 0x0006b80001167983 */ /* 0x000f280000300a00 */
[----:B------:R-:W2:Y:S01]  /*107e0*/  LDL.LU.64 R10, [R1+0xf08] ;  /* 0x000f0800010a7983 */ /* 0x000ea20000300a00 */
[----:B---3--:R-:W-:Y:S03]  /*107f0*/  HMMA.16816.F32 R4, R24, R8, R4 ;  /* 0x000000081804723c */ /* 0x008fe60000001804 */
[----:B------:R-:W3:Y:S11]  /*10800*/  LDL.LU.64 R8, [R1+0xf00] ;  /* 0x000f000001087983 */ /* 0x000ef60000300a00 */
[----:B------:R-:W-:Y:S09]  /*10810*/  @!UPT UIADD3 URZ, URZ, URZ, URZ ;  /* 0x0000003f3f3ff290 */ /* 0x000ff2000fffe03f */
[----:B------:R-:W-:Y:S04]  /*10820*/  STL.64 [R1+0xd0], R4 ;  /* 0x0000d00401007387 */ /* 0x000fe80000100a00 */
[----:B------:R0:W-:Y:S04]  /*10830*/  STL.64 [R1+0xd8], R6 ;  /* 0x0000d80601007387 */ /* 0x0001e80000100a00 */
[----:B0-----:R-:W2:Y:S04]  /*10840*/  LDL.LU.64 R6, [R1+0xef8] ;  /* 0x000ef80001067983 */ /* 0x001ea80000300a00 */
[----:B------:R-:W2:Y:S04]  /*10850*/  LDL.LU.64 R4, [R1+0xef0] ;  /* 0x000ef00001047983 */ /* 0x000ea80000300a00 */
[----:B------:R0:W-:Y:S04]  /*10860*/  STL.64 [R1+0xe98], R26 ;  /* 0x000e981a01007387 */ /* 0x0001e80000100a00 */
[----:B------:R-:W-:Y:S04]  /*10870*/  STL.64 [R1+0xe90], R24 ;  /* 0x000e901801007387 */ /* 0x000fe80000100a00 */
[----:B0-----:R-:W2:Y:S02]  /*10880*/  LDL.LU.64 R26, [R1+0x38] ;  /* 0x00003800011a7983 */ /* 0x001ea40000300a00 */
[----:B--2---:R-:W-:Y:S01]  /*10890*/  HMMA.16816.F32 R16, R4, R26, R16 ;  /* 0x0000001a0410723c */ /* 0x004fe20000001810 */
[----:B------:R-:W-:-:S02]  /*108a0*/  IMAD.MOV.U32 R2, RZ, RZ, R6 ;  /* 0x000000ffff027224 */ /* 0x000fc400078e0006 */
[----:B------:R-:W-:Y:S02]  /*108b0*/  IMAD.MOV.U32 R0, RZ, RZ, R7 ;  /* 0x000000ffff007224 */ /* 0x000fe400078e0007 */
[----:B------:R-:W-:Y:S11]  /*108c0*/  IMAD.MOV.U32 R3, RZ, RZ, R5 ;  /* 0x000000ffff037224 */ /* 0x000ff600078e0005 */
[----:B------:R-:W-:Y:S07]  /*108d0*/  @!UPT UIADD3 URZ, URZ, URZ, URZ ;  /* 0x0000003f3f3ff290 */ /* 0x000fee000fffe03f */
[----:B------:R0:W-:Y:S04]  /*108e0*/  STL.64 [R1+0x770], R16 ;  /* 0x0007701001007387 */ /* 0x0001e80000100a00 */
[----:B------:R-:W-:Y:S04]  /*108f0*/  STL.64 [R1+0x778], R18 ;  /* 0x0007781201007387 */ /* 0x000fe80000100a00 */
[----:B------:R-:W4:Y:S01]  /*10900*/  LDL.LU.64 R6, [R1+0xee8] ;  /* 0x000ee80001067983 */ /* 0x000f220000300a00 */
[----:B0-----:R-:W-:-:S03]  /*10910*/  IMAD.MOV.U32 R16, RZ, RZ, R4 ;  /* 0x000000ffff107224 */ /* 0x001fc600078e0004 */
[----:B------:R-:W4:Y:S02]  /*10920*/  LDL.LU.64 R4, [R1+0xee0] ;  /* 0x000ee00001047983 */ /* 0x000f240000300a00 */
[----:B----4-:R-:W-:Y:S02]  /*10930*/  HMMA.16816.F32 R20, R4, R26, R20 ;  /* 0x0000001a0414723c */ /* 0x010fe40000001814 */
[----:B------:R-:W-:Y:S04]  /*10940*/  STL.64 [R1+0xe68], R6 ;  /* 0x000e680601007387 */ /* 0x000fe80000100a00 */
[----:B------:R0:W-:Y:S02]  /*10950*/  STL.64 [R1+0xe60], R4 ;  /* 0x000e600401007387 */ /* 0x0001e40000100a00 */
[----:B0-----:R-:W-:Y:S11]  /*10960*/  IMAD.MOV.U32 R4, RZ, RZ, R16 ;  /* 0x000000ffff047224 */ /* 0x001ff600078e0010 */
[----:B------:R-:W-:Y:S04]  /*10970*/  @!UPT UIADD3 URZ, URZ, URZ, URZ ;  /* 0x0000003f3f3ff290 */ /* 0x000fe8000fffe03f */
[----:B------:R0:W-:Y:S04]  /*10980*/  STL.64 [R1+0x6b0], R20 ;  /* 0x0006b01401007387 */ /* 0x0001e80000100a00 */
[----:B------:R1:W-:Y:S04]  /*10990*/  STL.64 [R1+0x6b8], R22 ;  /* 0x0006b81601007387 */ /* 0x0003e80000100a00 */
[----:B------:R-:W2:Y:S04]  /*109a0*/  LDL.LU.64 R16, [R1+0x4c0] ;  /* 0x0004c00001107983 */ /* 0x000ea80000300a00 */
[----:B------:R-:W2:Y:S04]  /*109b0*/  LDL.LU.64 R18, [R1+0x4c8] ;  /* 0x0004c80001127983 */ /* 0x000ea80000300a00 */
[----:B0-----:R-:W4:Y:S04]  /*109c0*/  LDL.LU.64 R20, [R1+0x2c0] ;  /* 0x0002c00001147983 */ /* 0x001f280000300a00 */
[----:B-1----:R-:W2:Y:S01]  /*109d0*/  LDL.LU.64 R22, [R1+0x2c8] ;  /* 0x0002c80001167983 */ /* 0x002ea20000300a00 */
[----:B------:R-:W-:-:S02]  /*109e0*/  IMAD.MOV.U32 R6, RZ, RZ, R2 ;  /* 0x000000ffff067224 */ /* 0x000fc400078e0002 */
[----:B------:R-:W-:Y:S02]  /*109f0*/  IMAD.MOV.U32 R7, RZ, RZ, R0 ;  /* 0x000000ffff077224 */ /* 0x000fe400078e0000 */
[----:B------:R-:W-:Y:S01]  /*10a00*/  IMAD.MOV.U32 R5, RZ, RZ, R3 ;  /* 0x000000ffff057224 */ /* 0x000fe200078e0003 */
[----:B--2---:R-:W-:Y:S04]  /*10a10*/  STL.64 [R1+0xec8], R22 ;  /* 0x000ec81601007387 */ /* 0x004fe80000100a00 */
[----:B----4-:R0:W-:Y:S04]  /*10a20*/  STL.64 [R1+0xec0], R20 ;  /* 0x000ec01401007387 */ /* 0x0101e80000100a00 */
[----:B0-----:R-:W2:Y:S04]  /*10a30*/  LDL.LU.64 R20, [R1+0x3c0] ;  /* 0x0003c00001147983 */ /* 0x001ea80000300a00 */
[----:B------:R-:W2:Y:S04]  /*10a40*/  LDL.LU.64 R22, [R1+0x3c8] ;  /* 0x0003c80001167983 */ /* 0x000ea80000300a00 */
[----:B------:R-:W-:Y:S04]  /*10a50*/  STL.64 [R1+0xe78], R6 ;  /* 0x000e780601007387 */ /* 0x000fe80000100a00 */
[----:B------:R0:W-:Y:S04]  /*10a60*/  STL.64 [R1+0xe70], R4 ;  /* 0x000e700401007387 */ /* 0x0001e80000100a00 */
[----:B0-----:R-:W3:Y:S04]  /*10a70*/  LDL.LU.64 R4, [R1+0x5c0] ;  /* 0x0005c00001047983 */ /* 0x001ee80000300a00 */
[----:B------:R-:W3:Y:S01]  /*10a80*/  LDL.LU.64 R6, [R1+0x5c8] ;  /* 0x0005c80001067983 */ /* 0x000ee20000300a00 */
[----:B------:R-:W-:-:S02]  /*10a90*/  IMAD.MOV.U32 R2, RZ, RZ, R26 ;  /* 0x000000ffff027224 */ /* 0x000fc400078e001a */
[----:B------:R-:W-:Y:S01]  /*10aa0*/  IMAD.MOV.U32 R0, RZ, RZ, R27 ;  /* 0x000000ffff007224 */ /* 0x000fe200078e001b */
[----:B------:R-:W4:Y:S01]  /*10ab0*/  LDL.LU.64 R24, [R1+0x1c0] ;  /* 0x0001c00001187983 */ /* 0x000f220000300a00 */
[----:B---3--:R-:W-:Y:S11]  /*10ac0*/  HMMA.16816.F32 R4, R8, R26, R4 ;  /* 0x0000001a0804723c */ /* 0x008ff60000001804 */
[----:B------:R-:W-:Y:S11]  /*10ad0*/  @!UPT UIADD3 URZ, URZ, URZ, URZ ;  /* 0x0000003f3f3ff290 */ /* 0x000ff6000fffe03f */
[----:B------:R-:W-:Y:S01]  /*10ae0*/  @!UPT UIADD3 URZ, URZ, URZ, URZ ;  /* 0x0000003f3f3ff290 */ /* 0x000fe2000fffe03f */
[----:B------:R-:W-:Y:S04]  /*10af0*/  STL.64 [R1+0x5c0], R4 ;  /* 0x0005c00401007387 */ /* 0x000fe80000100a00 */
[----:B------:R-:W-:Y:S04]  /*10b00*/  STL.64 [R1+0x5c8], R6 ;  /* 0x0005c80601007387 */ /* 0x000fe80000100a00 */
[----:B------:R-:W4:Y:S04]  /*10b10*/  LDL.LU.64 R26, [R1+0x1c8] ;  /* 0x0001c800011a7983 */ /* 0x000f280000300a00 */
[----:B------:R0:W-:Y:S02]  /*10b20*/  STL.64 [R1+0xe88], R10 ;  /* 0x000e880a01007387 */ /* 0x0001e40000100a00 */
[----:B0-----:R-:W-:-:S02]  /*10b30*/  IMAD.MOV.U32 R10, RZ, RZ, R2 ;  /* 0x000000ffff0a7224 */ /* 0x001fc400078e0002 */
[----:B------:R-:W-:-:S07]  /*10b40*/  IMAD.MOV.U32 R11, RZ, RZ, R0 ;  /* 0x000000ffff0b7224 */ /* 0x000fce00078e0000 */
[-C--:B------:R-:W-:Y:S01]  /*10b50*/  HMMA.16816.F32 R16, R12, R10.reuse, R16 ;  /* 0x0000000a0c10723c */ /* 0x080fe20000001810 */
[----:B------:R-:W-:Y:S04]  /*10b60*/  STL.64 [R1+0xe80], R8 ;  /* 0x000e800801007387 */ /* 0x000fe80000100a00 */
[----:B------:R-:W3:Y:S04]  /*10b70*/  LDL.LU.64 R4, [R1+0xc0] ;  /* 0x0000c00001047983 */ /* 0x000ee80000300a00 */
[----:B------:R-:W3:Y:S11]  /*10b80*/  LDL.LU.64 R6, [R1+0xc8] ;  /* 0x0000c80001067983 */ /* 0x000ef60000300a00 */
[----:B------:R-:W-:Y:S03]  /*10b90*/  @!UPT UIADD3 URZ, URZ, URZ, URZ ;  /* 0x0000003f3f3ff290 */ /* 0x000fe6000fffe03f */
[----:B------:R-:W-:Y:S04]  /*10ba0*/  STL.64 [R1+0x4c0], R16 ;  /* 0x0004c01001007387 */ /* 0x000fe80000100a00 */
[----:B------:R0:W-:Y:S04]  /*10bb0*/  STL.64 [R1+0x4c8], R18 ;  /* 0x0004c81201007387 */ /* 0x0001e80000100a00 */
[----:B0-----:R-:W2:Y:S04]  /*10bc0*/  LDL.LU.64 R18, [R1+0xed8] ;  /* 0x000ed80001127983 */ /* 0x001ea80000300a00 */
[----:B------:R-:W2:Y:S02]  /*10bd0*/  LDL.LU.64 R16, [R1+0xed0] ;  /* 0x000ed00001107983 */ /* 0x000ea40000300a00 */
[----:B--2---:R-:W-:Y:S01]  /*10be0*/  HMMA.16816.F32 R20, R16, R10, R20 ;  /* 0x0000000a1014723c */ /* 0x004fe20000001814 */
[----:B------:R-:W-:-:S02]  /*10bf0*/  IMAD.MOV.U32 R2, RZ, RZ, R18 ;  /* 0x000000ffff027224 */ /* 0x000fc400078e0012 */
[----:B------:R-:W-:Y:S02]  /*10c00*/  IMAD.MOV.U32 R0, RZ, RZ, R19 ;  /* 0x000000ffff007224 */ /* 0x000fe400078e0013 */
[----:B------:R-:W-:Y:S02]  /*10c10*/  IMAD.MOV.U32 R28, RZ, RZ, R16 ;  /* 0x000000ffff1c7224 */ /* 0x000fe400078e0010 */
[----:B------:R-:W-:Y:S11]  /*10c20*/  IMAD.MOV.U32 R3, RZ, RZ, R17 ;  /* 0x000000ffff037224 */ /* 0x000ff600078e0011 */
[----:B------:R-:W-:Y:S05]  /*10c30*/  @!UPT UIADD3 URZ, URZ, URZ, URZ ;  /* 0x0000003f3f3ff290 */ /* 0x000fea000fffe03f */
[----:B------:R-:W-:Y:S04]  /*10c40*/  STL.64 [R1+0x3c0], R20 ;  /* 0x0003c01401007387 */ /* 0x000fe80000100a00 */
[----:B------:R0:W-:Y:S04]  /*10c50*/  STL.64 [R1+0x3c8], R22 ;  /* 0x0003c81601007387 */ /* 0x0001e80000100a00 */
[----:B0-----:R-:W2:Y:S04]  /*10c60*/  LDL.LU.64 R22, [R1+0xec8] ;  /* 0x000ec80001167983 */ /* 0x001ea80000300a00 */
[----:B------:R-:W2:Y:S04]  /*10c70*/  LDL.LU.64 R20, [R1+0xec0] ;  /* 0x000ec00001147983 */ /* 0x000ea80000300a00 */
[----:B------:R-:W2:Y:S04]  /*10c80*/  LDL.LU.64 R18, [R1+0xeb8] ;  /* 0x000eb80001127983 */ /* 0x000ea80000300a00 */
[----:B------:R-:W2:Y:S02]  /*10c90*/  LDL.LU.64 R16, [R1+0xeb0] ;  /* 0x000eb00001107983 */ /* 0x000ea40000300a00 */
[-C--:B--2---:R-:W-:Y:S11]  /*10ca0*/  HMMA.16816.F32 R20, R16, R10.reuse, R20 ;  /* 0x0000000a1014723c */ /* 0x084ff60000001814 */
        /* <DEDUP_REMOVED lines=8> */
[----:B0-----:R-:W2:Y:S04]  /*10d30*/  LDL.LU.64 R16, [R1+0x6a0] ;  /* 0x0006a00001107983 */ /* 0x001ea80000300a00 */
[----:B------:R-:W2:Y:S01]  /*10d40*/  LDL.LU.64 R18, [R1+0x6a8] ;  /* 0x0006a80001127983 */ /* 0x000ea20000300a00 */
        /* <DEDUP_REMOVED lines=11> */
[----:B---3--:R-:W-:Y:S03]  /*10e00*/  HMMA.16816.F32 R4, R24, R10, R4 ;  /* 0x0000000a1804723c */ /* 0x008fe60000001804 */
[----:B------:R-:W3:Y:S04]  /*10e10*/  LDL.LU.64 R10, [R1+0xe88] ;  /* 0x000e8800010a7983 */ /* 0x000ee80000300a00 */
[----:B------:R-:W3:Y:S11]  /*10e20*/  LDL.LU.64 R8, [R1+0xe80] ;  /* 0x000e800001087983 */ /* 0x000ef60000300a00 */
[----:B------:R-:W-:Y:S05]  /*10e30*/  @!UPT UIADD3 URZ, URZ, URZ, URZ ;  /* 0x0000003f3f3ff290 */ /* 0x000fea000fffe03f */
[----:B------:R-:W-:Y:S04]  /*10e40*/  STL.64 [R1+0xc0], R4 ;  /* 0x0000c00401007387 */ /* 0x000fe80000100a00 */
[----:B------:R0:W-:Y:S04]  /*10e50*/  STL.64 [R1+0xc8], R6 ;  /* 0x0000c80601007387 */ /* 0x0001e80000100a00 */
[----:B0-----:R-:W4:Y:S04]  /*10e60*/  LDL.LU.64 R6, [R1+0xe78] ;  /* 0x000e780001067983 */ /* 0x001f280000300a00 */
[----:B------:R-:W4:Y:S04]  /*10e70*/  LDL.LU.64 R4, [R1+0xe70] ;  /* 0x000e700001047983 */ /* 0x000f280000300a00 */
[----:B------:R-:W-:Y:S04]  /*10e80*/  STL.64 [R1+0xe18], R26 ;  /* 0x000e181a01007387 */ /* 0x000fe80000100a00 */
[----:B------:R0:W-:Y:S04]  /*10e90*/  STL.64 [R1+0xe10], R24 ;  /* 0x000e101801007387 */ /* 0x0001e80000100a00 */
[----:B0-----:R-:W4:Y:S01]  /*10ea0*/  LDL R24, [R1+0x20] ;  /* 0x0000200001187983 */ /* 0x001f220000100800 */
[----:B------:R-:W-:-:S07]  /*10eb0*/  IMAD.MOV.U32 R25, RZ, RZ, R29 ;  /* 0x000000ffff197224 */ /* 0x000fce00078e001d */
[-C--:B----4-:R-:W-:Y:S01]  /*10ec0*/  HMMA.16816.F32 R20, R4, R24.reuse, R20 ;  /* 0x000000180414723c */ /* 0x090fe20000001814 */
[----:B------:R-:W2:Y:S04]  /*10ed0*/  LDL.LU.64 R6, [R1+0xe68] ;  /* 0x000e680001067983 */ /* 0x000ea80000300a00 */
[----:B------:R-:W2:Y:S03]  /*10ee0*/  LDL.LU.64 R4, [R1+0xe60] ;  /* 0x000e600001047983 */ /* 0x000ea60000300a00 */
[-C--:B--2---:R-:W-:Y:S11]  /*10ef0*/  HMMA.16816.F32 R16, R4, R24.reuse, R16 ;  /* 0x000000180410723c */ /* 0x084ff60000001810 */
[----:B------:R-:W-:Y:S11]  /*10f00*/  @!UPT UIADD3 URZ, URZ, URZ, URZ ;  /* 0x0000003f3f3ff290 */ /* 0x000ff6000fffe03f */
[----:B------:R-:W-:Y:S01]  /*10f10*/  @!UPT UIADD3 URZ, URZ, URZ, URZ ;  /* 0x0000003f3f3ff290 */ /* 0x000fe2000fffe03f */
[----:B------:R0:W-:Y:S04]  /*10f20*/  STL.64 [R1+0x6a0], R16 ;  /* 0x0006a01001007387 */ /* 0x0001e80000100a00 */
[----:B------:R1:W-:Y:S04]  /*10f30*/  STL.64 [R1+0x6a8], R18 ;  /* 0x0006a81201007387 */ /* 0x0003e80000100a00 */
[----:B------:R-:W-:Y:S04]  /*10f40*/  STL.64 [R1+0x760], R20 ;  /* 0x0007601401007387 */ /* 0x000fe80000100a00 */
[----:B------:R-:W-:Y:S04]  /*10f50*/  STL.64 [R1+0x768], R22 ;  /* 0x0007681601007387 */ /* 0x000fe80000100a00 */
[----:B0-----:R-:W2:Y:S04]  /*10f60*/  LDL.LU.64 R16, [R1+0x3b0] ;  /* 0x0003b00001107983 */ /* 0x001ea80000300a00 */
[----:B-1----:R-:W4:Y:S04]  /*10f70*/  LDL.LU.64 R18, [R1+0x3b8] ;  /* 0x0003b80001127983 */ /* 0x002f280000300a00 */
[----:B----4-:R-:W-:Y:S04]  /*10f80*/  STL.64 [R1+0xe58], R18 ;  /* 0x000e581201007387 */ /* 0x010fe80000100a00 */
[----:B--2---:R0:W-:Y:S04]  /*10f90*/  STL.64 [R1+0xe50], R16 ;  /* 0x000e501001007387 */ /* 0x0041e80000100a00 */
[----:B0-----:R-:W2:Y:S04]  /*10fa0*/  LDL.LU.64 R16, [R1+0x4b0] ;  /* 0x0004b00001107983 */ /* 0x001ea80000300a00 */
[----:B------:R-:W2:Y:S04]  /*10fb0*/  LDL.LU.64 R18, [R1+0x4b8] ;  /* 0x0004b80001127983 */ /* 0x000ea80000300a00 */
[----:B------:R-:W4:Y:S04]  /*10fc0*/  LDL.LU.64 R20, [R1+0x2b0] ;  /* 0x0002b00001147983 */ /* 0x000f280000300a00 */
[----:B------:R-:W2:Y:S04]  /*10fd0*/  LDL.LU.64 R22, [R1+0x2b8] ;  /* 0x0002b80001167983 */ /* 0x000ea80000300a00 */
[----:B--2---:R-:W-:Y:S04]  /*10fe0*/  STL.64 [R1+0xe48], R22 ;  /* 0x000e481601007387 */ /* 0x004fe80000100a00 */
[----:B----4-:R-:W-:Y:S04]  /*10ff0*/  STL.64 [R1+0xe40], R20 ;  /* 0x000e401401007387 */ /* 0x010fe80000100a00 */
[----:B------:R-:W-:Y:S04]  /*11000*/  STL.64 [R1+0xde8], R6 ;  /* 0x000de80601007387 */ /* 0x000fe80000100a00 */
[----:B------:R0:W-:Y:S04]  /*11010*/  STL.64 [R1+0xde0], R4 ;  /* 0x000de00401007387 */ /* 0x0001e80000100a00 */
[----:B0-----:R-:W2:Y:S04]  /*11020*/  LDL.LU.64 R4, [R1+0x10] ;  /* 0x0000100001047983 */ /* 0x001ea80000300a00 */
[----:B------:R-:W4:Y:S04]  /*11030*/  LDL.LU.64 R6, [R1+0x18] ;  /* 0x0000180001067983 */ /* 0x000f280000300a00 */
[----:B----4-:R-:W-:Y:S04]  /*11040*/  STL.64 [R1+0xe08], R6 ;  /* 0x000e080601007387 */ /* 0x010fe80000100a00 */
[----:B--2---:R0:W-:Y:S04]  /*11050*/  STL.64 [R1+0xe00], R4 ;  /* 0x000e000401007387 */ /* 0x0041e80000100a00 */
[----:B0-----:R-:W3:Y:S04]  /*11060*/  LDL.LU.64 R4, [R1+0x5b0] ;  /* 0x0005b00001047983 */ /* 0x001ee80000300a00 */
[----:B------:R-:W3:Y:S01]  /*11070*/  LDL.LU.64 R6, [R1+0x5b8] ;  /* 0x0005b80001067983 */ /* 0x000ee20000300a00 */
[-C--:B------:R-:W-:Y:S08]  /*11080*/  HMMA.16816.F32 R16, R12, R24.reuse, R16 ;  /* 0x000000180c10723c */ /* 0x080ff00000001810 */
        /* <DEDUP_REMOVED lines=15> */
[----:B------:R-:W-:-:S02]  /*11180*/  IMAD.MOV.U32 R20, RZ, RZ, R28 ;  /* 0x000000ffff147224 */ /* 0x000fc400078e001c */
[----:B------:R-:W-:Y:S02]  /*11190*/  IMAD.MOV.U32 R21, RZ, RZ, R3 ;  /* 0x000000ffff157224 */ /* 0x000fe400078e0003 */
[----:B------:R-:W-:Y:S02]  /*111a0*/  IMAD.MOV.U32 R22, RZ, RZ, R2 ;  /* 0x000000ffff167224 */ /* 0x000fe400078e0002 */
[----:B------:R-:W-:Y:S01]  /*111b0*/  IMAD.MOV.U32 R23, RZ, RZ, R0 ;  /* 0x000000ffff177224 */ /* 0x000fe200078e0000 */
[----:B------:R-:W-:Y:S04]  /*111c0*/  STL.64 [R1+0xdf8], R14 ;  /* 0x000df80e01007387 */ /* 0x000fe80000100a00 */
[----:B------:R0:W-:Y:S04]  /*111d0*/  STL.64 [R1+0xdf0], R12 ;  /* 0x000df00c01007387 */ /* 0x0001e80000100a00 */
[----:B0-----:R-:W2:Y:S04]  /*111e0*/  LDL.LU.64 R12, [R1+0x750] ;  /* 0x00075000010c7983 */ /* 0x001ea80000300a00 */
[----:B------:R-:W2:Y:S01]  /*111f0*/  LDL.LU.64 R14, [R1+0x758] ;  /* 0x00075800010e7983 */ /* 0x000ea20000300a00 */
[-C--:B----4-:R-:W-:Y:S03]  /*11200*/  HMMA.16816.F32 R16, R20, R24.reuse, R16 ;  /* 0x000000181410723c */ /* 0x090fe60000001810 */
[----:B------:R-:W4:Y:S04]  /*11210*/  LDL.LU.64 R22, [R1+0xe48] ;  /* 0x000e480001167983 */ /* 0x000f280000300a00 */
[----:B------:R-:W4:Y:S11]  /*11220*/  LDL.LU.64 R20, [R1+0xe40] ;  /* 0x000e400001147983 */ /* 0x000f360000300a00 */
[----:B------:R-:W-:Y:S05]  /*11230*/  @!UPT UIADD3 URZ, URZ, URZ, URZ ;  /* 0x0000003f3f3ff290 */ /* 0x000fea000fffe03f */
[----:B------:R-:W-:Y:S04]  /*11240*/  STL.64 [R1+0x3b0], R16 ;  /* 0x0003b01001007387 */ /* 0x000fe80000100a00 */
[----:B------:R0:W-:Y:S04]  /*11250*/  STL.64 [R1+0x3b8], R18 ;  /* 0x0003b81201007387 */ /* 0x0001e80000100a00 */
[----:B0-----:R-:W4:Y:S04]  /*11260*/  LDL.LU.64 R18, [R1+0xe38] ;  /* 0x000e380001127983 */ /* 0x001f280000300a00 */
        /* <DEDUP_REMOVED lines=8> */
[----:B------:R-:W-:Y:S04]  /*112f0*/  STL [R1+0xda8], R19 ;  /* 0x000da81301007387 */ /* 0x000fe80000100800 */
[----:B------:R-:W2:Y:S01]  /*11300*/  LDL.LU.64 R26, [R1+0xe18] ;  /* 0x000e1800011a7983 */ /* 0x000ea20000300a00 */
[----:B---3--:R-:W-:Y:S03]  /*11310*/  HMMA.16816.F32 R8, R20, R24, R8 ;  /* 0x000000181408723c */ /* 0x008fe60000001808 */
[----:B------:R-:W2:Y:S11]  /*11320*/  LDL.LU.64 R24, [R1+0xe10] ;  /* 0x000e100001187983 */ /* 0x000eb60000300a00 */
[----:B------:R-:W-:Y:S09]  /*11330*/  @!UPT UIADD3 URZ, URZ, URZ, URZ ;  /* 0x0000003f3f3ff290 */ /* 0x000ff2000fffe03f */
[----:B------:R0:W-:Y:S04]  /*11340*/  STL.64 [R1+0x1b0], R8 ;  /* 0x0001b00801007387 */ /* 0x0001e80000100a00 */
[----:B------:R1:W-:Y:S04]  /*11350*/  STL.64 [R1+0x1b8], R10 ;  /* 0x0001b80a01007387 */ /* 0x0003e80000100a00 */
[----:B0-----:R-:W3:Y:S04]  /*11360*/  LDL.LU.64 R8, [R1+0x690] ;  /* 0x0006900001087983 */ /* 0x001ee80000300a00 */
[----:B-1----:R-:W3:Y:S04]  /*11370*/  LDL.LU.64 R10, [R1+0x698] ;  /* 0x00069800010a7983 */ /* 0x002ee80000300a00 */
[----:B------:R-:W-:Y:S04]  /*11380*/  STL.64 [R1+0xdb8], R22 ;  /* 0x000db81601007387 */ /* 0x000fe80000100a00 */
[----:B------:R0:W-:Y:S04]  /*11390*/  STL.64 [R1+0xdb0], R20 ;  /* 0x000db01401007387 */ /* 0x0001e80000100a00 */
[----:B0-----:R-:W2:Y:S04]  /*113a0*/  LDL.LU.64 R20, [R1+0x20] ;  /* 0x0000200001147983 */ /* 0x001ea80000300a00 */
[----:B------:R-:W4:Y:S01]  /*113b0*/  LDL.LU.64 R22, [R1+0x28] ;  /* 0x0000280001167983 */ /* 0x000f220000300a00 */
[----:B--2---:R-:W-:Y:S11]  /*113c0*/  HMMA.16816.F32 R4, R24, R20, R4 ;  /* 0x000000141804723c */ /* 0x004ff60000001804 */
        /* <DEDUP_REMOVED lines=10> */
[----:B----4-:R-:W-:Y:S01]  /*11470*/  HMMA.16816.F32 R12, R4, R22, R12 ;  /* 0x00000016040c723c */ /* 0x010fe2000000180c */
[----:B------:R-:W-:-:S02]  /*11480*/  IMAD.MOV.U32 R3, RZ, RZ, R6 ;  /* 0x000000ffff037224 */ /* 0x000fc400078e0006 */
[----:B------:R-:W-:Y:S02]  /*11490*/  IMAD.MOV.U32 R29, RZ, RZ, R7 ;  /* 0x000000ffff1d7224 */ /* 0x000fe400078e0007 */
[----:B------:R-:W-:Y:S02]  /*114a0*/  IMAD.MOV.U32 R19, RZ, RZ, R4 ;  /* 0x000000ffff137224 */ /* 0x000fe400078e0004 */
[----:B------:R-:W-:Y:S11]  /*114b0*/  IMAD.MOV.U32 R0, RZ, RZ, R5 ;  /* 0x000000ffff007224 */ /* 0x000ff600078e0005 */
[----:B------:R-:W-:Y:S05]  /*114c0*/  @!UPT UIADD3 URZ, URZ, URZ, URZ ;  /* 0x0000003f3f3ff290 */ /* 0x000fea000fffe03f */
[----:B------:R-:W-:Y:S04]  /*114d0*/  STL.64 [R1+0x750], R12 ;  /* 0x0007500c01007387 */ /* 0x000fe80000100a00 */
[----:B------:R0:W-:Y:S04]  /*114e0*/  STL.64 [R1+0x758], R14 ;  /* 0x0007580e01007387 */ /* 0x0001e80000100a00 */
[----:B0-----:R-:W4:Y:S04]  /*114f0*/  LDL.LU.64 R14, [R1+0xdf8] ;  /* 0x000df800010e7983 */ /* 0x001f280000300a00 */
[----:B------:R-:W4:Y:S04]  /*11500*/  LDL.LU.64 R12, [R1+0xdf0] ;  /* 0x000df000010c7983 */ /* 0x000f280000300a00 */
[----:B------:R-:W3:Y:S04]  /*11510*/  LDL.LU.64 R6, [R1+0xde8] ;  /* 0x000de80001067983 */ /* 0x000ee80000300a00 */
[----:B------:R-:W3:Y:S04]  /*11520*/  LDL.LU.64 R4, [R1+0xde0] ;  /* 0x000de00001047983 */ /* 0x000ee80000300a00 */
[----:B------:R-:W-:Y:S04]  /*11530*/  STL.64 [R1+0xdc8], R18 ;  /* 0x000dc81201007387 */ /* 0x000fe80000100a00 */
[----:B------:R0:W-:Y:S04]  /*11540*/  STL.64 [R1+0xdc0], R16 ;  /* 0x000dc01001007387 */ /* 0x0001e80000100a00 */
[----:B0-----:R-:W4:Y:S04]  /*11550*/  LDL.LU.64 R16, [R1+0x4a0] ;  /* 0x0004a00001107983 */ /* 0x001f280000300a00 */
[----:B------:R-:W4:Y:S01]  /*11560*/  LDL.LU.64 R18, [R1+0x4a8] ;  /* 0x0004a80001127983 */ /* 0x000f220000300a00 */
[-C--:B---3--:R-:W-:Y:S11]  /*11570*/  HMMA.16816.F32 R8, R4, R22.reuse, R8 ;  /* 0x000000160408723c */ /* 0x088ff60000001808 */
[----:B------:R-:W-:Y:S11]  /*11580*/  @!UPT UIADD3 URZ, URZ, URZ, URZ ;  /* 0x0000003f3f3ff290 */ /* 0x000ff6000fffe03f */
[----:B------:R-:W-:Y:S01]  /*11590*/  @!UPT UIADD3 URZ, URZ, URZ, URZ ;  /* 0x0000003f3f3ff290 */ /* 0x000fe2000fffe03f */
[----:B------:R-:W-:Y:S04]  /*115a0*/  STL.64 [R1+0x690], R8 ;  /* 0x0006900801007387 */ /* 0x000fe80000100a00 */
[----:B------:R0:W-:Y:S04]  /*115b0*/  STL.64 [R1+0x698], R10 ;  /* 0x0006980a01007387 */ /* 0x0001e80000100a00 */
[----:B0-----:R-:W2:Y:S04]  /*115c0*/  LDL.LU.64 R10, [R1+0xdd8] ;  /* 0x000dd800010a7983 */ /* 0x001ea80000300a00 */
[----:B------:R-:W2:Y:S01]  /*115d0*/  LDL.LU.64 R8, [R1+0xdd0] ;  /* 0x000dd00001087983 */ /* 0x000ea20000300a00 */
[-C--:B----4-:R-:W-:Y:S03]  /*115e0*/  HMMA.16816.F32 R16, R12, R22.reuse, R16 ;  /* 0x000000160c10723c */ /* 0x090fe60000001810 */
[----:B------:R-:W-:Y:S04]  /*115f0*/  STL.64 [R1+0xd68], R6 ;  /* 0x000d680601007387 */ /* 0x000fe80000100a00 */
[----:B------:R0:W-:Y:S04]  /*11600*/  STL.64 [R1+0xd60], R4 ;  /* 0x000d600401007387 */ /* 0x0001e80000100a00 */
[----:B0-----:R-:W3:Y:S04]  /*11610*/  LDL.LU.64 R4, [R1+0x3a0] ;  /* 0x0003a00001047983 */ /* 0x001ee80000300a00 */
[----:B------:R-:W3:Y:S01]  /*11620*/  LDL.LU.64 R6, [R1+0x3a8] ;  /* 0x0003a80001067983 */ /* 0x000ee20000300a00 */
[----:B--2---:R-:W-:Y:S11]  /*11630*/  HMMA.16816.F32 R24, R8, R22, R24 ;  /* 0x000000160818723c */ /* 0x004ff60000001818 */
        /* <DEDUP_REMOVED lines=8> */
[----:B0-----:R-:W3:Y:S04]  /*116c0*/  LDL.LU.64 R8, [R1] ;  /* 0x0000000001087983 */ /* 0x001ee80000300a00 */
[----:B------:R-:W3:Y:S04]  /*116d0*/  LDL.LU.64 R10, [R1+0x8] ;  /* 0x00000800010a7983 */ /* 0x000ee80000300a00 */
[----:B------:R-:W-:Y:S04]  /*116e0*/  STL.64 [R1+0x4a0], R16 ;  /* 0x0004a01001007387 */ /* 0x000fe80000100a00 */
[----:B------:R0:W-:Y:S04]  /*116f0*/  STL.64 [R1+0x4a8], R18 ;  /* 0x0004a81201007387 */ /* 0x0001e80000100a00 */
[----:B0-----:R-:W4:Y:S01]  /*11700*/  LDL.LU.64 R18, [R1+0xdc8] ;  /* 0x000dc80001127983 */ /* 0x001f220000300a00 */
[----:B------:R-:W-:-:S02]  /*11710*/  IMAD.MOV.U32 R28, RZ, RZ, R22 ;  /* 0x000000ffff1c7224 */ /* 0x000fc400078e0016 */
[----:B------:R-:W-:Y:S01]  /*11720*/  IMAD.MOV.U32 R2, RZ, RZ, R23 ;  /* 0x000000ffff027224 */ /* 0x000fe200078e0017 */
[----:B------:R-:W2:Y:S04]  /*11730*/  LDL.LU.64 R16, [R1+0xdc0] ;  /* 0x000dc00001107983 */ /* 0x000ea80000300a00 */
[----:B------:R-:W2:Y:S04]  /*11740*/  LDL.LU.64 R22, [R1+0xdb8] ;  /* 0x000db80001167983 */ /* 0x000ea80000300a00 */
[----:B------:R-:W2:Y:S04]  /*11750*/  LDL.LU.64 R20, [R1+0xdb0] ;  /* 0x000db00001147983 */ /* 0x000ea80000300a00 */
[----:B------:R-:W-:Y:S04]  /*11760*/  STL.64 [R1+0xcf0], R14 ;  /* 0x000cf00e01007387 */ /* 0x000fe80000100a00 */
[----:B------:R4:W-:Y:S02]  /*11770*/  STL.64 [R1+0xce8], R12 ;  /* 0x000ce80c01007387 */ /* 0x0009e40000100a00 */
[----:B----4-:R-:W-:-:S02]  /*11780*/  IMAD.MOV.U32 R12, RZ, RZ, R19 ;  /* 0x000000ffff0c7224 */ /* 0x010fc400078e0013 */
[----:B------:R-:W2:Y:S01]  /*11790*/  LDL.LU R19, [R1+0xda8] ;  /* 0x000da80001137983 */ /* 0x000ea20000300800 */
[----:B------:R-:W-:Y:S02]  /*117a0*/  IMAD.MOV.U32 R14, RZ, RZ, R3 ;  /* 0x000000ffff0e7224 */ /* 0x000fe400078e0003 */
[----:B------:R-:W-:Y:S02]  /*117b0*/  IMAD.MOV.U32 R15, RZ, RZ, R29 ;  /* 0x000000ffff0f7224 */ /* 0x000fe400078e001d */
[----:B------:R-:W-:Y:S02]  /*117c0*/  IMAD.MOV.U32 R13, RZ, RZ, R0 ;  /* 0x000000ffff0d7224 */ /* 0x000fe400078e0000 */
[----:B------:R-:W4:Y:S04]  /*117d0*/  LDL.LU R0, [R1+0xda4] ;  /* 0x000da40001007983 */ /* 0x000f280000300800 */
[----:B------:R0:W5:Y:S04]  /*117e0*/  LDL.LU R3, [R1+0xda0] ;  /* 0x000da00001037983 */ /* 0x0001680000300800 */
[----:B------:R1:W-:Y:S02]  /*117f0*/  STL.64 [R1+0xd88], R14 ;  /* 0x000d880e01007387 */ /* 0x0003e40000100a00 */
[----:B-1----:R-:W-:-:S02]  /*11800*/  IMAD.MOV.U32 R14, RZ, RZ, R28 ;  /* 0x000000ffff0e7224 */ /* 0x002fc400078e001c */
[----:B------:R-:W-:-:S07]  /*11810*/  IMAD.MOV.U32 R15, RZ, RZ, R2 ;  /* 0x000000ffff0f7224 */ /* 0x000fce00078e0002 */
[-C--:B---3--:R-:W-:Y:S01]  /*11820*/  HMMA.16816.F32 R4, R8, R14.reuse, R4 ;  /* 0x0000000e0804723c */ /* 0x088fe20000001804 */
[----:B------:R-:W-:Y:S11]  /*11830*/  STL.64 [R1+0xd80], R12 ;  /* 0x000d800c01007387 */ /* 0x000ff60000100a00 */
[----:B------:R-:W-:Y:S11]  /*11840*/  @!UPT UIADD3 URZ, URZ, URZ, URZ ;  /* 0x0000003f3f3ff290 */ /* 0x000ff6000fffe03f */
[----:B------:R1:W-:Y:S04]  /*11850*/  STL.64 [R1+0x3a0], R4 ;  /* 0x0003a00401007387 */ /* 0x0003e80000100a00 */
[----:B------:R3:W-:Y:S01]  /*11860*/  STL.64 [R1+0x3a8], R6 ;  /* 0x0003a80601007387 */ /* 0x0007e20000100a00 */
[----:B-1----:R-:W-:Y:S02]  /*11870*/  IMAD.MOV.U32 R5, RZ, RZ, R9 ;  /* 0x000000ffff057224 */ /* 0x002fe400078e0009 */
[----:B------:R-:W-:Y:S02]  /*11880*/  IMAD.MOV.U32 R4, RZ, RZ, R10 ;  /* 0x000000ffff047224 */ /* 0x000fe400078e000a */
[----:B---3--:R-:W-:Y:S01]  /*11890*/  IMAD.MOV.U32 R6, RZ, RZ, R8 ;  /* 0x000000ffff067224 */ /* 0x008fe200078e0008 */
[----:B--2---:R-:W-:Y:S11]  /*118a0*/  HMMA.16816.F32 R24, R16, R14, R24 ;  /* 0x0000000e1018723c */ /* 0x004ff60000001818 */
[----:B------:R-:W-:Y:S11]  /*118b0*/  @!UPT UIADD3 URZ, URZ, URZ, URZ ;  /* 0x0000003f3f3ff290 */ /* 0x000ff6000fffe03f */
[----:B------:R-:W-:Y:S01]  /*118c0*/  @!UPT UIADD3 URZ, URZ, URZ, URZ ;  /* 0x0000003f3f3ff290 */ /* 0x000fe2000fffe03f */
[----:B------:R1:W-:Y:S04]  /*118d0*/  STL.64 [R1+0x2a0], R24 ;  /* 0x0002a01801007387 */ /* 0x0003e80000100a00 */
[----:B------:R2:W-:Y:S04]  /*118e0*/  STL.64 [R1+0x2a8], R26 ;  /* 0x0002a81a01007387 */ /* 0x0005e80000100a00 */
[----:B-1----:R-:W3:Y:S04]  /*118f0*/  LDL.LU.64 R24, [R1+0x1a0] ;  /* 0x0001a00001187983 */ /* 0x002ee80000300a00 */
[----:B--2---:R-:W3:Y:S04]  /*11900*/  LDL.LU.64 R26, [R1+0x1a8] ;  /* 0x0001a800011a7983 */ /* 0x004ee80000300a00 */
[----:B------:R1:W-:Y:S04]  /*11910*/  STL.64 [R1+0xca0], R18 ;  /* 0x000ca01201007387 */ /* 0x0003e80000100a00 */
[----:B------:R2:W-:Y:S01]  /*11920*/  STL.64 [R1+0xc98], R16 ;  /* 0x000c981001007387 */ /* 0x0005e20000100a00 */
[----:B-1----:R-:W-:-:S02]  /*11930*/  IMAD.MOV.U32 R18, RZ, RZ, R4 ;  /* 0x000000ffff127224 */ /* 0x002fc400078e0004 */
[----:B--2---:R-:W-:Y:S02]  /*11940*/  IMAD.MOV.U32 R17, RZ, RZ, R5 ;  /* 0x000000ffff117224 */ /* 0x004fe400078e0005 */
[----:B------:R-:W-:Y:S01]  /*11950*/  IMAD.MOV.U32 R16, RZ, RZ, R6 ;  /* 0x000000ffff107224 */ /* 0x000fe200078e0006 */
[----:B------:R-:W2:Y:S04]  /*11960*/  LDL.LU.64 R4, [R1+0x730] ;  /* 0x0007300001047983 */ /* 0x000ea80000300a00 */
[----:B------:R-:W2:Y:S01]  /*11970*/  LDL.LU.64 R6, [R1+0x738] ;  /* 0x0007380001067983 */ /* 0x000ea20000300a00 */
[----:B------:R-:W-:-:S04]  /*11980*/  IMAD.MOV.U32 R2, RZ, RZ, R11 ;  /* 0x000000ffff027224 */ /* 0x000fc800078e000b */
[----:B------:R-:W-:Y:S01]  /*11990*/  IMAD.MOV.U32 R19, RZ, RZ, R2 ;  /* 0x000000ffff137224 */ /* 0x000fe200078e0002 */
[-C--:B---3--:R-:W-:Y:S01]  /*119a0*/  HMMA.16816.F32 R24, R20, R14.reuse, R24 ;  /* 0x0000000e1418723c */ /* 0x088fe20000001818 */
[----:B--2---:R-:W-:Y:S04]  /*119b0*/  STL.64 [R1+0xd78], R6 ;  /* 0x000d780601007387 */ /* 0x004fe80000100a00 */
[----:B------:R1:W-:Y:S04]  /*119c0*/  STL.64 [R1+0xd70], R4 ;  /* 0x000d700401007387 */ /* 0x0003e80000100a00 */
[----:B-1----:R-:W2:Y:S04]  /*119d0*/  LDL.LU.64 R4, [R1+0x740] ;  /* 0x0007400001047983 */ /* 0x002ea80000300a00 */
[----:B------:R-:W2:Y:S04]  /*119e0*/  LDL.LU.64 R6, [R1+0x748] ;  /* 0x0007480001067983 */ /* 0x000ea80000300a00 */
[----:B------:R-:W3:Y:S04]  /*119f0*/  LDL.LU.64 R8, [R1+0x710] ;  /* 0x0007100001087983 */ /* 0x000ee80000300a00 */
[----:B------:R-:W3:Y:S04]  /*11a00*/  LDL.LU.64 R10, [R1+0x718] ;  /* 0x00071800010a7983 */ /* 0x000ee80000300a00 */
[----:B------:R-:W-:Y:S04]  /*11a10*/  STL.64 [R1+0xcc0], R18 ;  /* 0x000cc01201007387 */ /* 0x000fe80000100a00 */
[----:B------:R1:W-:Y:S04]  /*11a20*/  STL.64 [R1+0xcb8], R16 ;  /* 0x000cb81001007387 */ /* 0x0003e80000100a00 */
[----:B-1----:R-:W2:Y:S04]  /*11a30*/  LDL.LU.64 R16, [R1+0xa0] ;  /* 0x0000a00001107983 */ /* 0x002ea80000300a00 */
[----:B------:R-:W2:Y:S04]  /*11a40*/  LDL.LU.64 R18, [R1+0xa8] ;  /* 0x0000a80001127983 */ /* 0x000ea80000300a00 */
[----:B------:R-:W-:Y:S04]  /*11a50*/  STL.64 [R1+0x1a0], R24 ;  /* 0x0001a01801007387 */ /* 0x000fe80000100a00 */
[----:B------:R1:W-:Y:S04]  /*11a60*/  STL.64 [R1+0x1a8], R26 ;  /* 0x0001a81a01007387 */ /* 0x0003e80000100a00 */
[----:B-1----:R-:W2:Y:S04]  /*11a70*/  LDL.LU.64 R26, [R1+0xd98] ;  /* 0x000d9800011a7983 */ /* 0x002ea80000300a00 */
[----:B------:R-:W2:Y:S04]  /*11a80*/  LDL.LU.64 R24, [R1+0xd90] ;  /* 0x000d900001187983 */ /* 0x000ea80000300a00 */
[----:B------:R-:W-:Y:S04]  /*11a90*/  STL.64 [R1+0xc60], R22 ;  /* 0x000c601601007387 */ /* 0x000fe80000100a00 */
[----:B------:R1:W-:Y:S04]  /*11aa0*/  STL.64 [R1+0xc58], R20 ;  /* 0x000c581401007387 */ /* 0x0003e80000100a00 */
[----:B-1----:R-:W3:Y:S04]  /*11ab0*/  LDL.LU.64 R20, [R1+0x720] ;  /* 0x0007200001147983 */ /* 0x002ee80000300a00 */
[----:B------:R-:W3:Y:S01]  /*11ac0*/  LDL.LU.64 R22, [R1+0x728] ;  /* 0x0007280001167983 */ /* 0x000ee20000300a00 */
[----:B--2---:R-:W-:Y:S03]  /*11ad0*/  HMMA.16816.F32 R16, R24, R14, R16 ;  /* 0x0000000e1810723c */ /* 0x004fe60000001810 */
[----:B------:R-:W2:Y:S04]  /*11ae0*/  LDL.LU.64 R14, [R1+0xd88] ;  /* 0x000d8800010e7983 */ /* 0x000ea80000300a00 */
[----:B------:R-:W2:Y:S04]  /*11af0*/  LDL.LU.64 R12, [R1+0xd80] ;  /* 0x000d8000010c7983 */ /* 0x000ea80000300a00 */
[----:B------:R-:W-:Y:S04]  /*11b00*/  STL.64 [R1+0xc20], R26 ;  /* 0x000c201a01007387 */ /* 0x000fe80000100a00 */
[----:B------:R-:W-:Y:S04]  /*11b10*/  STL.64 [R1+0xc18], R24 ;  /* 0x000c181801007387 */ /* 0x000fe80000100a00 */
[----:B----4-:R-:W1:Y:S04]  /*11b20*/  LDSM.16.M88.4 R24, [R0+0x3000] ;  /* 0x003000000018783b */ /* 0x010e680000000200 */
[----:B------:R-:W-:Y:S04]  /*11b30*/  STL.64 [R1+0xa0], R16 ;  /* 0x0000a01001007387 */ /* 0x000fe80000100a00 */
[----:B------:R-:W-:Y:S04]  /*11b40*/  STL.64 [R1+0xa8], R18 ;  /* 0x0000a81201007387 */ /* 0x000fe80000100a00 */
[----:B------:R-:W3:Y:S04]  /*11b50*/  LDSM.16.M88.4 R16, [R0+0x3800] ;  /* 0x003800000010783b */ /* 0x000ee80000000200 */
[----:B-1----:R-:W-:Y:S04]  /*11b60*/  STL.64 [R1+0x30], R24 ;  /* 0x0000301801007387 */ /* 0x002fe80000100a00 */
[----:B------:R-:W-:Y:S01]  /*11b70*/  STL.64 [R1+0x38], R26 ;  /* 0x0000381a01007387 */ /* 0x000fe20000100a00 */
[C---:B--2---:R-:W-:Y:S11]  /*11b80*/  HMMA.16816.F32 R4, R12.reuse, R24, R4 ;  /* 0x000000180c04723c */ /* 0x044ff60000001804 */
[----:B------:R-:W-:Y:S11]  /*11b90*/  @!UPT UIADD3 URZ, URZ, URZ, URZ ;  /* 0x0000003f3f3ff290 */ /* 0x000ff6000fffe03f */
[----:B------:R-:W-:Y:S01]  /*11ba0*/  @!UPT UIADD3 URZ, URZ, URZ, URZ ;  /* 0x0000003f3f3ff290 */ /* 0x000fe2000fffe03f */
[----:B------:R-:W-:Y:S04]  /*11bb0*/  STL.64 [R1+0x740], R4 ;  /* 0x0007400401007387 */ /* 0x000fe80000100a00 */
[----:B------:R1:W-:Y:S04]  /*11bc0*/  STL.64 [R1+0x748], R6 ;  /* 0x0007480601007387 */ /* 0x0003e80000100a00 */
[----:B-1----:R-:W2:Y:S04]  /*11bd0*/  LDL.LU.64 R6, [R1+0xd78] ;  /* 0x000d780001067983 */ /* 0x002ea80000300a00 */
[----:B------:R-:W2:Y:S01]  /*11be0*/  LDL.LU.64 R4, [R1+0xd70] ;  /* 0x000d700001047983 */ /* 0x000ea20000300a00 */
[C---:B---3--:R-:W-:Y:S08]  /*11bf0*/  HMMA.16816.F32 R20, R12.reuse, R16, R20 ;  /* 0x000000100c14723c */ /* 0x048ff00000001814 */
[C---:B------:R-:W-:Y:S08]  /*11c00*/  HMMA.16816.F32 R8, R12.reuse, R18, R8 ;  /* 0x000000120c08723c */ /* 0x040ff00000001808 */
[----:B--2---:R-:W-:Y:S11]  /*11c10*/  HMMA.16816.F32 R4, R12, R26, R4 ;  /* 0x0000001a0c04723c */ /* 0x004ff60000001804 */
[----:B------:R-:W-:Y:S11]  /*11c20*/  @!UPT UIADD3 URZ, URZ, URZ, URZ ;  /* 0x0000003f3f3ff290 */ /* 0x000ff6000fffe03f */
[----:B------:R-:W-:Y:S01]  /*11c30*/  @!UPT UIADD3 URZ, URZ, URZ, URZ ;  /* 0x0000003f3f3ff290 */ /* 0x000fe2000fffe03f */
[----:B------:R-:W-:Y:S04]  /*11c40*/  STL.64 [R1+0x730], R4 ;  /* 0x0007300401007387 */ /* 0x000fe80000100a00 */
[----:B------:R1:W-:Y:S04]  /*11c50*/  STL.64 [R1+0x738], R6 ;  /* 0x0007380601007387 */ /* 0x0003e80000100a00 */
[----:B-1----:R-:W2:Y:S04]  /*11c60*/  LDL.LU.64 R6, [R1+0xd68] ;  /* 0x000d680001067983 */ /* 0x002ea80000300a00 */
[----:B------:R-:W2:Y:S04]  /*11c70*/  LDL.LU.64 R4, [R1+0xd60] ;  /* 0x000d600001047983 */ /* 0x000ea80000300a00 */
[----:B------:R-:W-:Y:S04]  /*11c80*/  STL.64 [R1+0xd40], R18 ;  /* 0x000d401201007387 */ /* 0x000fe80000100a00 */
[----:B------:R1:W-:Y:S04]  /*11c90*/  STL.64 [R1+0xd38], R16 ;  /* 0x000d381001007387 */ /* 0x0003e80000100a00 */
[----:B------:R-:W-:Y:S04]  /*11ca0*/  STL.64 [R1+0x720], R20 ;  /* 0x0007201401007387 */ /* 0x000fe80000100a00 */
[----:B------:R-:W-:Y:S04]  /*11cb0*/  STL.64 [R1+0x728], R22 ;  /* 0x0007281601007387 */ /* 0x000fe80000100a00 */
[----:B-1----:R-:W3:Y:S04]  /*11cc0*/  LDL.LU.64 R16, [R1+0x670] ;  /* 0x0006700001107983 */ /* 0x002ee80000300a00 */
[----:B------:R-:W-:Y:S04]  /*11cd0*/  STL.64 [R1+0x710], R8 ;  /* 0x0007100801007387 */ /* 0x000fe80000100a00 */
[----:B------:R-:W-:Y:S04]  /*11ce0*/  STL.64 [R1+0x718], R10 ;  /* 0x0007180a01007387 */ /* 0x000fe80000100a00 */
[----:B------:R-:W4:Y:S04]  /*11cf0*/  LDL.LU.64 R18, [R1+0x678] ;  /* 0x0006780001127983 */ /* 0x000f280000300a00 */
[----:B----4-:R-:W-:Y:S04]  /*11d00*/  STL.64 [R1+0xd50], R18 ;  /* 0x000d501201007387 */ /* 0x010fe80000100a00 */
[----:B---3--:R1:W-:Y:S04]  /*11d10*/  STL.64 [R1+0xd48], R16 ;  /* 0x000d481001007387 */ /* 0x0083e80000100a00 */
[----:B-1----:R-:W2:Y:S04]  /*11d20*/  LDL.LU.64 R16, [R1+0x680] ;  /* 0x0006800001107983 */ /* 0x002ea80000300a00 */
[----:B------:R-:W2:Y:S04]  /*11d30*/  LDL.LU.64 R18, [R1+0x688] ;  /* 0x0006880001127983 */ /* 0x000ea80000300a00 */
[----:B------:R-:W3:Y:S04]  /*11d40*/  LDL.LU.64 R8, [R1+0x650] ;  /* 0x0006500001087983 */ /* 0x000ee80000300a00 */
[----:B------:R-:W4:Y:S04]  /*11d50*/  LDL.LU.64 R10, [R1+0x658] ;  /* 0x00065800010a7983 */ /* 0x000f280000300a00 */
[----:B----4-:R-:W-:Y:S04]  /*11d60*/  STL.64 [R1+0xd30], R10 ;  /* 0x000d300a01007387 */ /* 0x010fe80000100a00 */
[----:B---3--:R1:W-:Y:S04]  /*11d70*/  STL.64 [R1+0xd28], R8 ;  /* 0x000d280801007387 */ /* 0x0083e80000100a00 */
[----:B-1----:R-:W3:Y:S04]  /*11d80*/  LDL.LU.64 R8, [R1+0x660] ;  /* 0x0006600001087983 */ /* 0x002ee80000300a00 */
[----:B------:R-:W3:Y:S04]  /*11d90*/  LDL.LU.64 R10, [R1+0x668] ;  /* 0x00066800010a7983 */ /* 0x000ee80000300a00 */
[----:B------:R-:W4:Y:S04]  /*11da0*/  LDL.LU.64 R12, [R1+0x570] ;  /* 0x00057000010c7983 */ /* 0x000f280000300a00 */
[----:B------:R-:W2:Y:S04]  /*11db0*/  LDL.LU.64 R14, [R1+0x578] ;  /* 0x00057800010e7983 */ /* 0x000ea80000300a00 */
[----:B--2---:R-:W-:Y:S04]  /*11dc0*/  STL.64 [R1+0xd00], R14 ;  /* 0x000d000e01007387 */ /* 0x004fe80000100a00 */
[----:B----4-:R1:W-:Y:S04]  /*11dd0*/  STL.64 [R1+0xcf8], R12 ;  /* 0x000cf80c01007387 */ /* 0x0103e80000100a00 */
[----:B-1----:R-:W2:Y:S04]  /*11de0*/  LDL.LU.64 R12, [R1+0x580] ;  /* 0x00058000010c7983 */ /* 0x002ea80000300a00 */
[----:B------:R-:W4:Y:S01]  /*11df0*/  LDL.LU.64 R14, [R1+0x588] ;  /* 0x00058800010e7983 */ /* 0x000f220000300a00 */
[----:B------:R-:W-:-:S02]  /*11e00*/  IMAD.MOV.U32 R0, RZ, RZ, R24 ;  /* 0x000000ffff007224 */ /* 0x000fc400078e0018 */
[----:B------:R-:W-:Y:S02]  /*11e10*/  IMAD.MOV.U32 R2, RZ, RZ, R25 ;  /* 0x000000ffff027224 */ /* 0x000fe400078e0019 */
[----:B------:R-:W-:Y:S02]  /*11e20*/  IMAD.MOV.U32 R29, RZ, RZ, R26 ;  /* 0x000000ffff1d7224 */ /* 0x000fe400078e001a */
[----:B------:R-:W-:Y:S01]  /*11e30*/  IMAD.MOV.U32 R28, RZ, RZ, R27 ;  /* 0x000000ffff1c7224 */ /* 0x000fe200078e001b */
[----:B----4-:R-:W-:Y:S04]  /*11e40*/  STL.64 [R1+0xd10], R14 ;  /* 0x000d100e01007387 */ /* 0x010fe80000100a00 */
[----:B--2---:R1:W-:Y:S04]  /*11e50*/  STL.64 [R1+0xd08], R12 ;  /* 0x000d080c01007387 */ /* 0x0043e80000100a00 */
[----:B-1----:R-:W2:Y:S04]  /*11e60*/  LDL.LU.64 R12, [R1+0x590] ;  /* 0x00059000010c7983 */ /* 0x002ea80000300a00 */
[----:B------:R-:W2:Y:S04]  /*11e70*/  LDL.LU.64 R14, [R1+0x598] ;  /* 0x00059800010e7983 */ /* 0x000ea80000300a00 */
[----:B------:R-:W4:Y:S04]  /*11e80*/  LDL.LU.64 R24, [R1+0x560] ;  /* 0x0005600001187983 */ /* 0x000f280000300a00 */
[----:B------:R-:W4:Y:S04]  /*11e90*/  LDL.LU.64 R26, [R1+0x568] ;  /* 0x00056800011a7983 */ /* 0x000f280000300a00 */
[----:B------:R-:W2:Y:S04]  /*11ea0*/  LDL.LU.64 R20, [R1+0x460] ;  /* 0x0004600001147983 */ /* 0x000ea80000300a00 */
[----:B------:R-:W2:Y:S04]  /*11eb0*/  LDL.LU.64 R22, [R1+0x468] ;  /* 0x0004680001167983 */ /* 0x000ea80000300a00 */
[----:B--2---:R-:W-:Y:S04]  /*11ec0*/  STL.64 [R1+0xcd0], R22 ;  /* 0x000cd01601007387 */ /* 0x004fe80000100a00 */
[----:B------:R1:W-:Y:S02]  /*11ed0*/  STL.64 [R1+0xcc8], R20 ;  /* 0x000cc81401007387 */ /* 0x0003e40000100a00 */
[----:B-1----:R-:W-:-:S02]  /*11ee0*/  IMAD.MOV.U32 R20, RZ, RZ, R0 ;  /* 0x000000ffff147224 */ /* 0x002fc400078e0000 */
[----:B------:R-:W-:Y:S01]  /*11ef0*/  IMAD.MOV.U32 R21, RZ, RZ, R2 ;  /* 0x000000ffff157224 */ /* 0x000fe200078e0002 */
[----:B------:R0:W5:Y:S04]  /*11f00*/  LDL.LU R0, [R1+0xd5c] ;  /* 0x000d5c0001007983 */ /* 0x0001680000300800 */
[----:B------:R0:W5:Y:S02]  /*11f10*/  LDL.LU R2, [R1+0xd58] ;  /* 0x000d580001027983 */ /* 0x0001640000300800 */
[----:B------:R-:W-:Y:S11]  /*11f20*/  HMMA.16816.F32 R16, R4, R20, R16 ;  /* 0x000000140410723c */ /* 0x000ff60000001810 */
[----:B------:R-:W-:Y:S11]  /*11f30*/  @!UPT UIADD3 URZ, URZ, URZ, URZ ;  /* 0x0000003f3f3ff290 */ /* 0x000ff6000fffe03f */
[----:B------:R-:W-:Y:S01]  /*11f40*/  @!UPT UIADD3 URZ, URZ, URZ, URZ ;  /* 0x0000003f3f3ff290 */ /* 0x000fe2000fffe03f */
[----:B------:R-:W-:Y:S04]  /*11f50*/  STL.64 [R1+0x680], R16 ;  /* 0x0006801001007387 */ /* 0x000fe80000100a00 */
[----:B------:R1:W-:Y:S04]  /*11f60*/  STL.64 [R1+0x688], R18 ;  /* 0x0006881201007387 */ /* 0x0003e80000100a00 */
[----:B-1----:R-:W2:Y:S04]  /*11f70*/  LDL.LU.64 R18, [R1+0xd50] ;  /* 0x000d500001127983 */ /* 0x002ea80000300a00 */
[----:B------:R-:W2:Y:S01]  /*11f80*/  LDL.LU.64 R16, [R1+0xd48] ;  /* 0x000d480001107983 */ /* 0x000ea20000300a00 */
[----:B------:R-:W-:-:S02]  /*11f90*/  IMAD.MOV.U32 R22, RZ, RZ, R29 ;  /* 0x000000ffff167224 */ /* 0x000fc400078e001d */
[----:B------:R-:W-:-:S07]  /*11fa0*/  IMAD.MOV.U32 R23, RZ, RZ, R28 ;  /* 0x000000ffff177224 */ /* 0x000fce00078e001c */
[C---:B--2---:R-:W-:Y:S11]  /*11fb0*/  HMMA.16816.F32 R16, R4.reuse, R22, R16 ;  /* 0x000000160410723c */ /* 0x044ff60000001810 */
[----:B------:R-:W-:Y:S11]  /*11fc0*/  @!UPT UIADD3 URZ, URZ, URZ, URZ ;  /* 0x0000003f3f3ff290 */ /* 0x000ff6000fffe03f */
[----:B------:R-:W-:Y:S01]  /*11fd0*/  @!UPT UIADD3 URZ, URZ, URZ, URZ ;  /* 0x0000003f3f3ff290 */ /* 0x000fe2000fffe03f */
[----:B------:R-:W-:Y:S04]  /*11fe0*/  STL.64 [R1+0x670], R16 ;  /* 0x0006701001007387 */ /* 0x000fe80000100a00 */
[----:B------:R1:W-:Y:S04]  /*11ff0*/  STL.64 [R1+0x678], R18 ;  /* 0x0006781201007387 */ /* 0x0003e80000100a00 */
[----:B-1----:R-:W2:Y:S04]  /*12000*/  LDL.LU.64 R18, [R1+0xd40] ;  /* 0x000d400001127983 */ /* 0x002ea80000300a00 */
[----:B------:R-:W3:Y:S02]  /*12010*/  LDL.LU.64 R16, [R1+0xd38] ;  /* 0x000d380001107983 */ /* 0x000ee40000300a00 */
[C---:B---3--:R-:W-:Y:S11]  /*12020*/  HMMA.16816.F32 R8, R4.reuse, R16, R8 ;  /* 0x000000100408723c */ /* 0x048ff60000001808 */
[----:B------:R-:W-:Y:S11]  /*12030*/  @!UPT UIADD3 URZ, URZ, URZ, URZ ;  /* 0x0000003f3f3ff290 */ /* 0x000ff6000fffe03f */
[----:B------:R-:W-:Y:S01]  /*12040*/  @!UPT UIADD3 URZ, URZ, URZ, URZ ;  /* 0x0000003f3f3ff290 */ /* 0x000fe2000fffe03f */
[----:B------:R-:W-:Y:S04]  /*12050*/  STL.64 [R1+0x660], R8 ;  /* 0x0006600801007387 */ /* 0x000fe80000100a00 */
[----:B------:R1:W-:Y:S04]  /*12060*/  STL.64 [R1+0x668], R10 ;  /* 0x0006680a01007387 */ /* 0x0003e80000100a00 */
[----:B-1----:R-:W2:Y:S04]  /*12070*/  LDL.LU.64 R10, [R1+0xd30] ;  /* 0x000d3000010a7983 */ /* 0x002ea80000300a00 */
[----:B------:R-:W2:Y:S02]  /*12080*/  LDL.LU.64 R8, [R1+0xd28] ;  /* 0x000d280001087983 */ /* 0x000ea40000300a00 */
[----:B--2---:R-:W-:Y:S11]  /*12090*/  HMMA.16816.F32 R8, R4, R18, R8 ;  /* 0x000000120408723c */ /* 0x004ff60000001808 */
[----:B------:R-:W-:Y:S11]  /*120a0*/  @!UPT UIADD3 URZ, URZ, URZ, URZ ;  /* 0x0000003f3f3ff290 */ /* 0x000ff6000fffe03f */
[----:B------:R-:W-:Y:S01]  /*120b0*/  @!UPT UIADD3 URZ, URZ, URZ, URZ ;  /* 0x0000003f3f3ff290 */ /* 0x000fe2000fffe03f */
[----:B------:R-:W-:Y:S04]  /*120c0*/  STL.64 [R1+0x650], R8 ;  /* 0x0006500801007387 */ /* 0x000fe80000100a00 */
[----:B------:R1:W-:Y:S04]  /*120d0*/  STL.64 [R1+0x658], R10 ;  /* 0x0006580a01007387 */ /* 0x0003e80000100a00 */
[----:B-1----:R-:W2:Y:S04]  /*120e0*/  LDL.LU.64 R10, [R1+0xd20] ;  /* 0x000d2000010a7983 */ /* 0x002ea80000300a00 */
[----:B------:R-:W2:Y:S04]  /*120f0*/  LDL.LU.64 R8, [R1+0xd18] ;  /* 0x000d180001087983 */ /* 0x000ea80000300a00 */
[----:B------:R-:W3:Y:S04]  /*12100*/  LDL.LU.64 R4, [R1+0x470] ;  /* 0x0004700001047983 */ /* 0x000ee80000300a00 */
[----:B------:R-:W3:Y:S01]  /*12110*/  LDL.LU.64 R6, [R1+0x478] ;  /* 0x0004780001067983 */ /* 0x000ee20000300a00 */
[C---:B--2---:R-:W-:Y:S03]  /*12120*/  HMMA.16816.F32 R12, R8.reuse, R20, R12 ;  /* 0x00000014080c723c */ /* 0x044fe6000000180c */
[----:B---3--:R-:W-:Y:S04]  /*12130*/  STL.64 [R1+0xce0], R6 ;  /* 0x000ce00601007387 */ /* 0x008fe80000100a00 */
[----:B------:R1:W-:Y:S04]  /*12140*/  STL.64 [R1+0xcd8], R4 ;  /* 0x000cd80401007387 */ /* 0x0003e80000100a00 */
[----:B-1----:R-:W2:Y:S04]  /*12150*/  LDL.LU.64 R4, [R1+0x490] ;  /* 0x0004900001047983 */ /* 0x002ea80000300a00 */
[----:B------:R-:W2:Y:S08]  /*12160*/  LDL.LU.64 R6, [R1+0x498] ;  /* 0x0004980001067983 */ /* 0x000eb00000300a00 */
[----:B------:R-:W-:Y:S04]  /*12170*/  STL.64 [R1+0x590], R12 ;  /* 0x0005900c01007387 */ /* 0x000fe80000100a00 */
[----:B------:R1:W-:Y:S04]  /*12180*/  STL.64 [R1+0x598], R14 ;  /* 0x0005980e01007387 */ /* 0x0003e80000100a00 */
[----:B-1----:R-:W3:Y:S04]  /*12190*/  LDL.LU.64 R14, [R1+0xd10] ;  /* 0x000d1000010e7983 */ /* 0x002ee80000300a00 */
[----:B------:R-:W3:Y:S02]  /*121a0*/  LDL.LU.64 R12, [R1+0xd08] ;  /* 0x000d0800010c7983 */ /* 0x000ee40000300a00 */
[C---:B---3--:R-:W-:Y:S11]  /*121b0*/  HMMA.16816.F32 R12, R8.reuse, R22, R12 ;  /* 0x00000016080c723c */ /* 0x048ff6000000180c */
[----:B------:R-:W-:Y:S11]  /*121c0*/  @!UPT UIADD3 URZ, URZ, URZ, URZ ;  /* 0x0000003f3f3ff290 */ /* 0x000ff6000fffe03f */
[----:B------:R-:W-:Y:S01]  /*121d0*/  @!UPT UIADD3 URZ, URZ, URZ, URZ ;  /* 0x0000003f3f3ff290 */ /* 0x000fe2000fffe03f */
[----:B------:R-:W-:Y:S04]  /*121e0*/  STL.64 [R1+0x580], R12 ;  /* 0x0005800c01007387 */ /* 0x000fe80000100a00 */
[----:B------:R1:W-:Y:S04]  /*121f0*/  STL.64 [R1+0x588], R14 ;  /* 0x0005880e01007387 */ /* 0x0003e80000100a00 */
[----:B-1----:R-:W3:Y:S04]  /*12200*/  LDL.LU.64 R14, [R1+0xd00] ;  /* 0x000d0000010e7983 */ /* 0x002ee80000300a00 */
[----:B------:R-:W3:Y:S01]  /*12210*/  LDL.LU.64 R12, [R1+0xcf8] ;  /* 0x000cf800010c7983 */ /* 0x000ee20000300a00 */
[C---:B----4-:R-:W-:Y:S08]  /*12220*/  HMMA.16816.F32 R24, R8.reuse, R18, R24 ;  /* 0x000000120818723c */ /* 0x050ff00000001818 */
[----:B---3--:R-:W-:Y:S11]  /*12230*/  HMMA.16816.F32 R12, R8, R16, R12 ;  /* 0x00000010080c723c */ /* 0x008ff6000000180c */
[----:B------:R-:W-:Y:S11]  /*12240*/  @!UPT UIADD3 URZ, URZ, URZ, URZ ;  /* 0x0000003f3f3ff290 */ /* 0x000ff6000fffe03f */
[----:B------:R-:W-:Y:S01]  /*12250*/  @!UPT UIADD3 URZ, URZ, URZ, URZ ;  /* 0x0000003f3f3ff290 */ /* 0x000fe2000fffe03f */
[----:B------:R-:W-:Y:S04]  /*12260*/  STL.64 [R1+0x570], R12 ;  /* 0x0005700c01007387 */ /* 0x000fe80000100a00 */
[----:B------:R1:W-:Y:S04]  /*12270*/  STL.64 [R1+0x578], R14 ;  /* 0x0005780e01007387 */ /* 0x0003e80000100a00 */
[----:B-1----:R-:W2:Y:S04]  /*12280*/  LDL.LU.64 R14, [R1+0xcf0] ;  /* 0x000cf000010e7983 */ /* 0x002ea80000300a00 */
[----:B------:R-:W2:Y:S04]  /*12290*/  LDL.LU.64 R12, [R1+0xce8] ;  /* 0x000ce800010c7983 */ /* 0x000ea80000300a00 */
[----:B------:R-:W3:Y:S04]  /*122a0*/  LDL.LU.64 R8, [R1+0x480] ;  /* 0x0004800001087983 */ /* 0x000ee80000300a00 */
[----:B------:R-:W3:Y:S04]  /*122b0*/  LDL.LU.64 R10, [R1+0x488] ;  /* 0x00048800010a7983 */ /* 0x000ee80000300a00 */
[----:B------:R1:W-:Y:S04]  /*122c0*/  STL.64 [R1+0x560], R24 ;  /* 0x0005601801007387 */ /* 0x0003e80000100a00 */
[----:B------:R4:W-:Y:S04]  /*122d0*/  STL.64 [R1+0x568], R26 ;  /* 0x0005681a01007387 */ /* 0x0009e80000100a00 */
[----:B-1----:R-:W3:Y:S04]  /*122e0*/  LDL.LU.64 R24, [R1+0x390] ;  /* 0x0003900001187983 */ /* 0x002ee80000300a00 */
[----:B----4-:R-:W4:Y:S01]  /*122f0*/  LDL.LU.64 R26, [R1+0x398] ;  /* 0x00039800011a7983 */ /* 0x010f220000300a00 */
[C---:B--2---:R-:W-:Y:S08]  /*12300*/  HMMA.16816.F32 R4, R12.reuse, R20, R4 ;  /* 0x000000140c04723c */ /* 0x044ff00000001804 */
[----:B---3--:R-:W-:Y:S11]  /*12310*/  HMMA.16816.F32 R8, R12, R22, R8 ;  /* 0x000000160c08723c */ /* 0x008ff60000001808 */
[----:B------:R-:W-:Y:S04]  /*12320*/  @!UPT UIADD3 URZ, URZ, URZ, URZ ;  /* 0x0000003f3f3ff290 */ /* 0x000fe8000fffe03f */
[----:B------:R-:W-:Y:S04]  /*12330*/  STL.64 [R1+0x490], R4 ;  /* 0x0004900401007387 */ /* 0x000fe80000100a00 */
[----:B------:R1:W-:Y:S04]  /*12340*/  STL.64 [R1+0x498], R6 ;  /* 0x0004980601007387 */ /* 0x0003e80000100a00 */
[----:B-1----:R-:W2:Y:S04]  /*12350*/  LDL.LU.64 R6, [R1+0xce0] ;  /* 0x000ce00001067983 */ /* 0x002ea80000300a00 */
[----:B------:R-:W2:Y:S04]  /*12360*/  LDL.LU.64 R4, [R1+0xcd8] ;  /* 0x000cd80001047983 */ /* 0x000ea80000300a00 */
[----:B------:R-:W3:Y:S04]  /*12370*/  LDL.LU.64 R22, [R1+0xcd0] ;  /* 0x000cd00001167983 */ /* 0x000ee80000300a00 */
[----:B------:R-:W3:Y:S04]  /*12380*/  LDL.LU.64 R20, [R1+0xcc8] ;  /* 0x000cc80001147983 */ /* 0x000ee80000300a00 */
[----:B------:R-:W-:Y:S04]  /*12390*/  STL.64 [R1+0x480], R8 ;  /* 0x0004800801007387 */ /* 0x000fe80000100a00 */
[----:B------:R-:W-:Y:S01]  /*123a0*/  STL.64 [R1+0x488], R10 ;  /* 0x0004880a01007387 */ /* 0x000fe20000100a00 */
[----:B------:R-:W-:-:S02]  /*123b0*/  IMAD.MOV.U32 R29, RZ, RZ, R16 ;  /* 0x000000ffff1d7224 */ /* 0x000fc400078e0010 */
[----:B------:R-:W-:Y:S01]  /*123c0*/  IMAD.MOV.U32 R28, RZ, RZ, R17 ;  /* 0x000000ffff1c7224 */ /* 0x000fe200078e0011 */
[C---:B--2---:R-:W-:Y:S08]  /*123d0*/  HMMA.16816.F32 R4, R12.reuse, R16, R4 ;  /* 0x000000100c04723c */ /* 0x044ff00000001804 */
[----:B---3--:R-:W-:Y:S11]  /*123e0*/  HMMA.16816.F32 R20, R12, R18, R20 ;  /* 0x000000120c14723c */ /* 0x008ff60000001814 */
[----:B------:R-:W-:Y:S04]  /*123f0*/  @!UPT UIADD3 URZ, URZ, URZ, URZ ;  /* 0x0000003f3f3ff290 */ /* 0x000fe8000fffe03f */
[----:B------:R1:W-:Y:S04]  /*12400*/  STL.64 [R1+0x470], R4 ;  /* 0x0004700401007387 */ /* 0x0003e80000100a00 */
[----:B------:R-:W-:Y:S01]  /*12410*/  STL.64 [R1+0x478], R6 ;  /* 0x0004780601007387 */ /* 0x000fe20000100a00 */
[----:B-1----:R-:W-:Y:S02]  /*12420*/  IMAD.MOV.U32 R5, RZ, RZ, R18 ;  /* 0x000000ffff057224 */ /* 0x002fe400078e0012 */
[----:B------:R-:W-:Y:S02]  /*12430*/  IMAD.MOV.U32 R4, RZ, RZ, R19 ;  /* 0x000000ffff047224 */ /* 0x000fe400078e0013 */
[----:B------:R-:W-:Y:S01]  /*12440*/  IMAD.MOV.U32 R14, RZ, RZ, R5 ;  /* 0x000000ffff0e7224 */ /* 0x000fe200078e0005 */
[----:B------:R-:W4:Y:S01]  /*12450*/  LDL.LU.64 R18, [R1+0xcc0] ;  /* 0x000cc00001127983 */ /* 0x000f220000300a00 */
[----:B------:R-:W-:-:S03]  /*12460*/  IMAD.MOV.U32 R15, RZ, RZ, R4 ;  /* 0x000000ffff0f7224 */ /* 0x000fc600078e0004 */
[----:B------:R-:W4:Y:S04]  /*12470*/  LDL.LU.64 R16, [R1+0xcb8] ;  /* 0x000cb80001107983 */ /* 0x000f280000300a00 */
[----:B------:R-:W-:Y:S04]  /*12480*/  STL.64 [R1+0x460], R20 ;  /* 0x0004601401007387 */ /* 0x000fe80000100a00 */
[----:B------:R-:W-:Y:S04]  /*12490*/  STL.64 [R1+0x468], R22 ;  /* 0x0004681601007387 */ /* 0x000fe80000100a00 */
[----:B------:R1:W-:Y:S04]  /*124a0*/  STL.64 [R1+0xcb0], R14 ;  /* 0x000cb00e01007387 */ /* 0x0003e80000100a00 */
[----:B------:R-:W4:Y:S01]  /*124b0*/  LDL.LU.64 R12, [R1+0x30] ;  /* 0x00003000010c7983 */ /* 0x000f220000300a00 */
[----:B------:R-:W-:-:S02]  /*124c0*/  IMAD.MOV.U32 R9, RZ, RZ, R22 ;  /* 0x000000ffff097224 */ /* 0x000fc400078e0016 */
[----:B------:R-:W-:Y:S01]  /*124d0*/  IMAD.MOV.U32 R8, RZ, RZ, R23 ;  /* 0x000000ffff087224 */ /* 0x000fe200078e0017 */
[----:B-1----:R-:W2:Y:S04]  /*124e0*/  LDL.LU.64 R14, [R1+0x38] ;  /* 0x00003800010e7983 */ /* 0x002ea80000300a00 */
[----:B------:R-:W3:Y:S04]  /*124f0*/  LDL.LU R4, [R1+0x91c] ;  /* 0x00091c0001047983 */ /* 0x000ee80000300800 */
[----:B------:R-:W3:Y:S01]  /*12500*/  LDL.LU R5, [R1+0xa1c] ;  /* 0x000a1c0001057983 */ /* 0x000ee20000300800 */
[----:B----4-:R-:W-:Y:S11]  /*12510*/  HMMA.16816.F32 R24, R16, R12, R24 ;  /* 0x0000000c1018723c */ /* 0x010ff60000001818 */
[----:B------:R-:W-:Y:S11]  /*12520*/  @!UPT UIADD3 URZ, URZ, URZ, URZ ;  /* 0x0000003f3f3ff290 */ /* 0x000ff6000fffe03f */
[----:B------:R-:W-:Y:S01]  /*12530*/  @!UPT UIADD3 URZ, URZ, URZ, URZ ;  /* 0x0000003f3f3ff290 */ /* 0x000fe2000fffe03f */
[----:B------:R1:W-:Y:S01]  /*12540*/  STL.64 [R1+0x390], R24 ;  /* 0x0003901801007387 */ /* 0x0003e20000100a00 */
[----:B------:R-:W-:Y:S02]  /*12550*/  IMAD.MOV.U32 R11, RZ, RZ, R25 ;  /* 0x000000ffff0b7224 */ /* 0x000fe400078e0019 */
[----:B------:R-:W-:Y:S01]  /*12560*/  IMAD.MOV.U32 R10, RZ, RZ, R24 ;  /* 0x000000ffff0a7224 */ /* 0x000fe200078e0018 */
[----:B------:R4:W-:Y:S04]  /*12570*/  STL.64 [R1+0x398], R26 ;  /* 0x0003981a01007387 */ /* 0x0009e80000100a00 */
[----:B-1----:R-:W3:Y:S04]  /*12580*/  LDL.LU.64 R24, [R1+0x370] ;  /* 0x0003700001187983 */ /* 0x002ee80000300a00 */
[----:B----4-:R-:W4:Y:S04]  /*12590*/  LDL.LU.64 R26, [R1+0x378] ;  /* 0x00037800011a7983 */ /* 0x010f280000300a00 */
[----:B------:R-:W-:Y:S04]  /*125a0*/  STL.64 [R1+0xbe0], R10 ;  /* 0x000be00a01007387 */ /* 0x000fe80000100a00 */
[----:B------:R1:W-:Y:S04]  /*125b0*/  STL.64 [R1+0xbd8], R8 ;  /* 0x000bd80801007387 */ /* 0x0003e80000100a00 */
[----:B-1----:R-:W3:Y:S04]  /*125c0*/  LDL.LU.64 R8, [R1+0x380] ;  /* 0x0003800001087983 */ /* 0x002ee80000300a00 */
[----:B------:R-:W3:Y:S01]  /*125d0*/  LDL.LU.64 R10, [R1+0x388] ;  /* 0x00038800010a7983 */ /* 0x000ee20000300a00 */
[----:B--2---:R-:W-:-:S02]  /*125e0*/  IMAD.MOV.U32 R21, RZ, RZ, R14 ;  /* 0x000000ffff157224 */ /* 0x004fc400078e000e */
[----:B------:R-:W-:Y:S01]  /*125f0*/  IMAD.MOV.U32 R20, RZ, RZ, R15 ;  /* 0x000000ffff147224 */ /* 0x000fe200078e000f */
[----:B---3--:R-:W-:Y:S01]  /*12600*/  HMMA.16816.F32 R8, R16, R14, R8 ;  /* 0x0000000e1008723c */ /* 0x008fe20000001808 */
[----:B------:R-:W2:Y:S11]  /*12610*/  LDL.LU.64 R14, [R1+0xcb0] ;  /* 0x000cb000010e7983 */ /* 0x000eb60000300a00 */
[----:B------:R-:W-:Y:S11]  /*12620*/  @!UPT UIADD3 URZ, URZ, URZ, URZ ;  /* 0x0000003f3f3ff290 */ /* 0x000ff6000fffe03f */
[----:B------:R-:W-:Y:S04]  /*12630*/  STL.64 [R1+0x380], R8 ;  /* 0x0003800801007387 */ /* 0x000fe80000100a00 */
[----:B------:R-:W-:Y:S04]  /*12640*/  STL.64 [R1+0x388], R10 ;  /* 0x0003880a01007387 */ /* 0x000fe80000100a00 */
[----:B------:R-:W3:Y:S04]  /*12650*/  LDL.LU R6, [R1+0x8a0] ;  /* 0x0008a00001067983 */ /* 0x000ee80000300800 */
[----:B------:R-:W3:Y:S01]  /*12660*/  LDL.LU R7, [R1+0x920] ;  /* 0x0009200001077983 */ /* 0x000ee20000300800 */
[----:B------:R-:W-:-:S02]  /*12670*/  IMAD.MOV.U32 R23, RZ, RZ, R12 ;  /* 0x000000ffff177224 */ /* 0x000fc400078e000c */
[----:B------:R-:W-:Y:S02]  /*12680*/  IMAD.MOV.U32 R22, RZ, RZ, R13 ;  /* 0x000000ffff167224 */ /* 0x000fe400078e000d */
[----:B------:R-:W-:Y:S02]  /*12690*/  IMAD.MOV.U32 R13, RZ, RZ, R9 ;  /* 0x000000ffff0d7224 */ /* 0x000fe400078e0009 */
[----:B------:R-:W-:Y:S01]  /*126a0*/  IMAD.MOV.U32 R12, RZ, RZ, R8 ;  /* 0x000000ffff0c7224 */ /* 0x000fe200078e0008 */
[----:B---3--:R-:W-:Y:S04]  /*126b0*/  STL.64 [R1+0xbf0], R6 ;  /* 0x000bf00601007387 */ /* 0x008fe80000100a00 */
[----:B------:R1:W-:Y:S02]  /*126c0*/  STL.64 [R1+0xbe8], R4 ;  /* 0x000be80401007387 */ /* 0x0003e40000100a00 */
[----:B-1----:R-:W-:-:S02]  /*126d0*/  IMAD.MOV.U32 R4, RZ, RZ, R29 ;  /* 0x000000ffff047224 */ /* 0x002fc400078e001d */
[----:B------:R-:W-:Y:S01]  /*126e0*/  IMAD.MOV.U32 R5, RZ, RZ, R28 ;  /* 0x000000ffff057224 */ /* 0x000fe200078e001c */
[----:B------:R-:W3:Y:S01]  /*126f0*/  LDL.LU R29, [R1+0xcac] ;  /* 0x000cac00011d7983 */ /* 0x000ee20000300800 */
[----:B--2---:R-:W-:Y:S02]  /*12700*/  IMAD.MOV.U32 R6, RZ, RZ, R14 ;  /* 0x000000ffff067224 */ /* 0x004fe400078e000e */
[----:B------:R-:W-:Y:S01]  /*12710*/  IMAD.MOV.U32 R7, RZ, RZ, R15 ;  /* 0x000000ffff077224 */ /* 0x000fe200078e000f */
[----:B------:R-:W2:Y:S02]  /*12720*/  LDL.LU R28, [R1+0xca8] ;  /* 0x000ca800011c7983 */ /* 0x000ea40000300800 */
[----:B----4-:R-:W-:Y:S11]  /*12730*/  HMMA.16816.F32 R24, R16, R4, R24 ;  /* 0x000000041018723c */ /* 0x010ff60000001818 */
[----:B------:R-:W-:Y:S11]  /*12740*/  @!UPT UIADD3 URZ, URZ, URZ, URZ ;  /* 0x0000003f3f3ff290 */ /* 0x000ff6000fffe03f */
[----:B------:R-:W-:Y:S01]  /*12750*/  @!UPT UIADD3 URZ, URZ, URZ, URZ ;  /* 0x0000003f3f3ff290 */ /* 0x000fe2000fffe03f */
[----:B------:R-:W-:Y:S01]  /*12760*/  STL.64 [R1+0x370], R24 ;  /* 0x0003701801007387 */ /* 0x000fe20000100a00 */
[----:B------:R-:W-:Y:S02]  /*12770*/  IMAD.MOV.U32 R15, RZ, RZ, R25 ;  /* 0x000000ffff0f7224 */ /* 0x000fe400078e0019 */
[----:B------:R-:W-:Y:S01]  /*12780*/  IMAD.MOV.U32 R14, RZ, RZ, R24 ;  /* 0x000000ffff0e7224 */ /* 0x000fe200078e0018 */
[----:B------:R-:W-:Y:S04]  /*12790*/  STL.64 [R1+0x378], R26 ;  /* 0x0003781a01007387 */ /* 0x000fe80000100a00 */
[----:B------:R-:W4:Y:S04]  /*127a0*/  LDL.LU.64 R8, [R1+0x360] ;  /* 0x0003600001087983 */ /* 0x000f280000300a00 */
[----:B------:R-:W4:Y:S04]  /*127b0*/  LDL.LU.64 R10, [R1+0x368] ;  /* 0x00036800010a7983 */ /* 0x000f280000300a00 */
[----:B------:R1:W-:Y:S04]  /*127c0*/  STL.64 [R1+0xc00], R14 ;  /* 0x000c000e01007387 */ /* 0x0003e80000100a00 */
[----:B------:R0:W-:Y:S01]  /*127d0*/  STL.64 [R1+0xbf8], R12 ;  /* 0x000bf80c01007387 */ /* 0x0001e20000100a00 */
[----:B-1----:R-:W-:-:S02]  /*127e0*/  IMAD.MOV.U32 R14, RZ, RZ, R21 ;  /* 0x000000ffff0e7224 */ /* 0x002fc400078e0015 */
[----:B------:R-:W-:Y:S02]  /*127f0*/  IMAD.MOV.U32 R15, RZ, RZ, R20 ;  /* 0x000000ffff0f7224 */ /* 0x000fe400078e0014 */
[----:B0-----:R-:W-:Y:S01]  /*12800*/  IMAD.MOV.U32 R12, RZ, RZ, R23 ;  /* 0x000000ffff0c7224 */ /* 0x001fe200078e0017 */
[----:B------:R-:W2:Y:S01]  /*12810*/  LDL.LU.64 R20, [R1+0x260] ;  /* 0x0002600001147983 */ /* 0x000ea20000300a00 */
[----:B------:R-:W-:-:S03]  /*12820*/  IMAD.MOV.U32 R13, RZ, RZ, R22 ;  /* 0x000000ffff0d7224 */ /* 0x000fc600078e0016 */
[----:B------:R-:W2:Y:S04]  /*12830*/  LDL.LU.64 R22, [R1+0x268] ;  /* 0x0002680001167983 */ /* 0x000ea80000300a00 */
[----:B--2---:R-:W-:Y:S04]  /*12840*/  STL.64 [R1+0xc70], R22 ;  /* 0x000c701601007387 */ /* 0x004fe80000100a00 */
[----:B------:R0:W-:Y:S04]  /*12850*/  STL.64 [R1+0xc68], R20 ;  /* 0x000c681401007387 */ /* 0x0001e80000100a00 */
[----:B0-----:R-:W2:Y:S04]  /*12860*/  LDL.LU.64 R20, [R1+0x270] ;  /* 0x0002700001147983 */ /* 0x001ea80000300a00 */
        /* <DEDUP_REMOVED lines=9> */
[----:B------:R-:W2:Y:S04]  /*12900*/  LDL.LU.64 R24, [R1+0x160] ;  /* 0x0001600001187983 */ /* 0x000ea80000300a00 */
        /* <DEDUP_REMOVED lines=8> */
[----:B------:R-:W2:Y:S01]  /*12990*/  LDL.LU.64 R26, [R1+0x188] ;  /* 0x00018800011a7983 */ /* 0x000ea20000300a00 */
[----:B----4-:R-:W-:Y:S03]  /*129a0*/  HMMA.16816.F32 R8, R16, R6, R8 ;  /* 0x000000061008723c */ /* 0x010fe60000001808 */
[----:B--2---:R-:W-:Y:S04]  /*129b0*/  STL.64 [R1+0xc50], R26 ;  /* 0x000c501a01007387 */ /* 0x004fe80000100a00 */
[----:B------:R0:W-:Y:S04]  /*129c0*/  STL.64 [R1+0xc48], R24 ;  /* 0x000c481801007387 */ /* 0x0001e80000100a00 */
[----:B0-----:R-:W2:Y:S04]  /*129d0*/  LDL.LU.64 R24, [R1+0x190] ;  /* 0x0001900001187983 */ /* 0x001ea80000300a00 */
[----:B------:R-:W2:Y:S04]  /*129e0*/  LDL.LU.64 R26, [R1+0x198] ;  /* 0x00019800011a7983 */ /* 0x000ea80000300a00 */
[----:B------:R-:W4:Y:S04]  /*129f0*/  LDL.LU.64 R18, [R1+0xca0] ;  /* 0x000ca00001127983 */ /* 0x000f280000300a00 */
[----:B------:R-:W4:Y:S04]  /*12a00*/  LDL.LU.64 R16, [R1+0xc98] ;  /* 0x000c980001107983 */ /* 0x000f280000300a00 */
[----:B------:R0:W-:Y:S04]  /*12a10*/  STL.64 [R1+0x360], R8 ;  /* 0x0003600801007387 */ /* 0x0001e80000100a00 */
[----:B------:R1:W-:Y:S04]  /*12a20*/  STL.64 [R1+0x368], R10 ;  /* 0x0003680a01007387 */ /* 0x0003e80000100a00 */
[----:B0-----:R-:W2:Y:S04]  /*12a30*/  LDL.LU.64 R8, [R1+0x60] ;  /* 0x0000600001087983 */ /* 0x001ea80000300a00 */
[----:B-1----:R-:W2:Y:S01]  /*12a40*/  LDL.LU.64 R10, [R1+0x68] ;  /* 0x00006800010a7983 */ /* 0x002ea20000300a00 */
[C---:B----4-:R-:W-:Y:S03]  /*12a50*/  HMMA.16816.F32 R20, R16.reuse, R12, R20 ;  /* 0x0000000c1014723c */ /* 0x050fe60000001814 */
[----:B--2---:R-:W-:Y:S04]  /*12a60*/  STL.64 [R1+0xc10], R10 ;  /* 0x000c100a01007387 */ /* 0x004fe80000100a00 */
[----:B------:R0:W-:Y:S04]  /*12a70*/  STL.64 [R1+0xc08], R8 ;  /* 0x000c080801007387 */ /* 0x0001e80000100a00 */
[----:B0-----:R-:W2:Y:S04]  /*12a80*/  LDL.LU.64 R8, [R1+0x90] ;  /* 0x0000900001087983 */ /* 0x001ea80000300a00 */
[----:B------:R-:W2:Y:S08]  /*12a90*/  LDL.LU.64 R10, [R1+0x98] ;  /* 0x00009800010a7983 */ /* 0x000eb00000300a00 */
[----:B------:R-:W-:Y:S04]  /*12aa0*/  STL.64 [R1+0x290], R20 ;  /* 0x0002901401007387 */ /* 0x000fe80000100a00 */
[----:B------:R0:W-:Y:S04]  /*12ab0*/  STL.64 [R1+0x298], R22 ;  /* 0x0002981601007387 */ /* 0x0001e80000100a00 */
[----:B0-----:R-:W4:Y:S04]  /*12ac0*/  LDL.LU.64 R22, [R1+0xc90] ;  /* 0x000c900001167983 */ /* 0x001f280000300a00 */
[----:B------:R-:W4:Y:S02]  /*12ad0*/  LDL.LU.64 R20, [R1+0xc88] ;  /* 0x000c880001147983 */ /* 0x000f240000300a00 */
[C---:B----4-:R-:W-:Y:S11]  /*12ae0*/  HMMA.16816.F32 R20, R16.reuse, R14, R20 ;  /* 0x0000000e1014723c */ /* 0x050ff60000001814 */
[----:B------:R-:W-:Y:S11]  /*12af0*/  @!UPT UIADD3 URZ, URZ, URZ, URZ ;  /* 0x0000003f3f3ff290 */ /* 0x000ff6000fffe03f */
[----:B------:R-:W-:Y:S01]  /*12b00*/  @!UPT UIADD3 URZ, URZ, URZ, URZ ;  /* 0x0000003f3f3ff290 */ /* 0x000fe2000fffe03f */
        /* <DEDUP_REMOVED lines=16> */
[----:B0-----:R-:W4:Y:S04]  /*12c10*/  LDL.LU.64 R22, [R1+0xc60] ;  /* 0x000c600001167983 */ /* 0x001f280000300a00 */
[----:B------:R-:W4:Y:S04]  /*12c20*/  LDL.LU.64 R20, [R1+0xc58] ;  /* 0x000c580001147983 */ /* 0x000f280000300a00 */
[----:B------:R-:W2:Y:S04]  /*12c30*/  LDL.LU.64 R16, [R1+0x70] ;  /* 0x0000700001107983 */ /* 0x000ea80000300a00 */
[----:B------:R-:W2:Y:S01]  /*12c40*/  LDL.LU.64 R18, [R1+0x78] ;  /* 0x0000780001127983 */ /* 0x000ea20000300a00 */
        /* <DEDUP_REMOVED lines=26> */
[----:B0-----:R-:W2:Y:S04]  /*12df0*/  LDL.LU.64 R26, [R1+0xc20] ;  /* 0x000c2000011a7983 */ /* 0x001ea80000300a00 */
[----:B------:R-:W2:Y:S04]  /*12e00*/  LDL.LU.64 R24, [R1+0xc18] ;  /* 0x000c180001187983 */ /* 0x000ea80000300a00 */
[----:B------:R-:W4:Y:S04]  /*12e10*/  LDL.LU.64 R20, [R1+0x80] ;  /* 0x0000800001147983 */ /* 0x000f280000300a00 */
[----:B------:R-:W4:Y:S01]  /*12e20*/  LDL.LU.64 R22, [R1+0x88] ;  /* 0x0000880001167983 */ /* 0x000f220000300a00 */
[C---:B--2---:R-:W-:Y:S11]  /*12e30*/  HMMA.16816.F32 R8, R24.reuse, R12, R8 ;  /* 0x0000000c1808723c */ /* 0x044ff60000001808 */
[----:B------:R-:W-:Y:S11]  /*12e40*/  @!UPT UIADD3 URZ, URZ, URZ, URZ ;  /* 0x0000003f3f3ff290 */ /* 0x000ff6000fffe03f */
[----:B------:R-:W-:Y:S01]  /*12e50*/  @!UPT UIADD3 URZ, URZ, URZ, URZ ;  /* 0x0000003f3f3ff290 */ /* 0x000fe2000fffe03f */
[----:B------:R-:W-:Y:S04]  /*12e60*/  STL.64 [R1+0x90], R8 ;  /* 0x0000900801007387 */ /* 0x000fe80000100a00 */
[----:B------:R0:W-:Y:S04]  /*12e70*/  STL.64 [R1+0x98], R10 ;  /* 0x0000980a01007387 */ /* 0x0001e80000100a00 */
[----:B0-----:R-:W2:Y:S04]  /*12e80*/  LDL.LU.64 R10, [R1+0xc10] ;  /* 0x000c1000010a7983 */ /* 0x001ea80000300a00 */
[----:B------:R-:W2:Y:S01]  /*12e90*/  LDL.LU.64 R8, [R1+0xc08] ;  /* 0x000c080001087983 */ /* 0x000ea20000300a00 */
[C---:B----4-:R-:W-:Y:S03]  /*12ea0*/  HMMA.16816.F32 R20, R24.reuse, R14, R20 ;  /* 0x0000000e1814723c */ /* 0x050fe60000001814 */
[----:B------:R0:W5:Y:S04]  /*12eb0*/  LDL.LU.64 R14, [R1+0xc00] ;  /* 0x000c0000010e7983 */ /* 0x0001680000300a00 */
[----:B------:R0:W5:Y:S01]  /*12ec0*/  LDL.LU.64 R12, [R1+0xbf8] ;  /* 0x000bf800010c7983 */ /* 0x0001620000300a00 */
[C---:B------:R-:W-:Y:S11]  /*12ed0*/  HMMA.16816.F32 R16, R24.reuse, R4, R16 ;  /* 0x000000041810723c */ /* 0x040ff60000001810 */
[----:B------:R-:W-:Y:S04]  /*12ee0*/  @!UPT UIADD3 URZ, URZ, URZ, URZ ;  /* 0x0000003f3f3ff290 */ /* 0x000fe8000fffe03f */
[----:B------:R1:W-:Y:S04]  /*12ef0*/  STL.64 [R1+0x80], R20 ;  /* 0x0000801401007387 */ /* 0x0003e80000100a00 */
[----:B------:R-:W-:Y:S04]  /*12f00*/  STL.64 [R1+0x88], R22 ;  /* 0x0000881601007387 */ /* 0x000fe80000100a00 */
[----:B-1----:R-:W4:Y:S04]  /*12f10*/  LDL.LU R20, [R1+0x8a8] ;  /* 0x0008a80001147983 */ /* 0x002f280000300800 */
[----:B------:R-:W-:Y:S04]  /*12f20*/  STL.64 [R1+0x70], R16 ;  /* 0x0000701001007387 */ /* 0x000fe80000100a00 */
[----:B------:R1:W-:Y:S04]  /*12f30*/  STL.64 [R1+0x78], R18 ;  /* 0x0000781201007387 */ /* 0x0003e80000100a00 */
[----:B-1----:R-:W3:Y:S01]  /*12f40*/  LDL.LU R19, [R1+0x930] ;  /* 0x0009300001137983 */ /* 0x002ee20000300800 */
[----:B--2---:R-:W-:Y:S03]  /*12f50*/  HMMA.16816.F32 R8, R24, R6, R8 ;  /* 0x000000061808723c */ /* 0x004fe60000001808 */
[----:B------:R-:W2:Y:S04]  /*12f60*/  LDL.LU.64 R6, [R1+0xbf0] ;  /* 0x000bf00001067983 */ /* 0x000ea80000300a00 */
[----:B------:R-:W2:Y:S01]  /*12f70*/  LDL.LU.64 R4, [R1+0xbe8] ;  /* 0x000be80001047983 */ /* 0x000ea20000300a00 */
[----:B------:R-:W-:-:S04]  /*12f80*/  IMAD.MOV.U32 R21, RZ, RZ, c[0x0][0x18c] ;  /* 0x00006300ff157624 */ /* 0x000fc800078e00ff */
[----:B------:R-:W-:-:S11]  /*12f90*/  IMAD.SHL.U32 R21, R21, 0x10, RZ ;  /* 0x0000001015157824 */ /* 0x000fd600078e00ff */
[----:B------:R-:W-:Y:S01]  /*12fa0*/  STL.64 [R1+0x60], R8 ;  /* 0x0000600801007387 */ /* 0x000fe20000100a00 */
[----:B------:R-:W-:Y:S02]  /*12fb0*/  IMAD.MOV.U32 R17, RZ, RZ, R10 ;  /* 0x000000ffff117224 */ /* 0x000fe400078e000a */
[----:B------:R-:W-:Y:S01]  /*12fc0*/  IMAD.MOV.U32 R16, RZ, RZ, R11 ;  /* 0x000000ffff107224 */ /* 0x000fe200078e000b */
[----:B------:R1:W-:Y:S04]  /*12fd0*/  STL.64 [R1+0x68], R10 ;  /* 0x0000680a01007387 */ /* 0x0003e80000100a00 */
[----:B-1----:R0:W5:Y:S04]  /*12fe0*/  LDL.LU.64 R10, [R1+0xbe0] ;  /* 0x000be000010a7983 */ /* 0x0021680000300a00 */
[----:B------:R0:W5:Y:S04]  /*12ff0*/  LDL.LU.64 R8, [R1+0xbd8] ;  /* 0x000bd80001087983 */ /* 0x0001680000300a00 */
[----:B------:R-:W4:Y:S04]  /*13000*/  LDL.LU R26, [R1+0x8a4] ;  /* 0x0008a400011a7983 */ /* 0x000f280000300800 */
[----:B------:R-:W4:Y:S01]  /*13010*/  LDL.LU R27, [R1+0x928] ;  /* 0x00092800011b7983 */ /* 0x000f220000300800 */
[----:B--2---:R-:W-:-:S04]  /*13020*/  LOP3.LUT R5, R5, R4, RZ, 0x3c, !PT ;  /* 0x0000000405057212 */ /* 0x004fc800078e3cff */
[----:B------:R-:W-:-:S04]  /*13030*/  LOP3.LUT R4, R5, R4, RZ, 0x3c, !PT ;  /* 0x0000000405047212 */ /* 0x000fc800078e3cff */
[----:B------:R-:W-:-:S05]  /*13040*/  LOP3.LUT R5, R5, R4, RZ, 0x3c, !PT ;  /* 0x0000000405057212 */ /* 0x000fca00078e3cff */
[----:B------:R-:W-:-:S05]  /*13050*/  IMAD.WIDE R4, R21, 0x2, R4 ;  /* 0x0000000215047825 */ /* 0x000fca00078e0204 */
[----:B------:R-:W-:Y:S04]  /*13060*/  STL [R1+0xa1c], R4 ;  /* 0x000a1c0401007387 */ /* 0x000fe80000100800 */
[----:B------:R3:W-:Y:S04]  /*13070*/  STL [R1+0x91c], R5 ;  /* 0x00091c0501007387 */ /* 0x0007e80000100800 */
[----:B------:R-:W2:Y:S04]  /*13080*/  LDL.LU R22, [R1+0x8ac] ;  /* 0x0008ac0001167983 */ /* 0x000ea80000300800 */
[----:B------:R-:W2:Y:S01]  /*13090*/  LDL.LU R23, [R1+0x938] ;  /* 0x0009380001177983 */ /* 0x000ea20000300800 */
[----:B---3--:R-:W-:-:S03]  /*130a0*/  IMAD.MOV.U32 R5, RZ, RZ, R29 ;  /* 0x000000ffff057224 */ /* 0x008fc600078e001d */
[----:B------:R-:W3:Y:S01]  /*130b0*/  LDL.LU R29, [R1+0xbd0] ;  /* 0x000bd000011d7983 */ /* 0x000ee20000300800 */
[----:B------:R-:W-:-:S03]  /*130c0*/  IMAD.MOV.U32 R4, RZ, RZ, R28 ;  /* 0x000000ffff047224 */ /* 0x000fc600078e001c */
[----:B------:R-:W2:Y:S01]  /*130d0*/  LDL.LU R28, [R1+0xbcc] ;  /* 0x000bcc00011c7983 */ /* 0x000ea20000300800 */
[----:B------:R-:W-:-:S04]  /*130e0*/  LOP3.LUT R7, R7, R6, RZ, 0x3c, !PT ;  /* 0x0000000607077212 */ /* 0x000fc800078e3cff */
[----:B------:R-:W-:-:S04]  /*130f0*/  LOP3.LUT R6, R7, R6, RZ, 0x3c, !PT ;  /* 0x0000000607067212 */ /* 0x000fc800078e3cff */
[----:B------:R-:W-:Y:S01]  /*13100*/  LOP3.LUT R7, R7, R6, RZ, 0x3c, !PT ;  /* 0x0000000607077212 */ /* 0x000fe200078e3cff */
[----:B------:R-:W-:-:S04]  /*13110*/  IMAD.WIDE R4, R21, 0x2, R4 ;  /* 0x0000000215047825 */ /* 0x000fc800078e0204 */
[----:B------:R-:W-:-:S05]  /*13120*/  IMAD.WIDE R6, R21, 0x2, R6 ;  /* 0x0000000215067825 */ /* 0x000fca00078e0206 */
[----:B------:R-:W-:Y:S04]  /*13130*/  STL [R1+0x920], R6 ;  /* 0x0009200601007387 */ /* 0x000fe80000100800 */
[----:B------:R-:W-:Y:S04]  /*13140*/  STL [R1+0x8a0], R7 ;  /* 0x0008a00701007387 */ /* 0x000fe80000100800 */
[----:B------:R-:W-:Y:S04]  /*13150*/  STL [R1+0xa20], R4 ;  /* 0x000a200401007387 */ /* 0x000fe80000100800 */
[----:B------:R3:W-:Y:S04]  /*13160*/  STL [R1+0x924], R5 ;  /* 0x0009240501007387 */ /* 0x0007e80000100800 */
[----:B------:R-:W4:Y:S04]  /*13170*/  LDL.LU R25, [R1+0x8b0] ;  /* 0x0008b00001197983 */ /* 0x000f280000300800 */
[----:B------:R-:W4:Y:S01]  /*13180*/  LDL.LU R18, [R1+0x940] ;  /* 0x0009400001127983 */ /* 0x000f220000300800 */
[----:B---3--:R-:W-:-:S03]  /*13190*/  IMAD.MOV.U32 R5, RZ, RZ, R29 ;  /* 0x000000ffff057224 */ /* 0x008fc600078e001d */
[----:B------:R-:W3:Y:S01]  /*131a0*/  LDL.LU R29, [R1+0xbc8] ;  /* 0x000bc800011d7983 */ /* 0x000ee20000300800 */
[----:B--2---:R-:W-:-:S03]  /*131b0*/  IMAD.MOV.U32 R4, RZ, RZ, R28 ;  /* 0x000000ffff047224 */ /* 0x004fc600078e001c */
[----:B------:R-:W2:Y:S01]  /*131c0*/  LDL.LU R28, [R1+0xbc4] ;  /* 0x000bc400011c7983 */ /* 0x000ea20000300800 */
[----:B----4-:R-:W-:Y:S02]  /*131d0*/  IMAD.MOV.U32 R6, RZ, RZ, R27 ;  /* 0x000000ffff067224 */ /* 0x010fe400078e001b */
[----:B------:R-:W-:Y:S02]  /*131e0*/  IMAD.MOV.U32 R7, RZ, RZ, R26 ;  /* 0x000000ffff077224 */ /* 0x000fe400078e001a */
        /* <DEDUP_REMOVED lines=12> */
[----:B------:R-:W-:Y:S02]  /*132b0*/  IMAD.MOV.U32 R6, RZ, RZ, R19 ;  /* 0x000000ffff067224 */ /* 0x000fe400078e0013 */
        /* <DEDUP_REMOVED lines=314> */
[----:B------:R-:W4:Y:S04]  /*14660*/  LDL.LU R25, [R1+0x910] ;  /* 0x0009100001197983 */ /* 0x000f280000300800 */
[----:B------:R-:W4:Y:S04]  /*14670*/  LDL.LU R18, [R1+0xa00] ;  /* 0x000a000001127983 */ /* 0x000f280000300800 */
[----:B------:R3:W-:Y:S02]  /*14680*/  STL [R1+0x9e4], R5 ;  /* 0x0009e40501007387 */ /* 0x0007e40000100800 */
[----:B---3--:R-:W-:-:S02]  /*14690*/  IMAD.MOV.U32 R5, RZ, RZ, R29 ;  /* 0x000000ffff057224 */ /* 0x008fc400078e001d */
[----:B------:R-:W3:Y:S01]  /*146a0*/  LDL.LU R29, [R1+0xb08] ;  /* 0x000b0800011d7983 */ /* 0x000ee20000300800 */
[----:B--2---:R-:W-:-:S03]  /*146b0*/  IMAD.MOV.U32 R4, RZ, RZ, R28 ;  /* 0x000000ffff047224 */ /* 0x004fc600078e001c */
[----:B------:R-:W2:Y:S01]  /*146c0*/  LDL.LU R28, [R1+0xb04] ;  /* 0x000b0400011c7983 */ /* 0x000ea20000300800 */
[----:B----4-:R-:W-:Y:S02]  /*146d0*/  IMAD.MOV.U32 R6, RZ, RZ, R27 ;  /* 0x000000ffff067224 */ /* 0x010fe400078e001b */
[----:B------:R-:W-:-:S04]  /*146e0*/  IMAD.MOV.U32 R7, RZ, RZ, R26 ;  /* 0x000000ffff077224 */ /* 0x000fc800078e001a */
[----:B------:R-:W-:-:S04]  /*146f0*/  IMAD.WIDE R6, R21, 0x2, R6 ;  /* 0x0000000215067825 */ /* 0x000fc800078e0206 */
[----:B------:R-:W-:Y:S01]  /*14700*/  IMAD.WIDE R4, R21, 0x2, R4 ;  /* 0x0000000215047825 */ /* 0x000fe200078e0204 */
[----:B------:R-:W-:Y:S04]  /*14710*/  STL [R1+0x9e8], R6 ;  /* 0x0009e80601007387 */ /* 0x000fe80000100800 */
[----:B------:R-:W-:Y:S04]  /*14720*/  STL [R1+0x904], R7 ;  /* 0x0009040701007387 */ /* 0x000fe80000100800 */
[----:B------:R-:W4:Y:S04]  /*14730*/  LDL.LU R26, [R1+0x914] ;  /* 0x00091400011a7983 */ /* 0x000f280000300800 */
[----:B------:R-:W4:Y:S04]  /*14740*/  LDL.LU R27, [R1+0xa08] ;  /* 0x000a0800011b7983 */ /* 0x000f280000300800 */
[----:B------:R-:W-:Y:S04]  /*14750*/  STL [R1+0xa84], R4 ;  /* 0x000a840401007387 */ /* 0x000fe80000100800 */
[----:B------:R3:W-:Y:S02]  /*14760*/  STL [R1+0x9ec], R5 ;  /* 0x0009ec0501007387 */ /* 0x0007e40000100800 */
[----:B---3--:R-:W-:-:S02]  /*14770*/  IMAD.MOV.U32 R5, RZ, RZ, R29 ;  /* 0x000000ffff057224 */ /* 0x008fc400078e001d */
[----:B------:R-:W3:Y:S01]  /*14780*/  LDL.LU R29, [R1+0xb00] ;  /* 0x000b0000011d7983 */ /* 0x000ee20000300800 */
[----:B--2---:R-:W-:-:S03]  /*14790*/  IMAD.MOV.U32 R4, RZ, RZ, R28 ;  /* 0x000000ffff047224 */ /* 0x004fc600078e001c */
[----:B------:R-:W2:Y:S01]  /*147a0*/  LDL.LU R28, [R1+0xafc] ;  /* 0x000afc00011c7983 */ /* 0x000ea20000300800 */
[----:B------:R-:W-:Y:S02]  /*147b0*/  IMAD.MOV.U32 R6, RZ, RZ, R19 ;  /* 0x000000ffff067224 */ /* 0x000fe400078e0013 */
[----:B------:R-:W-:-:S04]  /*147c0*/  IMAD.MOV.U32 R7, RZ, RZ, R20 ;  /* 0x000000ffff077224 */ /* 0x000fc800078e0014 */
[----:B------:R-:W-:-:S04]  /*147d0*/  IMAD.WIDE R6, R21, 0x2, R6 ;  /* 0x0000000215067825 */ /* 0x000fc800078e0206 */
[----:B------:R-:W-:Y:S01]  /*147e0*/  IMAD.WIDE R4, R21, 0x2, R4 ;  /* 0x0000000215047825 */ /* 0x000fe200078e0204 */
[----:B------:R-:W-:Y:S04]  /*147f0*/  STL [R1+0x9f0], R6 ;  /* 0x0009f00601007387 */ /* 0x000fe80000100800 */
[----:B------:R-:W4:Y:S04]  /*14800*/  LDL.LU R20, [R1+0x918] ;  /* 0x0009180001147983 */ /* 0x000f280000300800 */
[----:B------:R-:W-:Y:S04]  /*14810*/  STL [R1+0x908], R7 ;  /* 0x0009080701007387 */ /* 0x000fe80000100800 */
        /* <DEDUP_REMOVED lines=15> */
[----:B------:R-:W4:Y:S01]  /*14910*/  LDL.LU.64 R22, [R1+0x50] ;  /* 0x0000500001167983 */ /* 0x000f220000300a00 */
        /* <DEDUP_REMOVED lines=21> */
[----:B------:R3:W-:Y:S04]  /*14a70*/  STL [R1+0xa08], R6 ;  /* 0x000a080601007387 */ /* 0x0007e80000100800 */
[----:B------:R-:W-:Y:S04]  /*14a80*/  STL [R1+0x914], R7 ;  /* 0x0009140701007387 */ /* 0x000fe80000100800 */
[----:B------:R-:W-:Y:S04]  /*14a90*/  STL [R1+0xa94], R4 ;  /* 0x000a940401007387 */ /* 0x000fe80000100800 */
[----:B------:R2:W-:Y:S01]  /*14aa0*/  STL [R1+0xa0c], R5 ;  /* 0x000a0c0501007387 */ /* 0x0005e20000100800 */
[----:B---3--:R-:W-:-:S03]  /*14ab0*/  IMAD.MOV.U32 R6, RZ, RZ, R29 ;  /* 0x000000ffff067224 */ /* 0x008fc600078e001d */
[----:B------:R-:W3:Y:S01]  /*14ac0*/  LDL.LU R29, [R1+0xae0] ;  /* 0x000ae000011d7983 */ /* 0x000ee20000300800 */
[----:B--2---:R-:W-:-:S03]  /*14ad0*/  IMAD.MOV.U32 R5, RZ, RZ, R28 ;  /* 0x000000ffff057224 */ /* 0x004fc600078e001c */
[----:B------:R-:W2:Y:S01]  /*14ae0*/  LDL.LU R28, [R1+0xadc] ;  /* 0x000adc00011c7983 */ /* 0x000ea20000300800 */
[----:B------:R-:W-:Y:S02]  /*14af0*/  IMAD.MOV.U32 R7, RZ, RZ, R20 ;  /* 0x000000ffff077224 */ /* 0x000fe400078e0014 */
[----:B------:R-:W-:Y:S02]  /*14b00*/  IMAD.MOV.U32 R4, RZ, RZ, R19 ;  /* 0x000000ffff047224 */ /* 0x000fe400078e0013 */
[----:B------:R-:W-:-:S04]  /*14b10*/  IMAD.WIDE R6, R21, 0x2, R6 ;  /* 0x0000000215067825 */ /* 0x000fc800078e0206 */
[----:B------:R-:W-:Y:S01]  /*14b20*/  IMAD.WIDE R4, R21, 0x2, R4 ;  /* 0x0000000215047825 */ /* 0x000fe200078e0204 */
[----:B------:R-:W-:Y:S04]  /*14b30*/  STL [R1+0xa10], R6 ;  /* 0x000a100601007387 */ /* 0x000fe80000100800 */
[----:B------:R3:W-:Y:S04]  /*14b40*/  STL [R1+0x918], R7 ;  /* 0x0009180701007387 */ /* 0x0007e80000100800 */
[----:B------:R-:W-:Y:S04]  /*14b50*/  STL [R1+0xa98], R4 ;  /* 0x000a980401007387 */ /* 0x000fe80000100800 */
[----:B------:R1:W-:Y:S01]  /*14b60*/  STL [R1+0xa14], R5 ;  /* 0x000a140501007387 */ /* 0x0003e20000100800 */
[----:B---3--:R-:W-:-:S03]  /*14b70*/  IMAD.MOV.U32 R7, RZ, RZ, R29 ;  /* 0x000000ffff077224 */ /* 0x008fc600078e001d */
[----:B------:R-:W3:Y:S01]  /*14b80*/  LDL.LU R29, [R1+0xad8] ;  /* 0x000ad800011d7983 */ /* 0x000ee20000300800 */
[----:B--2---:R-:W-:Y:S01]  /*14b90*/  IMAD.MOV.U32 R6, RZ, RZ, R28 ;  /* 0x000000ffff067224 */ /* 0x004fe200078e001c */
[----:B------:R-:W-:Y:S02]  /*14ba0*/  IADD3 R18, R18, -0x1, RZ ;  /* 0xffffffff12127810 */ /* 0x000fe40007ffe0ff */
[----:B------:R0:W5:Y:S01]  /*14bb0*/  LDL.LU R28, [R1+0xad4] ;  /* 0x000ad400011c7983 */ /* 0x0001620000300800 */
[----:B------:R-:W-:-:S03]  /*14bc0*/  IMAD.WIDE R6, R21, 0x2, R6 ;  /* 0x0000000215067825 */ /* 0x000fc600078e0206 */
[----:B------:R-:W-:Y:S04]  /*14bd0*/  STL [R1+0x89c], R18 ;  /* 0x00089c1201007387 */ /* 0x000fe80000100800 */
[----:B------:R2:W-:Y:S04]  /*14be0*/  STL [R1+0xa9c], R6 ;  /* 0x000a9c0601007387 */ /* 0x0005e80000100800 */
[----:B------:R0:W-:Y:S01]  /*14bf0*/  STL [R1+0xa18], R7 ;  /* 0x000a180701007387 */ /* 0x0001e20000100800 */
[----:B------:R-:W-:Y:S01]  /*14c00*/  ISETP.NE.U32.AND P0, PT, R18, RZ, PT ;  /* 0x000000ff1200720c */ /* 0x000fe20003f05070 */
[----:B------:R-:W-:-:S04]  /*14c10*/  IMAD.MOV.U32 R19, RZ, RZ, c[0x0][0x188] ;  /* 0x00006200ff137624 */ /* 0x000fc800078e00ff */
[----:B------:R-:W-:-:S04]  /*14c20*/  IMAD.SHL.U32 R19, R19, 0x10, RZ ;  /* 0x0000001013137824 */ /* 0x000fc800078e00ff */
[----:B-1----:R-:W-:-:S04]  /*14c30*/  IMAD.WIDE R4, R19, 0x2, R22 ;  /* 0x0000000213047825 */ /* 0x002fc800078e0216 */
[----:B--2---:R-:W-:Y:S02]  /*14c40*/  IMAD.MOV.U32 R6, RZ, RZ, R4 ;  /* 0x000000ffff067224 */ /* 0x004fe400078e0004 */
[----:B------:R-:W-:Y:S01]  /*14c50*/  IMAD.MOV.U32 R4, RZ, RZ, R5 ;  /* 0x000000ffff047224 */ /* 0x000fe200078e0005 */
[----:B---3--:R-:W-:Y:S01]  /*14c60*/  IADD3 R29, R29, -0x10, RZ ;  /* 0xfffffff01d1d7810 */ /* 0x008fe20007ffe0ff */
[----:B0-----:R-:W-:Y:S01]  /*14c70*/  @!P0 CALL.REL.NOINC `(.L_x_2) ;  /* 0x0000001000008944 */ /* 0x001fe20003c00000 */
[----:B------:R-:W-:Y:S05]  /*14c80*/  BRA `(.L_x_3) ;  /* 0xffff4c8000007947 */ /* 0x000fea000383ffff */
.L_x_2:
[----:B-----5:R0:W-:Y:S04]  /*14c90*/  STL [R1+0xec8], R14 ;  /* 0x000ec80e01007387 */ /* 0x0201e80000100800 */
[----:B0-----:R-:W2:Y:S04]  /*14ca0*/  LDL.LU R14, [R1+0x180] ;  /* 0x00018000010e7983 */ /* 0x001ea80000300800 */
[----:B--2---:R0:W-:Y:S04]  /*14cb0*/  STL [R1+0xed0], R14 ;  /* 0x000ed00e01007387 */ /* 0x0041e80000100800 */
        /* <DEDUP_REMOVED lines=26> */
[----:B------:R1:W-:Y:S01]  /*14e60*/  STL [R1+0xec4], R15 ;  /* 0x000ec40f01007387 */ /* 0x0003e20000100800 */
[----:B0-----:R-:W-:-:S03]  /*14e70*/  IMAD.MOV.U32 R14, RZ, RZ, R17 ;  /* 0x000000ffff0e7224 */ /* 0x001fc600078e0011 */
[----:B-1----:R-:W2:Y:S04]  /*14e80*/  LDL.LU R15, [R1+0x194] ;  /* 0x00019400010f7983 */ /* 0x002ea80000300800 */
        /* <DEDUP_REMOVED lines=32> */
[----:B------:R0:W-:Y:S04]  /*15090*/  STL [R1+0xebc], R13 ;  /* 0x000ebc0d01007387 */ /* 0x0001e80000100800 */
[----:B0-----:R-:W3:Y:S04]  /*150a0*/  LDL.LU R13, [R1+0x26c] ;  /* 0x00026c00010d7983 */ /* 0x001ee80000300800 */
[----:B------:R0:W-:Y:S04]  /*150b0*/  STL [R1+0xeb8], R10 ;  /* 0x000eb80a01007387 */ /* 0x0001e80000100800 */
[----:B0-----:R-:W3:Y:S04]  /*150c0*/  LDL.LU R10, [R1+0x268] ;  /* 0x00026800010a7983 */ /* 0x001ee80000300800 */
[----:B------:R0:W-:Y:S04]  /*150d0*/  STL [R1+0xeb4], R11 ;  /* 0x000eb40b01007387 */ /* 0x0001e80000100800 */
[----:B0-----:R-:W4:Y:S04]  /*150e0*/  LDL.LU R11, [R1+0x27c] ;  /* 0x00027c00010b7983 */ /* 0x001f280000300800 */
[----:B------:R0:W-:Y:S04]  /*150f0*/  STL [R1+0xeb0], R9 ;  /* 0x000eb00901007387 */ /* 0x0001e80000100800 */
[----:B0-----:R-:W4:Y:S04]  /*15100*/  LDL.LU R9, [R1+0x278] ;  /* 0x0002780001097983 */ /* 0x001f280000300800 */
[----:B------:R0:W-:Y:S04]  /*15110*/  STL [R1+0xeac], R8 ;  /* 0x000eac0801007387 */ /* 0x0001e80000100800 */
[----:B0-----:R-:W2:Y:S04]  /*15120*/  LDL.LU R8, [R1+0x28c] ;  /* 0x00028c0001087983 */ /* 0x001ea80000300800 */
        /* <DEDUP_REMOVED lines=14> */
[----:B------:R-:W2:Y:S01]  /*15210*/  LDL.LU R22, [R1+0x38c] ;  /* 0x00038c0001167983 */ /* 0x000ea20000300800 */
[----:B------:R-:W-:-:S03]  /*15220*/  F2FP.PACK_AB R14, R15, R14 ;  /* 0x0000000e0f0e723e */ /* 0x000fc600000000ff */
[----:B------:R-:W2:Y:S04]  /*15230*/  LDL.LU R23, [R1+0x388] ;  /* 0x0003880001177983 */ /* 0x000ea80000300800 */
[----:B------:R-:W2:Y:S04]  /*15240*/  LDL.LU R16, [R1+0x39c] ;  /* 0x00039c0001107983 */ /* 0x000ea80000300800 */
[----:B------:R-:W2:Y:S04]  /*15250*/  LDL.LU R17, [R1+0x398] ;  /* 0x0003980001117983 */ /* 0x000ea80000300800 */
[----:B------:R-:W2:Y:S04]  /*15260*/  LDL.LU R18, [R1+0x364] ;  /* 0x0003640001127983 */ /* 0x000ea80000300800 */
[----:B------:R-:W2:Y:S04]  /*15270*/  LDL.LU R19, [R1+0x360] ;  /* 0x0003600001137983 */ /* 0x000ea80000300800 */
[----:B------:R0:W-:Y:S04]  /*15280*/  STL [R1+0xad4], R28 ;  /* 0x000ad41c01007387 */ /* 0x0001e80000100800 */
[----:B0-----:R-:W2:Y:S04]  /*15290*/  LDL.LU R28, [R1+0x288] ;  /* 0x00028800011c7983 */ /* 0x001ea80000300800 */
[----:B------:R-:W2:Y:S04]  /*152a0*/  LDL.LU R15, [R1+0xf3c] ;  /* 0x000f3c00010f7983 */ /* 0x000ea80000300800 */
[----:B------:R0:W-:Y:S04]  /*152b0*/  STL [R1+0x91c], R14 ;  /* 0x00091c0e01007387 */ /* 0x0001e80000100800 */
[----:B0-----:R-:W2:Y:S02]  /*152c0*/  LDL.LU R14, [R1+0xf38] ;  /* 0x000f3800010e7983 */ /* 0x001ea40000300800 */
[----:B--2---:R-:W-:-:S02]  /*152d0*/  F2FP.PACK_AB R14, R15, R14 ;  /* 0x0000000e0f0e723e */ /* 0x004fc400000000ff */
        /* <DEDUP_REMOVED lines=54> */
[----:B0-----:R-:W2:Y:S01]  /*15640*/  LDL.LU R14, [R1+0xec8] ;  /* 0x000ec800010e7983 */ /* 0x001ea20000300800 */
[----:B---3--:R-:W-:Y:S02]  /*15650*/  F2FP.PACK_AB R10, R13, R10 ;  /* 0x0000000a0d0a723e */ /* 0x008fe400000000ff */
[----:B----4-:R-:W-:-:S02]  /*15660*/  F2FP.PACK_AB R9, R11, R9 ;  /* 0x000000090b09723e */ /* 0x010fc400000000ff */
[----:B------:R-:W-:Y:S02]  /*15670*/  F2FP.PACK_AB R28, R8, R28 ;  /* 0x0000001c081c723e */ /* 0x000fe400000000ff */
[----:B--2---:R-:W-:Y:S02]  /*15680*/  F2FP.PACK_AB R12, R15, R12 ;  /* 0x0000000c0f0c723e */ /* 0x004fe400000000ff */
[----:B------:R-:W2:Y:S04]  /*15690*/  LDL.LU R15, [R1+0xec4] ;  /* 0x000ec400010f7983 */ /* 0x000ea80000300800 */
[----:B------:R0:W-:Y:S04]  /*156a0*/  STL [R1+0x8e0], R12 ;  /* 0x0008e00c01007387 */ /* 0x0001e80000100800 */
[----:B0-----:R-:W3:Y:S04]  /*156b0*/  LDL.LU R12, [R1+0xec0] ;  /* 0x000ec000010c7983 */ /* 0x001ee80000300800 */
[----:B------:R-:W3:Y:S04]  /*156c0*/  LDL.LU R13, [R1+0xebc] ;  /* 0x000ebc00010d7983 */ /* 0x000ee80000300800 */
[----:B------:R0:W-:Y:S04]  /*156d0*/  STL [R1+0x8dc], R10 ;  /* 0x0008dc0a01007387 */ /* 0x0001e80000100800 */
[----:B0-----:R-:W4:Y:S04]  /*156e0*/  LDL.LU R10, [R1+0xeb8] ;  /* 0x000eb800010a7983 */ /* 0x001f280000300800 */
[----:B------:R-:W4:Y:S04]  /*156f0*/  LDL.LU R11, [R1+0xeb4] ;  /* 0x000eb400010b7983 */ /* 0x000f280000300800 */
[----:B------:R0:W-:Y:S04]  /*15700*/  STL [R1+0x8d8], R9 ;  /* 0x0008d80901007387 */ /* 0x0001e80000100800 */
[----:B0-----:R-:W4:Y:S04]  /*15710*/  LDL.LU R9, [R1+0xeb0] ;  /* 0x000eb00001097983 */ /* 0x001f280000300800 */
[----:B------:R-:W4:Y:S04]  /*15720*/  LDL.LU R8, [R1+0xeac] ;  /* 0x000eac0001087983 */ /* 0x000f280000300800 */
[----:B------:R0:W-:Y:S02]  /*15730*/  STL [R1+0x8d4], R28 ;  /* 0x0008d41c01007387 */ /* 0x0001e40000100800 */
[----:B0-----:R-:W-:-:S02]  /*15740*/  F2FP.PACK_AB R28, R29, R3 ;  /* 0x000000031d1c723e */ /* 0x001fc400000000ff */
[----:B------:R-:W-:Y:S02]  /*15750*/  F2FP.PACK_AB R3, R0, R2 ;  /* 0x000000020003723e */ /* 0x000fe400000000ff */
[----:B------:R-:W-:Y:S01]  /*15760*/  F2FP.PACK_AB R2, R6, R4 ;  /* 0x000000040602723e */ /* 0x000fe200000000ff */
[----:B------:R-:W-:Y:S01]  /*15770*/  STL [R1+0x8d0], R28 ;  /* 0x0008d01c01007387 */ /* 0x000fe20000100800 */
[----:B------:R-:W-:-:S03]  /*15780*/  F2FP.PACK_AB R0, R5, R7 ;  /* 0x000000070500723e */ /* 0x000fc600000000ff */
[----:B------:R0:W-:Y:S04]  /*15790*/  STL [R1+0x8cc], R3 ;  /* 0x0008cc0301007387 */ /* 0x0001e80000100800 */
[----:B------:R1:W-:Y:S04]  /*157a0*/  STL [R1+0x8c8], R2 ;  /* 0x0008c80201007387 */ /* 0x0003e80000100800 */
[----:B------:R1:W-:Y:S01]  /*157b0*/  STL [R1+0x8c4], R0 ;  /* 0x0008c40001007387 */ /* 0x0003e20000100800 */
[----:B0-----:R-:W-:Y:S02]  /*157c0*/  F2FP.PACK_AB R3, R24, R25 ;  /* 0x000000191803723e */ /* 0x001fe400000000ff */
[----:B-1----:R-:W-:-:S03]  /*157d0*/  F2FP.PACK_AB R2, R26, R27 ;  /* 0x0000001b1a02723e */ /* 0x002fc600000000ff */
[----:B------:R0:W-:Y:S01]  /*157e0*/  STL [R1+0x8c0], R3 ;  /* 0x0008c00301007387 */ /* 0x0001e20000100800 */
[----:B------:R-:W-:-:S03]  /*157f0*/  F2FP.PACK_AB R0, R20, R21 ;  /* 0x000000151400723e */ /* 0x000fc600000000ff */
        /* <DEDUP_REMOVED lines=8> */
[----:B--2---:R-:W-:-:S05]  /*15880*/  F2FP.PACK_AB R3, R15, R14 ;  /* 0x0000000e0f03723e */ /* 0x004fca00000000ff */
[----:B------:R-:W-:Y:S04]  /*15890*/  STL [R1+0x8a8], R3 ;  /* 0x0008a80301007387 */ /* 0x000fe80000100800 */
[----:B------:R-:W2:Y:S01]  /*158a0*/  LDL.LU R28, [R1+0x668] ;  /* 0x00066800011c7983 */ /* 0x000ea20000300800 */
[----:B---3--:R-:W-:-:S05]  /*158b0*/  F2FP.PACK_AB R2, R13, R12 ;  /* 0x0000000c0d02723e */ /* 0x008fca00000000ff */
[----:B------:R-:W-:Y:S01]  /*158c0*/  STL [R1+0x8a4], R2 ;  /* 0x0008a40201007387 */ /* 0x000fe20000100800 */
[----:B----4-:R-:W-:-:S03]  /*158d0*/  F2FP.PACK_AB R0, R11, R10 ;  /* 0x0000000a0b00723e */ /* 0x010fc600000000ff */
[----:B--2---:R0:W-:Y:S04]  /*158e0*/  STL [R1+0xe24], R28 ;  /* 0x000e241c01007387 */ /* 0x0041e80000100800 */
[----:B------:R-:W-:Y:S04]  /*158f0*/  STL [R1+0x8a0], R0 ;  /* 0x0008a00001007387 */ /* 0x000fe80000100800 */
        /* <DEDUP_REMOVED lines=31> */
[----:B--2---:R-:W-:Y:S04]  /*15af0*/  STL [R1+0xea4], R28 ;  /* 0x000ea41c01007387 */ /* 0x004fe80000100800 */
[----:B------:R-:W2:Y:S04]  /*15b00*/  LDL.LU R29, [R1+0x67c] ;  /* 0x00067c00011d7983 */ /* 0x000ea80000300800 */
        /* <DEDUP_REMOVED lines=33> */
[----:B0-----:R-:W2:Y:S01]  /*15d20*/  LDL.LU R29, [R1+0x47c] ;  /* 0x00047c00011d7983 */ /* 0x001ea20000300800 */
[----:B------:R-:W-:-:S03]  /*15d30*/  IMAD.MOV.U32 R28, RZ, RZ, R9 ;  /* 0x000000ffff1c7224 */ /* 0x000fc600078e0009 */
[----:B--2---:R0:W-:Y:S04]  /*15d40*/  STL [R1+0xea8], R29 ;  /* 0x000ea81d01007387 */ /* 0x0041e80000100800 */
[----:B------:R-:W2:Y:S04]  /*15d50*/  LDL.LU R3, [R1+0x678] ;  /* 0x0006780001037983 */ /* 0x000ea80000300800 */
[----:B------:R-:W3:Y:S04]  /*15d60*/  LDL.LU R0, [R1+0x68c] ;  /* 0x00068c0001007983 */ /* 0x000ee80000300800 */
[----:B------:R-:W3:Y:S04]  /*15d70*/  LDL.LU R2, [R1+0x688] ;  /* 0x0006880001027983 */ /* 0x000ee80000300800 */
[----:B------:R-:W4:Y:S04]  /*15d80*/  LDL.LU R6, [R1+0x654] ;  /* 0x0006540001067983 */ /* 0x000f280000300800 */
[----:B------:R-:W4:Y:S04]  /*15d90*/  LDL.LU R4, [R1+0x650] ;  /* 0x0006500001047983 */ /* 0x000f280000300800 */
        /* <DEDUP_REMOVED lines=10> */
[----:B0-----:R-:W-:-:S03]  /*15e40*/  IMAD.MOV.U32 R29, RZ, RZ, R8 ;  /* 0x000000ffff1d7224 */ /* 0x001fc600078e0008 */
        /* <DEDUP_REMOVED lines=81> */
[----:B------:R-:W2:Y:S01]  /*16360*/  LDL.LU R29, [R1+0xe20] ;  /* 0x000e2000011d7983 */ /* 0x000ea20000300800 */
[----:B---3--:R-:W-:-:S03]  /*16370*/  F2FP.PACK_AB R0, R0, R2 ;  /* 0x000000020000723e */ /* 0x008fc600000000ff */
[----:B------:R2:W-:Y:S01]  /*16380*/  STL [R1+0x598], R28 ;  /* 0x0005981c01007387 */ /* 0x0005e20000100800 */
[----:B------:R-:W-:Y:S02]  /*16390*/  F2FP.PACK_AB R2, R5, R7 ;  /* 0x000000070502723e */ /* 0x000fe400000000ff */
[----:B--2---:R-:W-:Y:S02]  /*163a0*/  F2FP.PACK_AB R28, R29, R3 ;  /* 0x000000031d1c723e */ /* 0x004fe400000000ff */
[----:B----4-:R-:W-:-:S03]  /*163b0*/  F2FP.PACK_AB R3, R6, R4 ;  /* 0x000000040603723e */ /* 0x010fc600000000ff */
[----:B------:R-:W-:Y:S04]  /*163c0*/  STL [R1+0x594], R28 ;  /* 0x0005941c01007387 */ /* 0x000fe80000100800 */
[----:B------:R0:W-:Y:S04]  /*163d0*/  STL [R1+0x590], R0 ;  /* 0x0005900001007387 */ /* 0x0001e80000100800 */
[----:B------:R1:W-:Y:S01]  /*163e0*/  STL [R1+0x58c], R3 ;  /* 0x00058c0301007387 */ /* 0x0003e20000100800 */
[----:B0-----:R-:W-:-:S03]  /*163f0*/  F2FP.PACK_AB R0, R24, R25 ;  /* 0x000000191800723e */ /* 0x001fc600000000ff */
[----:B------:R0:W-:Y:S01]  /*16400*/  STL [R1+0x588], R2 ;  /* 0x0005880201007387 */ /* 0x0001e20000100800 */
[----:B-1----:R-:W-:-:S03]  /*16410*/  F2FP.PACK_AB R3, R26, R27 ;  /* 0x0000001b1a03723e */ /* 0x002fc600000000ff */
[----:B------:R1:W-:Y:S04]  /*16420*/  STL [R1+0x584], R0 ;  /* 0x0005840001007387 */ /* 0x0003e80000100800 */
[----:B------:R2:W-:Y:S01]  /*16430*/  STL [R1+0x580], R3 ;  /* 0x0005800301007387 */ /* 0x0005e20000100800 */
[----:B0-----:R-:W-:Y:S02]  /*16440*/  F2FP.PACK_AB R2, R20, R21 ;  /* 0x000000151402723e */ /* 0x001fe400000000ff */
[----:B-1----:R-:W-:-:S03]  /*16450*/  F2FP.PACK_AB R0, R22, R23 ;  /* 0x000000171600723e */ /* 0x002fc600000000ff */
[----:B------:R0:W-:Y:S01]  /*16460*/  STL [R1+0x57c], R2 ;  /* 0x00057c0201007387 */ /* 0x0001e20000100800 */
[----:B--2---:R-:W-:-:S03]  /*16470*/  F2FP.PACK_AB R3, R16, R17 ;  /* 0x000000111003723e */ /* 0x004fc600000000ff */
[----:B------:R1:W-:Y:S04]  /*16480*/  STL [R1+0x578], R0 ;  /* 0x0005780001007387 */ /* 0x0003e80000100800 */
[----:B------:R2:W-:Y:S01]  /*16490*/  STL [R1+0x574], R3 ;  /* 0x0005740301007387 */ /* 0x0005e20000100800 */
[----:B0-----:R-:W-:Y:S02]  /*164a0*/  F2FP.PACK_AB R2, R18, R19 ;  /* 0x000000131202723e */ /* 0x001fe400000000ff */
[----:B-1----:R-:W-:-:S03]  /*164b0*/  F2FP.PACK_AB R0, R12, R13 ;  /* 0x0000000d0c00723e */ /* 0x002fc600000000ff */
[----:B------:R0:W-:Y:S01]  /*164c0*/  STL [R1+0x570], R2 ;  /* 0x0005700201007387 */ /* 0x0001e20000100800 */
[----:B--2---:R-:W-:-:S03]  /*164d0*/  F2FP.PACK_AB R3, R14, R15 ;  /* 0x0000000f0e03723e */ /* 0x004fc600000000ff */
[----:B------:R1:W-:Y:S04]  /*164e0*/  STL [R1+0x56c], R0 ;  /* 0x00056c0001007387 */ /* 0x0003e80000100800 */
[----:B------:R-:W-:Y:S04]  /*164f0*/  STL [R1+0x568], R3 ;  /* 0x0005680301007387 */ /* 0x000fe80000100800 */
[----:B------:R-:W2:Y:S01]  /*16500*/  LDL.LU R28, [R1+0x2b8] ;  /* 0x0002b800011c7983 */ /* 0x000ea20000300800 */
[----:B0-----:R-:W-:Y:S02]  /*16510*/  F2FP.PACK_AB R2, R8, R9 ;  /* 0x000000090802723e */ /* 0x001fe400000000ff */
[----:B-1----:R-:W-:-:S03]  /*16520*/  F2FP.PACK_AB R0, R10, R11 ;  /* 0x0000000b0a00723e */ /* 0x002fc600000000ff */
[----:B------:R-:W-:Y:S04]  /*16530*/  STL [R1+0x564], R2 ;  /* 0x0005640201007387 */ /* 0x000fe80000100800 */
        /* <DEDUP_REMOVED lines=35> */
[----:B------:R-:W3:Y:S04]  /*16770*/  LDL.LU R29, [R1+0x2cc] ;  /* 0x0002cc00011d7983 */ /* 0x000ee80000300800 */
[----:B---3--:R0:W-:Y:S04]  /*16780*/  STL [R1+0xd94], R29 ;  /* 0x000d941d01007387 */ /* 0x0081e80000100800 */
[----:B0-----:R-:W3:Y:S04]  /*16790*/  LDL.LU R29, [R1+0x2bc] ;  /* 0x0002bc00011d7983 */ /* 0x001ee80000300800 */
        /* <DEDUP_REMOVED lines=33> */
[----:B0-----:R-:W2:Y:S04]  /*169b0*/  LDL.LU R29, [R1+0xac] ;  /* 0x0000ac00011d7983 */ /* 0x001ea80000300800 */
[----:B------:R-:W3:Y:S04]  /*169c0*/  LDL.LU R3, [R1+0x2c8] ;  /* 0x0002c80001037983 */ /* 0x000ee80000300800 */
[----:B------:R-:W4:Y:S04]  /*169d0*/  LDL.LU R0, [R1+0x2dc] ;  /* 0x0002dc0001007983 */ /* 0x000f280000300800 */
        /* <DEDUP_REMOVED lines=25> */
[----:B--2---:R-:W-:-:S03]  /*16b70*/  F2FP.PACK_AB R28, R29, R28 ;  /* 0x0000001c1d1c723e */ /* 0x004fc600000000ff */
        /* <DEDUP_REMOVED lines=69> */
[----:B----4-:R-:W-:-:S03]  /*16fd0*/  F2FP.PACK_AB R0, R0, R2 ;  /* 0x000000020000723e */ /* 0x010fc600000000ff */
[----:B------:R2:W-:Y:S01]  /*16fe0*/  STL [R1+0x398], R28 ;  /* 0x0003981c01007387 */ /* 0x0005e20000100800 */
[----:B---3--:R-:W-:Y:S02]  /*16ff0*/  F2FP.PACK_AB R2, R5, R7 ;  /* 0x000000070502723e */ /* 0x008fe400000000ff */
[----:B--2---:R-:W-:Y:S02]  /*17000*/  F2FP.PACK_AB R28, R29, R3 ;  /* 0x000000031d1c723e */ /* 0x004fe400000000ff */
[----:B------:R-:W-:-:S03]  /*17010*/  F2FP.PACK_AB R3, R6, R4 ;  /* 0x000000040603723e */ /* 0x000fc600000000ff */
        /* <DEDUP_REMOVED lines=653> */
[----:B------:R-:W3:Y:S03]  /*198f0*/  LDL.LU R29, [R1+0x34c] ;  /* 0x00034c00011d7983 */ /* 0x000ee60000300800 */
        /* <DEDUP_REMOVED lines=35> */
[----:B0-----:R-:W2:Y:S01]  /*19b30*/  LDL.LU R29, [R1+0x12c] ;  /* 0x00012c00011d7983 */ /* 0x001ea20000300800 */
[----:B------:R-:W3:Y:S02]  /*19b40*/  LDL.LU R3, [R1+0x348] ;  /* 0x0003480001037983 */ /* 0x000ee40000300800 */
[----:B------:R-:W4:Y:S02]  /*19b50*/  LDL.LU R0, [R1+0x35c] ;  /* 0x00035c0001007983 */ /* 0x000f240000300800 */
[----:B------:R-:W4:Y:S01]  /*19b60*/  LDL.LU R2, [R1+0x358] ;  /* 0x0003580001027983 */ /* 0x000f220000300800 */
[----:B------:R-:W3:Y:S01]  /*19b70*/  LDL.LU R6, [R1+0x324] ;  /* 0x0003240001067983 */ /* 0x000ee20000300800 */
[----:B------:R-:W3:Y:S02]  /*19b80*/  LDL.LU R4, [R1+0x320] ;  /* 0x0003200001047983 */ /* 0x000ee40000300800 */
[----:B------:R-:W3:Y:S02]  /*19b90*/  LDL.LU R5, [R1+0x334] ;  /* 0x0003340001057983 */ /* 0x000ee40000300800 */
[----:B------:R-:W3:Y:S01]  /*19ba0*/  LDL.LU R7, [R1+0x330] ;  /* 0x0003300001077983 */ /* 0x000ee20000300800 */
        /* <DEDUP_REMOVED lines=20> */
[----:B--2---:R-:W-:-:S02]  /*19cf0*/  F2FP.PACK_AB R28, R29, R28 ;  /* 0x0000001c1d1c723e */ /* 0x004fc400000000ff */
[----:B------:R-:W2:Y:S03]  /*19d00*/  LDL.LU R29, [R1+0xbec] ;  /* 0x000bec00011d7983 */ /* 0x000ea60000300800 */
[----:B------:R0:W-:Y:S02]  /*19d10*/  STL [R1+0x9c], R28 ;  /* 0x00009c1c01007387 */ /* 0x0001e40000100800 */
[----:B0-----:R-:W2:Y:S02]  /*19d20*/  LDL.LU R28, [R1+0xbe8] ;  /* 0x000be800011c7983 */ /* 0x001ea40000300800 */
[----:B--2---:R-:W-:Y:S02]  /*19d30*/  F2FP.PACK_AB R28, R29, R28 ;  /* 0x0000001c1d1c723e */ /* 0x004fe400000000ff */
[----:B------:R-:W2:Y:S03]  /*19d40*/  LDL.LU R29, [R1+0xbe4] ;  /* 0x000be400011d7983 */ /* 0x000ea60000300800 */
[----:B------:R0:W-:Y:S02]  /*19d50*/  STL [R1+0x98], R28 ;  /* 0x0000981c01007387 */ /* 0x0001e40000100800 */
[----:B0-----:R-:W2:Y:S02]  /*19d60*/  LDL.LU R28, [R1+0xbe0] ;  /* 0x000be000011c7983 */ /* 0x001ea40000300800 */
        /* <DEDUP_REMOVED lines=62> */
[----:B------:R2:W-:Y:S01]  /*1a150*/  STL [R1+0x58], R28 ;  /* 0x0000581c01007387 */ /* 0x0005e20000100800 */
[----:B----4-:R-:W-:Y:S01]  /*1a160*/  F2FP.PACK_AB R0, R0, R2 ;  /* 0x000000020000723e */ /* 0x010fe200000000ff */
[----:B---3--:R-:W-:Y:S01]  /*1a170*/  F2FP.PACK_AB R2, R5, R7 ;  /* 0x000000070502723e */ /* 0x008fe200000000ff */
[----:B--2---:R-:W-:Y:S01]  /*1a180*/  F2FP.PACK_AB R28, R29, R3 ;  /* 0x000000031d1c723e */ /* 0x004fe200000000ff */
[----:B------:R-:W-:-:S04]  /*1a190*/  F2FP.PACK_AB R3, R6, R4 ;  /* 0x000000040603723e */ /* 0x000fc800000000ff */
[----:B------:R-:W-:Y:S01]  /*1a1a0*/  STL [R1+0x54], R28 ;  /* 0x0000541c01007387 */ /* 0x000fe20000100800 */
[----:B------:R0:W-:Y:S02]  /*1a1b0*/  STL [R1+0x50], R0 ;  /* 0x0000500001007387 */ /* 0x0001e40000100800 */
[----:B------:R1:W-:Y:S02]  /*1a1c0*/  STL [R1+0x4c], R3 ;  /* 0x00004c0301007387 */ /* 0x0003e40000100800 */
[----:B------:R2:W-:Y:S01]  /*1a1d0*/  STL [R1+0x48], R2 ;  /* 0x0000480201007387 */ /* 0x0005e20000100800 */
[----:B0-----:R-:W-:Y:S02]  /*1a1e0*/  F2FP.PACK_AB R0, R24, R25 ;  /* 0x000000191800723e */ /* 0x001fe400000000ff */
[----:B-1----:R-:W-:Y:S02]  /*1a1f0*/  F2FP.PACK_AB R3, R26, R27 ;  /* 0x0000001b1a03723e */ /* 0x002fe400000000ff */
[----:B--2---:R-:W-:Y:S01]  /*1a200*/  F2FP.PACK_AB R2, R20, R21 ;  /* 0x000000151402723e */ /* 0x004fe200000000ff */
[----:B------:R0:W-:Y:S02]  /*1a210*/  STL [R1+0x44], R0 ;  /* 0x0000440001007387 */ /* 0x0001e40000100800 */
[----:B------:R1:W-:Y:S02]  /*1a220*/  STL [R1+0x40], R3 ;  /* 0x0000400301007387 */ /* 0x0003e40000100800 */
[----:B------:R2:W-:Y:S01]  /*1a230*/  STL [R1+0x3c], R2 ;  /* 0x00003c0201007387 */ /* 0x0005e20000100800 */
[----:B0-----:R-:W-:-:S02]  /*1a240*/  F2FP.PACK_AB R0, R22, R23 ;  /* 0x000000171600723e */ /* 0x001fc400000000ff */
[----:B-1----:R-:W-:Y:S02]  /*1a250*/  F2FP.PACK_AB R3, R16, R17 ;  /* 0x000000111003723e */ /* 0x002fe400000000ff */
[----:B--2---:R-:W-:Y:S01]  /*1a260*/  F2FP.PACK_AB R2, R18, R19 ;  /* 0x000000131202723e */ /* 0x004fe200000000ff */
[----:B------:R0:W-:Y:S02]  /*1a270*/  STL [R1+0x38], R0 ;  /* 0x0000380001007387 */ /* 0x0001e40000100800 */
[----:B------:R1:W-:Y:S02]  /*1a280*/  STL [R1+0x34], R3 ;  /* 0x0000340301007387 */ /* 0x0003e40000100800 */
[----:B------:R2:W-:Y:S01]  /*1a290*/  STL [R1+0x30], R2 ;  /* 0x0000300201007387 */ /* 0x0005e20000100800 */
[----:B0-----:R-:W-:Y:S02]  /*1a2a0*/  F2FP.PACK_AB R0, R12, R13 ;  /* 0x0000000d0c00723e */ /* 0x001fe400000000ff */
[----:B-1----:R-:W-:-:S03]  /*1a2b0*/  F2FP.PACK_AB R3, R14, R15 ;  /* 0x0000000f0e03723e */ /* 0x002fc600000000ff */
[----:B------:R0:W-:Y:S02]  /*1a2c0*/  STL [R1+0x2c], R0 ;  /* 0x00002c0001007387 */ /* 0x0001e40000100800 */
[----:B------:R-:W-:Y:S02]  /*1a2d0*/  STL [R1+0x28], R3 ;  /* 0x0000280301007387 */ /* 0x000fe40000100800 */
[----:B------:R-:W3:Y:S01]  /*1a2e0*/  LDL.LU R27, [R1+0x628] ;  /* 0x00062800011b7983 */ /* 0x000ee20000300800 */
[----:B--2---:R-:W-:Y:S02]  /*1a2f0*/  F2FP.PACK_AB R2, R8, R9 ;  /* 0x000000090802723e */ /* 0x004fe400000000ff */
[----:B0-----:R-:W-:-:S03]  /*1a300*/  F2FP.PACK_AB R0, R10, R11 ;  /* 0x0000000b0a00723e */ /* 0x001fc600000000ff */
[----:B------:R-:W-:Y:S04]  /*1a310*/  STL [R1+0x24], R2 ;  /* 0x0000240201007387 */ /* 0x000fe80000100800 */
[----:B---3--:R0:W-:Y:S01]  /*1a320*/  STL [R1+0xb24], R27 ;  /* 0x000b241b01007387 */ /* 0x0081e20000100800 */
[----:B------:R-:W-:Y:S03]  /*1a330*/  STL [R1+0x20], R0 ;  /* 0x0000200001007387 */ /* 0x000fe60000100800 */
        /* <DEDUP_REMOVED lines=34> */
[----:B------:R-:W3:Y:S03]  /*1a560*/  LDL.LU R25, [R1+0x648] ;  /* 0x0006480001197983 */ /* 0x000ee60000300800 */
[----:B---3--:R0:W-:Y:S04]  /*1a570*/  STL [R1+0xb1c], R25 ;  /* 0x000b1c1901007387 */ /* 0x0081e80000100800 */
[----:B0-----:R-:W3:Y:S01]  /*1a580*/  LDL.LU R25, [R1+0x63c] ;  /* 0x00063c0001197983 */ /* 0x001ee20000300800 */
[----:B------:R-:W4:Y:S03]  /*1a590*/  LDL.LU R24, [R1+0x7d8] ;  /* 0x0007d80001187983 */ /* 0x000f260000300800 */
[----:B----4-:R0:W-:Y:S04]  /*1a5a0*/  STL [R1+0xb18], R24 ;  /* 0x000b181801007387 */ /* 0x0101e80000100800 */
[----:B0-----:R-:W4:Y:S01]  /*1a5b0*/  LDL.LU R24, [R1+0x64c] ;  /* 0x00064c0001187983 */ /* 0x001f220000300800 */
[----:B------:R-:W2:Y:S03]  /*1a5c0*/  LDL.LU R7, [R1+0x620] ;  /* 0x0006200001077983 */ /* 0x000ea60000300800 */
[----:B--2---:R0:W-:Y:S04]  /*1a5d0*/  STL [R1+0xb14], R7 ;  /* 0x000b140701007387 */ /* 0x0041e80000100800 */
[----:B0-----:R-:W2:Y:S01]  /*1a5e0*/  LDL.LU R7, [R1+0x7dc] ;  /* 0x0007dc0001077983 */ /* 0x001ea20000300800 */
        /* <DEDUP_REMOVED lines=42> */
[----:B------:R-:W2:Y:S01]  /*1a890*/  LDL.LU R28, [R1+0x85c] ;  /* 0x00085c00011c7983 */ /* 0x000ea20000300800 */
[----:B------:R-:W-:-:S02]  /*1a8a0*/  F2FP.PACK_AB R27, R26, R27 ;  /* 0x0000001b1a1b723e */ /* 0x000fc400000000ff */
[----:B--2---:R0:W-:Y:S04]  /*1a8b0*/  STL [R1+0xad8], R28 ;  /* 0x000ad81c01007387 */ /* 0x0041e80000100800 */
[----:B0-----:R-:W2:Y:S01]  /*1a8c0*/  LDL.LU R28, [R1+0x84c] ;  /* 0x00084c00011c7983 */ /* 0x001ea20000300800 */
[----:B------:R-:W2:Y:S02]  /*1a8d0*/  LDL.LU R16, [R1+0x858] ;  /* 0x0008580001107983 */ /* 0x000ea40000300800 */
[----:B------:R-:W2:Y:S02]  /*1a8e0*/  LDL.LU R29, [R1+0x824] ;  /* 0x00082400011d7983 */ /* 0x000ea40000300800 */
[----:B------:R-:W2:Y:S01]  /*1a8f0*/  LDL.LU R23, [R1+0x820] ;  /* 0x0008200001177983 */ /* 0x000ea20000300800 */
[----:B------:R-:W2:Y:S01]  /*1a900*/  LDL.LU R3, [R1+0x834] ;  /* 0x0008340001037983 */ /* 0x000ea20000300800 */
[----:B------:R-:W2:Y:S02]  /*1a910*/  LDL.LU R22, [R1+0x830] ;  /* 0x0008300001167983 */ /* 0x000ea40000300800 */
[----:B------:R-:W2:Y:S02]  /*1a920*/  LDL.LU R0, [R1+0x844] ;  /* 0x0008440001007983 */ /* 0x000ea40000300800 */
[----:B------:R-:W2:Y:S01]  /*1a930*/  LDL.LU R21, [R1+0x840] ;  /* 0x0008400001157983 */ /* 0x000ea20000300800 */
[----:B------:R-:W2:Y:S01]  /*1a940*/  LDL.LU R2, [R1+0x854] ;  /* 0x0008540001027983 */ /* 0x000ea20000300800 */
[----:B------:R-:W2:Y:S02]  /*1a950*/  LDL.LU R20, [R1+0x850] ;  /* 0x0008500001147983 */ /* 0x000ea40000300800 */
[----:B------:R-:W2:Y:S02]  /*1a960*/  LDL.LU R26, [R1+0xb60] ;  /* 0x000b6000011a7983 */ /* 0x000ea40000300800 */
        /* <DEDUP_REMOVED lines=28> */
[----:B------:R0:W-:Y:S02]  /*1ab30*/  STL [R1], R27 ;  /* 0x0000001b01007387 */ /* 0x0001e40000100800 */
[----:B0-----:R-:W2:Y:S02]  /*1ab40*/  LDL.LU R27, [R1+0xb24] ;  /* 0x000b2400011b7983 */ /* 0x001ea40000300800 */
[----:B--2---:R-:W-:Y:S02]  /*1ab50*/  F2FP.PACK_AB R27, R26, R27 ;  /* 0x0000001b1a1b723e */ /* 0x004fe400000000ff */
[----:B------:R-:W3:Y:S02]  /*1ab60*/  LDL.LU R26, [R1+0xb20] ;  /* 0x000b2000011a7983 */ /* 0x000ee40000300800 */
[----:B---3--:R-:W-:-:S02]  /*1ab70*/  F2FP.PACK_AB R26, R25, R26 ;  /* 0x0000001a191a723e */ /* 0x008fc400000000ff */
[----:B------:R-:W4:Y:S02]  /*1ab80*/  LDL.LU R25, [R1+0xb1c] ;  /* 0x000b1c0001197983 */ /* 0x000f240000300800 */
[----:B----4-:R-:W-:Y:S02]  /*1ab90*/  F2FP.PACK_AB R25, R24, R25 ;  /* 0x000000191819723e */ /* 0x010fe400000000ff */
[----:B------:R-:W2:Y:S02]  /*1aba0*/  LDL.LU R24, [R1+0xb18] ;  /* 0x000b180001187983 */ /* 0x000ea40000300800 */
[----:B--2---:R-:W-:Y:S02]  /*1abb0*/  F2FP.PACK_AB R24, R7, R24 ;  /* 0x000000180718723e */ /* 0x004fe400000000ff */
[----:B------:R-:W2:Y:S02]  /*1abc0*/  LDL.LU R7, [R1+0xb14] ;  /* 0x000b140001077983 */ /* 0x000ea40000300800 */
[----:B--2---:R-:W-:-:S02]  /*1abd0*/  F2FP.PACK_AB R7, R6, R7 ;  /* 0x000000070607723e */ /* 0x004fc400000000ff */
[----:B------:R-:W2:Y:S02]  /*1abe0*/  LDL.LU R6, [R1+0xb10] ;  /* 0x000b100001067983 */ /* 0x000ea40000300800 */
[----:B--2---:R-:W-:Y:S02]  /*1abf0*/  F2FP.PACK_AB R6, R5, R6 ;  /* 0x000000060506723e */ /* 0x004fe400000000ff */
        /* <DEDUP_REMOVED lines=26> */
[----:B------:R-:W2:Y:S01]  /*1ada0*/  LDL.LU R28, [R1+0xad8] ;  /* 0x000ad800011c7983 */ /* 0x000ea20000300800 */
[----:B------:R-:W-:Y:S02]  /*1adb0*/  F2FP.PACK_AB R23, R29, R23 ;  /* 0x000000171d17723e */ /* 0x000fe400000000ff */
[----:B------:R-:W-:-:S02]  /*1adc0*/  F2FP.PACK_AB R22, R3, R22 ;  /* 0x000000160316723e */ /* 0x000fc400000000ff */
[----:B------:R-:W-:Y:S02]  /*1add0*/  F2FP.PACK_AB R21, R0, R21 ;  /* 0x000000150015723e */ /* 0x000fe400000000ff */
[----:B--2---:R-:W-:Y:S02]  /*1ade0*/  F2FP.PACK_AB R16, R28, R16 ;  /* 0x000000101c10723e */ /* 0x004fe400000000ff */
[----:B------:R0:W5:Y:S01]  /*1adf0*/  LDL.LU R28, [R1+0xad4] ;  /* 0x000ad400011c7983 */ /* 0x0001620000300800 */
[----:B------:R-:W-:-:S03]  /*1ae00*/  F2FP.PACK_AB R20, R2, R20 ;  /* 0x000000140214723e */ /* 0x000fc600000000ff */
.L_x_1:
[----:B------:R-:W2:Y:S04]  /*1ae10*/  LDL.LU R29, [R1+0xaa4] ;  /* 0x000aa400011d7983 */ /* 0x000ea80000300800 */
[----:B-1----:R-:W1:Y:S04]  /*1ae20*/  S2R R0, SR_TID.X ;  /* 0x0000000000007919 */ /* 0x002e680000002100 */
[----:B------:R-:W3:Y:S01]  /*1ae30*/  S2R R3, SR_TID.X ;  /* 0x0000000000037919 */ /* 0x000ee20000002100 */
[----:B-1----:R-:W-:Y:S01]  /*1ae40*/  LOP3.LUT R2, R0, 0x7f, RZ, 0xc0, !PT ;  /* 0x0000007f00027812 */ /* 0x002fe200078ec0ff */
[----:B---3--:R-:W-:-:S05]  /*1ae50*/  IMAD.SHL.U32 R0, R3, 0x1000, RZ ;  /* 0x0000100003007824 */ /* 0x008fca00078e00ff */
[----:B------:R-:W-:-:S05]  /*1ae60*/  LOP3.LUT R0, R0, 0x6000, RZ, 0xc0, !PT ;  /* 0x0000600000007812 */ /* 0x000fca00078ec0ff */
[----:B------:R-:W-:Y:S02]  /*1ae70*/  IMAD R0, R2, 0x10, R0 ;  /* 0x0000001002007824 */ /* 0x000fe400078e0200 */
[----:B------:R-:W-:Y:S01]  /*1ae80*/  IMAD.SHL.U32 R2, R3, 0x4, RZ ;  /* 0x0000000403027824 */ /* 0x000fe200078e00ff */
[----:B------:R-:W-:Y:S04]  /*1ae90*/  BAR.SYNC.DEFER_BLOCKING 0x0 ;  /* 0x0000000000007b1d */ /* 0x000fe80000010000 */
[----:B--2---:R-:W-:Y:S01]  /*1aea0*/  LOP3.LUT R2, R29, 0x70, R2, 0x78, !PT ;  /* 0x000000701d027812 */ /* 0x004fe200078e7802 */
[C---:B------:R-:W-:Y:S02]  /*1aeb0*/  IMAD.SHL.U32 R29, R3.reuse, 0x400, RZ ;  /* 0x00000400031d7824 */ /* 0x040fe400078e00ff */
[----:B------:R-:W-:-:S03]  /*1aec0*/  IMAD.SHL.U32 R3, R3, 0x40, RZ ;  /* 0x0000004003037824 */ /* 0x000fc600078e00ff */
[----:B------:R-:W-:Y:S02]  /*1aed0*/  LOP3.LUT R29, R29, 0x6000, RZ, 0xc0, !PT ;  /* 0x000060001d1d7812 */ /* 0x000fe400078ec0ff */
[----:B------:R-:W-:-:S04]  /*1aee0*/  LOP3.LUT R3, R3, 0x1800, RZ, 0xc0, !PT ;  /* 0x0000180003037812 */ /* 0x000fc800078ec0ff */
[----:B------:R-:W-:-:S05]  /*1aef0*/  IADD3 R2, R2, R29, R3 ;  /* 0x0000001d02027210 */ /* 0x000fca0007ffe003 */
[----:B------:R1:W-:Y:S04]  /*1af00*/  STS.128 [R2], R20 ;  /* 0x0000001402007388 */ /* 0x0003e80000000c00 */
[----:B-1----:R-:W2:Y:S04]  /*1af10*/  LDL.LU R20, [R1+0x90] ;  /* 0x0000900001147983 */ /* 0x002ea80000300800 */
[----:B------:R-:W2:Y:S04]  /*1af20*/  LDL.LU R21, [R1+0x94] ;  /* 0x0000940001157983 */ /* 0x000ea80000300800 */
[----:B------:R-:W3:Y:S04]  /*1af30*/  LDL.LU R22, [R1+0x98] ;  /* 0x0000980001167983 */ /* 0x000ee80000300800 */
[----:B------:R-:W3:Y:S04]  /*1af40*/  LDL.LU R23, [R1+0x9c] ;  /* 0x00009c0001177983 */ /* 0x000ee80000300800 */
[----:B---3--:R-:W-:Y:S04]  /*1af50*/  STL.64 [R1+0xd58], R22 ;  /* 0x000d581601007387 */ /* 0x008fe80000100a00 */
[----:B--2---:R1:W-:Y:S04]  /*1af60*/  STL.64 [R1+0xd50], R20 ;  /* 0x000d501401007387 */ /* 0x0043e80000100a00 */
        /* <DEDUP_REMOVED lines=22> */
[----:B------:R-:W-:Y:S04]  /*1b0d0*/  STS.128 [R2+0x80], R16 ;  /* 0x0000801002007388 */ /* 0x000fe80000000c00 */
[----:B---3--:R-:W-:Y:S04]  /*1b0e0*/  STL.64 [R1+0xd98], R22 ;  /* 0x000d981601007387 */ /* 0x008fe80000100a00 */
[----:B--2---:R1:W-:Y:S04]  /*1b0f0*/  STL.64 [R1+0xd90], R20 ;  /* 0x000d901401007387 */ /* 0x0043e80000100a00 */
[----:B-1----:R-:W2:Y:S04]  /*1b100*/  LDL.LU R20, [R1] ;  /* 0x0000000001147983 */ /* 0x002ea80000300800 */
[----:B------:R-:W2:Y:S04]  /*1b110*/  LDL.LU R21, [R1+0x4] ;  /* 0x0000040001157983 */ /* 0x000ea80000300800 */
[----:B------:R-:W2:Y:S04]  /*1b120*/  LDL.LU R22, [R1+0x8] ;  /* 0x0000080001167983 */ /* 0x000ea80000300800 */
[----:B------:R-:W2:Y:S04]  /*1b130*/  LDL.LU R23, [R1+0xc] ;  /* 0x00000c0001177983 */ /* 0x000ea80000300800 */
[----:B------:R-:W3:Y:S04]  /*1b140*/  LDL.LU R16, [R1+0x80] ;  /* 0x0000800001107983 */ /* 0x000ee80000300800 */
[----:B------:R-:W3:Y:S04]  /*1b150*/  LDL.LU R17, [R1+0x84] ;  /* 0x0000840001117983 */ /* 0x000ee80000300800 */
[----:B------:R-:W3:Y:S04]  /*1b160*/  LDL.LU R18, [R1+0x88] ;  /* 0x0000880001127983 */ /* 0x000ee80000300800 */
[----:B------:R-:W3:Y:S04]  /*1b170*/  LDL.LU R19, [R1+0x8c] ;  /* 0x00008c0001137983 */ /* 0x000ee80000300800 */
[----:B------:R1:W-:Y:S04]  /*1b180*/  STS.128 [R2+0x100], R12 ;  /* 0x0001000c02007388 */ /* 0x0003e80000000c00 */
[----:B------:R4:W-:Y:S04]  /*1b190*/  STS.128 [R2+0x180], R8 ;  /* 0x0001800802007388 */ /* 0x0009e80000000c00 */
[----:B------:R0:W-:Y:S04]  /*1b1a0*/  STS.128 [R2+0x200], R4 ;  /* 0x0002000402007388 */ /* 0x0001e80000000c00 */
[----:B-1----:R-:W3:Y:S04]  /*1b1b0*/  LDL.LU R12, [R1+0x70] ;  /* 0x00007000010c7983 */ /* 0x002ee80000300800 */
[----:B------:R-:W3:Y:S04]  /*1b1c0*/  LDL.LU R13, [R1+0x74] ;  /* 0x00007400010d7983 */ /* 0x000ee80000300800 */
[----:B------:R-:W3:Y:S04]  /*1b1d0*/  LDL.LU R14, [R1+0x78] ;  /* 0x00007800010e7983 */ /* 0x000ee80000300800 */
[----:B------:R-:W3:Y:S04]  /*1b1e0*/  LDL.LU R15, [R1+0x7c] ;  /* 0x00007c00010f7983 */ /* 0x000ee80000300800 */
[----:B----4-:R-:W4:Y:S04]  /*1b1f0*/  LDL.LU R8, [R1+0x60] ;  /* 0x0000600001087983 */ /* 0x010f280000300800 */
[----:B------:R-:W4:Y:S04]  /*1b200*/  LDL.LU R9, [R1+0x64] ;  /* 0x0000640001097983 */ /* 0x000f280000300800 */
[----:B------:R-:W4:Y:S04]  /*1b210*/  LDL.LU R10, [R1+0x68] ;  /* 0x00006800010a7983 */ /* 0x000f280000300800 */
[----:B------:R-:W4:Y:S04]  /*1b220*/  LDL.LU R11, [R1+0x6c] ;  /* 0x00006c00010b7983 */ /* 0x000f280000300800 */
[----:B0-----:R-:W3:Y:S04]  /*1b230*/  LDL.LU R4, [R1+0x50] ;  /* 0x0000500001047983 */ /* 0x001ee80000300800 */
[----:B------:R-:W3:Y:S04]  /*1b240*/  LDL.LU R5, [R1+0x54] ;  /* 0x0000540001057983 */ /* 0x000ee80000300800 */
[----:B------:R-:W3:Y:S04]  /*1b250*/  LDL.LU R6, [R1+0x58] ;  /* 0x0000580001067983 */ /* 0x000ee80000300800 */
[----:B------:R-:W3:Y:S04]  /*1b260*/  LDL.LU R7, [R1+0x5c] ;  /* 0x00005c0001077983 */ /* 0x000ee80000300800 */
[----:B--2---:R0:W-:Y:S04]  /*1b270*/  STS.128 [R2+0x300], R20 ;  /* 0x0003001402007388 */ /* 0x0041e80000000c00 */
[----:B0-----:R-:W2:Y:S04]  /*1b280*/  LDL.LU.64 R22, [R1+0xd98] ;  /* 0x000d980001167983 */ /* 0x001ea80000300a00 */
[----:B------:R-:W2:Y:S04]  /*1b290*/  LDL.LU.64 R20, [R1+0xd90] ;  /* 0x000d900001147983 */ /* 0x000ea80000300a00 */
        /* <DEDUP_REMOVED lines=12> */
[----:B------:R-:W-:Y:S04]  /*1b360*/  STS.128 [R2+0x280], R24 ;  /* 0x0002801802007388 */ /* 0x000fe80000000c00 */
[----:B---3--:R-:W-:Y:S04]  /*1b370*/  STS.128 [R2+0x580], R4 ;  /* 0x0005800402007388 */ /* 0x008fe80000000c00 */
[----:B----4-:R-:W-:Y:S04]  /*1b380*/  STS.128 [R2+0x600], R8 ;  /* 0x0006000802007388 */ /* 0x010fe80000000c00 */
[----:B------:R-:W-:Y:S04]  /*1b390*/  STS.128 [R2+0x680], R12 ;  /* 0x0006800c02007388 */ /* 0x000fe80000000c00 */
[----:B------:R-:W-:Y:S04]  /*1b3a0*/  STS.128 [R2+0x700], R16 ;  /* 0x0007001002007388 */ /* 0x000fe80000000c00 */
[----:B--2---:R-:W-:Y:S04]  /*1b3b0*/  STS.128 [R2+0x780], R20 ;  /* 0x0007801402007388 */ /* 0x004fe80000000c00 */
[----:B------:R-:W-:Y:S06]  /*1b3c0*/  BAR.SYNC.DEFER_BLOCKING 0x0 ;  /* 0x0000000000007b1d */ /* 0x000fec0000010000 */
[----:B------:R-:W0:Y:S04]  /*1b3d0*/  LDS.128 R8, [R0] ;  /* 0x0000000000087984 */ /* 0x000e280000000c00 */
[----:B0-----:R-:W-:Y:S01]  /*1b3e0*/  STL [R1+0x4], R9 ;  /* 0x0000040901007387 */ /* 0x001fe20000100800 */
[----:B------:R-:W-:-:S03]  /*1b3f0*/  IMAD.MOV.U32 R27, RZ, RZ, R8 ;  /* 0x000000ffff1b7224 */ /* 0x000fc600078e0008 */
[----:B------:R-:W-:Y:S04]  /*1b400*/  STL.64 [R1+0x8], R10 ;  /* 0x0000080a01007387 */ /* 0x000fe80000100a00 */
[----:B------:R-:W0:Y:S04]  /*1b410*/  LDS.128 R8, [R0+0x800] ;  /* 0x0008000000087984 */ /* 0x000e280000000c00 */
[----:B------:R-:W-:Y:S04]  /*1b420*/  STL.64 [R1+0xb18], R26 ;  /* 0x000b181a01007387 */ /* 0x000fe80000100a00 */
[----:B------:R-:W2:Y:S04]  /*1b430*/  LDL.LU R16, [R1+0x1c0] ;  /* 0x0001c00001107983 */ /* 0x000ea80000300800 */
[----:B0-----:R0:W-:Y:S04]  /*1b440*/  STL.64 [R1+0x40], R8 ;  /* 0x0000400801007387 */ /* 0x0011e80000100a00 */
[----:B------:R1:W-:Y:S04]  /*1b450*/  STL.64 [R1+0x48], R10 ;  /* 0x0000480a01007387 */ /* 0x0003e80000100a00 */
[----:B------:R-:W2:Y:S04]  /*1b460*/  LDL.LU R17, [R1+0x1c4] ;  /* 0x0001c40001117983 */ /* 0x000ea80000300800 */
[----:B------:R-:W3:Y:S04]  /*1b470*/  LDL.LU R18, [R1+0x1c8] ;  /* 0x0001c80001127983 */ /* 0x000ee80000300800 */
[----:B------:R-:W3:Y:S04]  /*1b480*/  LDL.LU R19, [R1+0x1cc] ;  /* 0x0001cc0001137983 */ /* 0x000ee80000300800 */
[----:B---3--:R-:W-:Y:S04]  /*1b490*/  STL.64 [R1+0xc98], R18 ;  /* 0x000c981201007387 */ /* 0x008fe80000100a00 */
[----:B--2---:R2:W-:Y:S04]  /*1b4a0*/  STL.64 [R1+0xc90], R16 ;  /* 0x000c901001007387 */ /* 0x0045e80000100a00 */
[----:B------:R-:W3:Y:S04]  /*1b4b0*/  LDL.LU R12, [R1+0x1b0] ;  /* 0x0001b000010c7983 */ /* 0x000ee80000300800 */
[----:B------:R-:W3:Y:S04]  /*1b4c0*/  LDL.LU R13, [R1+0x1b4] ;  /* 0x0001b400010d7983 */ /* 0x000ee80000300800 */
[----:B------:R-:W4:Y:S04]  /*1b4d0*/  LDL.LU R14, [R1+0x1b8] ;  /* 0x0001b800010e7983 */ /* 0x000f280000300800 */
[----:B------:R-:W4:Y:S04]  /*1b4e0*/  LDL.LU R15, [R1+0x1bc] ;  /* 0x0001bc00010f7983 */ /* 0x000f280000300800 */
[----:B----4-:R-:W-:Y:S04]  /*1b4f0*/  STL.64 [R1+0xca8], R14 ;  /* 0x000ca80e01007387 */ /* 0x010fe80000100a00 */
[----:B---3--:R3:W-:Y:S04]  /*1b500*/  STL.64 [R1+0xca0], R12 ;  /* 0x000ca00c01007387 */ /* 0x0087e80000100a00 */
[----:B0-----:R-:W4:Y:S04]  /*1b510*/  LDL.LU R8, [R1+0x1a0] ;  /* 0x0001a00001087983 */ /* 0x001f280000300800 */
[----:B------:R-:W4:Y:S04]  /*1b520*/  LDL.LU R9, [R1+0x1a4] ;  /* 0x0001a40001097983 */ /* 0x000f280000300800 */
[----:B-1----:R-:W2:Y:S04]  /*1b530*/  LDL.LU R10, [R1+0x1a8] ;  /* 0x0001a800010a7983 */ /* 0x002ea80000300800 */
[----:B------:R-:W2:Y:S04]  /*1b540*/  LDL.LU R11, [R1+0x1ac] ;  /* 0x0001ac00010b7983 */ /* 0x000ea80000300800 */
[----:B--2---:R-:W-:Y:S04]  /*1b550*/  STL.64 [R1+0xcb8], R10 ;  /* 0x000cb80a01007387 */ /* 0x004fe80000100a00 */
[----:B----4-:R0:W-:Y:S04]  /*1b560*/  STL.64 [R1+0xcb0], R8 ;  /* 0x000cb00801007387 */ /* 0x0101e80000100a00 */
[----:B------:R-:W2:Y:S04]  /*1b570*/  LDL.LU R16, [R1+0x180] ;  /* 0x0001800001107983 */ /* 0x000ea80000300800 */
[----:B------:R-:W2:Y:S04]  /*1b580*/  LDL.LU R17, [R1+0x184] ;  /* 0x0001840001117983 */ /* 0x000ea80000300800 */
[----:B------:R-:W4:Y:S04]  /*1b590*/  LDL.LU R18, [R1+0x188] ;  /* 0x0001880001127983 */ /* 0x000f280000300800 */
[----:B------:R-:W4:Y:S04]  /*1b5a0*/  LDL.LU R19, [R1+0x18c] ;  /* 0x00018c0001137983 */ /* 0x000f280000300800 */
[----:B----4-:R-:W-:Y:S04]  /*1b5b0*/  STL.64 [R1+0xcc8], R18 ;  /* 0x000cc81201007387 */ /* 0x010fe80000100a00 */
[----:B--2---:R-:W-:Y:S04]  /*1b5c0*/  STL.64 [R1+0xcc0], R16 ;  /* 0x000cc01001007387 */ /* 0x004fe80000100a00 */
[----:B---3--:R-:W2:Y:S04]  /*1b5d0*/  LDL.LU R12, [R1+0x170] ;  /* 0x00017000010c7983 */ /* 0x008ea80000300800 */
[----:B------:R-:W2:Y:S04]  /*1b5e0*/  LDL.LU R13, [R1+0x174] ;  /* 0x00017400010d7983 */ /* 0x000ea80000300800 */
[----:B------:R-:W3:Y:S04]  /*1b5f0*/  LDL.LU R14, [R1+0x178] ;  /* 0x00017800010e7983 */ /* 0x000ee80000300800 */
[----:B------:R-:W3:Y:S04]  /*1b600*/  LDL.LU R15, [R1+0x17c] ;  /* 0x00017c00010f7983 */ /* 0x000ee80000300800 */
[----:B---3--:R-:W-:Y:S04]  /*1b610*/  STL.64 [R1+0xcd8], R14 ;  /* 0x000cd80e01007387 */ /* 0x008fe80000100a00 */
[----:B--2---:R1:W-:Y:S04]  /*1b620*/  STL.64 [R1+0xcd0], R12 ;  /* 0x000cd00c01007387 */ /* 0x0043e80000100a00 */
[----:B0-----:R-:W2:Y:S04]  /*1b630*/  LDL.LU R8, [R1+0x160] ;  /* 0x0001600001087983 */ /* 0x001ea80000300800 */
        /* <DEDUP_REMOVED lines=16> */
[----:B--2---:R-:W-:Y:S04]  /*1b740*/  STL.64 [R1+0xd00], R8 ;  /* 0x000d000801007387 */ /* 0x004fe80000100a00 */
        /* <DEDUP_REMOVED lines=21> */
[----:B------:R-:W3:Y:S01]  /*1b8a0*/  LDL.LU R15, [R1+0xac] ;  /* 0x0000ac00010f7983 */ /* 0x000ee20000300800 */
[----:B------:R-:W-:-:S02]  /*1b8b0*/  LOP3.LUT R29, R0, 0x20, RZ, 0x3c, !PT ;  /* 0x00000020001d7812 */ /* 0x000fc400078e3cff */
[C---:B------:R-:W-:Y:S01]  /*1b8c0*/  LOP3.LUT R4, R0.reuse, 0x40, RZ, 0x3c, !PT ;  /* 0x0000004000047812 */ /* 0x040fe200078e3cff */
[----:B---3--:R-:W-:Y:S04]  /*1b8d0*/  STL.64 [R1+0xd48], R14 ;  /* 0x000d480e01007387 */ /* 0x008fe80000100a00 */
[----:B--2---:R-:W-:Y:S04]  /*1b8e0*/  STL.64 [R1+0xd40], R12 ;  /* 0x000d400c01007387 */ /* 0x004fe80000100a00 */
[----:B------:R-:W0:Y:S04]  /*1b8f0*/  LDS.128 R12, [R0+0x1000] ;  /* 0x00100000000c7984 */ /* 0x000e280000000c00 */
[----:B------:R-:W2:Y:S04]  /*1b900*/  LDL.LU R8, [R1+0xd0] ;  /* 0x0000d00001087983 */ /* 0x000ea80000300800 */
[----:B------:R-:W2:Y:S04]  /*1b910*/  LDL.LU R9, [R1+0xd4] ;  /* 0x0000d40001097983 */ /* 0x000ea80000300800 */
[----:B------:R-:W2:Y:S04]  /*1b920*/  LDL.LU R10, [R1+0xd8] ;  /* 0x0000d800010a7983 */ /* 0x000ea80000300800 */
[----:B------:R-:W2:Y:S04]  /*1b930*/  LDL.LU R11, [R1+0xdc] ;  /* 0x0000dc00010b7983 */ /* 0x000ea80000300800 */
[----:B------:R-:W3:Y:S04]  /*1b940*/  LDL.LU R16, [R1+0x110] ;  /* 0x0001100001107983 */ /* 0x000ee80000300800 */
[----:B------:R-:W3:Y:S04]  /*1b950*/  LDL.LU R17, [R1+0x114] ;  /* 0x0001140001117983 */ /* 0x000ee80000300800 */
[----:B------:R-:W3:Y:S04]  /*1b960*/  LDL.LU R18, [R1+0x118] ;  /* 0x0001180001127983 */ /* 0x000ee80000300800 */
[----:B------:R-:W3:Y:S04]  /*1b970*/  LDL.LU R19, [R1+0x11c] ;  /* 0x00011c0001137983 */ /* 0x000ee80000300800 */
[----:B------:R-:W4:Y:S04]  /*1b980*/  LDL.LU R24, [R1+0x190] ;  /* 0x0001900001187983 */ /* 0x000f280000300800 */
[----:B------:R-:W4:Y:S04]  /*1b990*/  LDL.LU R25, [R1+0x194] ;  /* 0x0001940001197983 */ /* 0x000f280000300800 */
[----:B------:R-:W4:Y:S04]  /*1b9a0*/  LDL.LU R26, [R1+0x198] ;  /* 0x00019800011a7983 */ /* 0x000f280000300800 */
[----:B------:R-:W4:Y:S04]  /*1b9b0*/  LDL.LU R27, [R1+0x19c] ;  /* 0x00019c00011b7983 */ /* 0x000f280000300800 */
[----:B------:R-:W2:Y:S04]  /*1b9c0*/  LDL.LU R20, [R1+0x1d0] ;  /* 0x0001d00001147983 */ /* 0x000ea80000300800 */
[----:B------:R-:W2:Y:S04]  /*1b9d0*/  LDL.LU R21, [R1+0x1d4] ;  /* 0x0001d40001157983 */ /* 0x000ea80000300800 */
[----:B------:R-:W2:Y:S04]  /*1b9e0*/  LDL.LU R22, [R1+0x1d8] ;  /* 0x0001d80001167983 */ /* 0x000ea80000300800 */
[----:B------:R-:W2:Y:S04]  /*1b9f0*/  LDL.LU R23, [R1+0x1dc] ;  /* 0x0001dc0001177983 */ /* 0x000ea80000300800 */
[----:B0-----:R-:W-:Y:S04]  /*1ba00*/  STL.64 [R1+0x80], R12 ;  /* 0x0000800c01007387 */ /* 0x001fe80000100a00 */
[----:B------:R-:W-:Y:S04]  /*1ba10*/  STL.64 [R1+0x88], R14 ;  /* 0x0000880e01007387 */ /* 0x000fe80000100a00 */
[----:B------:R-:W0:Y:S04]  /*1ba20*/  LDS.128 R12, [R0+0x1800] ;  /* 0x00180000000c7984 */ /* 0x000e280000000c00 */
[----:B0-----:R-:W-:Y:S04]  /*1ba30*/  STL.64 [R1+0x140], R12 ;  /* 0x0001400c01007387 */ /* 0x001fe80000100a00 */
[----:B------:R-:W-:Y:S04]  /*1ba40*/  STL.64 [R1+0x148], R14 ;  /* 0x0001480e01007387 */ /* 0x000fe80000100a00 */
[----:B------:R-:W0:Y:S04]  /*1ba50*/  LDS.128 R12, [R29] ;  /* 0x000000001d0c7984 */ /* 0x000e280000000c00 */
[----:B0-----:R-:W-:Y:S04]  /*1ba60*/  STL.64 [R1+0x10], R12 ;  /* 0x0000100c01007387 */ /* 0x001fe80000100a00 */
[----:B------:R-:W-:Y:S04]  /*1ba70*/  STL.64 [R1+0x18], R14 ;  /* 0x0000180e01007387 */ /* 0x000fe80000100a00 */
[----:B------:R-:W0:Y:S04]  /*1ba80*/  LDS.128 R12, [R29+0x800] ;  /* 0x000800001d0c7984 */ /* 0x000e280000000c00 */
        /* <DEDUP_REMOVED lines=14> */
[----:B------:R-:W0:Y:S01]  /*1bb70*/  LDS.128 R12, [R4+0x1000] ;  /* 0x00100000040c7984 */ /* 0x000e220000000c00 */
[----:B------:R-:W-:-:S03]  /*1bb80*/  LOP3.LUT R3, R0, 0x60, RZ, 0x3c, !PT ;  /* 0x0000006000037812 */ /* 0x000fc600078e3cff */
        /* <DEDUP_REMOVED lines=15> */
[----:B------:R-:W-:Y:S06]  /*1bc80*/  BAR.SYNC.DEFER_BLOCKING 0x0 ;  /* 0x0000000000007b1d */ /* 0x000fec0000010000 */
[----:B0-----:R-:W-:Y:S04]  /*1bc90*/  STL.64 [R1+0x1f0], R12 ;  /* 0x0001f00c01007387 */ /* 0x001fe80000100a00 */
[----:B------:R0:W-:Y:S04]  /*1bca0*/  STL.64 [R1+0x1f8], R14 ;  /* 0x0001f80e01007387 */ /* 0x0001e80000100a00 */
[----:B0-----:R-:W2:Y:S04]  /*1bcb0*/  LDL.LU.64 R14, [R1+0xd48] ;  /* 0x000d4800010e7983 */ /* 0x001ea80000300a00 */
[----:B------:R-:W2:Y:S04]  /*1bcc0*/  LDL.LU.64 R12, [R1+0xd40] ;  /* 0x000d4000010c7983 */ /* 0x000ea80000300a00 */
[----:B--2---:R0:W-:Y:S04]  /*1bcd0*/  STS.128 [R2], R12 ;  /* 0x0000000c02007388 */ /* 0x0041e80000000c00 */
        /* <DEDUP_REMOVED lines=8> */
[----:B------:R0:W-:Y:S04]  /*1bd60*/  STS.128 [R2+0x180], R8 ;  /* 0x0001800802007388 */ /* 0x0001e80000000c00 */
[----:B0-----:R-:W3:Y:S04]  /*1bd70*/  LDL.LU.64 R10, [R1+0xd08] ;  /* 0x000d0800010a7983 */ /* 0x001ee80000300a00 */
[----:B------:R-:W3:Y:S04]  /*1bd80*/  LDL.LU.64 R8, [R1+0xd00] ;  /* 0x000d000001087983 */ /* 0x000ee80000300a00 */
[----:B--2---:R0:W-:Y:S04]  /*1bd90*/  STS.128 [R2+0x200], R12 ;  /* 0x0002000c02007388 */ /* 0x0041e80000000c00 */
[----:B0-----:R-:W2:Y:S04]  /*1bda0*/  LDL.LU.64 R14, [R1+0xcf8] ;  /* 0x000cf800010e7983 */ /* 0x001ea80000300a00 */
[----:B------:R-:W2:Y:S04]  /*1bdb0*/  LDL.LU.64 R12, [R1+0xcf0] ;  /* 0x000cf000010c7983 */ /* 0x000ea80000300a00 */
[----:B---3--:R0:W-:Y:S04]  /*1bdc0*/  STS.128 [R2+0x280], R8 ;  /* 0x0002800802007388 */ /* 0x0081e80000000c00 */
[----:B------:R-:W-:Y:S04]  /*1bdd0*/  STS.128 [R2+0x380], R16 ;  /* 0x0003801002007388 */ /* 0x000fe80000000c00 */
[----:B0-----:R-:W3:Y:S04]  /*1bde0*/  LDL.LU.64 R10, [R1+0xce8] ;  /* 0x000ce800010a7983 */ /* 0x001ee80000300a00 */
[----:B------:R-:W3:Y:S04]  /*1bdf0*/  LDL.LU.64 R8, [R1+0xce0] ;  /* 0x000ce00001087983 */ /* 0x000ee80000300a00 */
[----:B--2---:R0:W-:Y:S04]  /*1be00*/  STS.128 [R2+0x300], R12 ;  /* 0x0003000c02007388 */ /* 0x0041e80000000c00 */
[----:B0-----:R-:W2:Y:S04]  /*1be10*/  LDL.LU.64 R14, [R1+0xcd8] ;  /* 0x000cd800010e7983 */ /* 0x001ea80000300a00 */
[----:B------:R-:W2:Y:S04]  /*1be20*/  LDL.LU.64 R12, [R1+0xcd0] ;  /* 0x000cd000010c7983 */ /* 0x000ea80000300a00 */
[----:B------:R-:W4:Y:S04]  /*1be30*/  LDL.LU.64 R18, [R1+0xcc8] ;  /* 0x000cc80001127983 */ /* 0x000f280000300a00 */
[----:B------:R-:W4:Y:S04]  /*1be40*/  LDL.LU.64 R16, [R1+0xcc0] ;  /* 0x000cc00001107983 */ /* 0x000f280000300a00 */
[----:B---3--:R0:W-:Y:S04]  /*1be50*/  STS.128 [R2+0x400], R8 ;  /* 0x0004000802007388 */ /* 0x0081e80000000c00 */
[----:B0-----:R-:W3:Y:S04]  /*1be60*/  LDL.LU.64 R10, [R1+0xcb8] ;  /* 0x000cb800010a7983 */ /* 0x001ee80000300a00 */
[----:B------:R-:W3:Y:S04]  /*1be70*/  LDL.LU.64 R8, [R1+0xcb0] ;  /* 0x000cb00001087983 */ /* 0x000ee80000300a00 */
[----:B--2---:R0:W-:Y:S04]  /*1be80*/  STS.128 [R2+0x480], R12 ;  /* 0x0004800c02007388 */ /* 0x0041e80000000c00 */
[----:B----4-:R1:W-:Y:S04]  /*1be90*/  STS.128 [R2+0x500], R16 ;  /* 0x0005001002007388 */ /* 0x0103e80000000c00 */
[----:B0-----:R-:W2:Y:S04]  /*1bea0*/  LDL.LU.64 R14, [R1+0xca8] ;  /* 0x000ca800010e7983 */ /* 0x001ea80000300a00 */
[----:B------:R-:W2:Y:S04]  /*1beb0*/  LDL.LU.64 R12, [R1+0xca0] ;  /* 0x000ca000010c7983 */ /* 0x000ea80000300a00 */
[----:B-1----:R-:W4:Y:S04]  /*1bec0*/  LDL.LU.64 R18, [R1+0xc98] ;  /* 0x000c980001127983 */ /* 0x002f280000300a00 */
[----:B------:R-:W4:Y:S04]  /*1bed0*/  LDL.LU.64 R16, [R1+0xc90] ;  /* 0x000c900001107983 */ /* 0x000f280000300a00 */
[----:B------:R-:W-:Y:S04]  /*1bee0*/  STS.128 [R2+0x580], R24 ;  /* 0x0005801802007388 */ /* 0x000fe80000000c00 */
[----:B---3--:R-:W-:Y:S04]  /*1bef0*/  STS.128 [R2+0x600], R8 ;  /* 0x0006000802007388 */ /* 0x008fe80000000c00 */
[----:B------:R-:W-:Y:S04]  /*1bf00*/  STS.128 [R2+0x780], R20 ;  /* 0x0007801402007388 */ /* 0x000fe80000000c00 */
[----:B--2---:R-:W-:Y:S04]  /*1bf10*/  STS.128 [R2+0x680], R12 ;  /* 0x0006800c02007388 */ /* 0x004fe80000000c00 */
[----:B----4-:R0:W-:Y:S04]  /*1bf20*/  STS.128 [R2+0x700], R16 ;  /* 0x0007001002007388 */ /* 0x0101e80000000c00 */
[----:B------:R-:W-:Y:S06]  /*1bf30*/  BAR.SYNC.DEFER_BLOCKING 0x0 ;  /* 0x0000000000007b1d */ /* 0x000fec0000010000 */
[----:B0-----:R-:W2:Y:S04]  /*1bf40*/  LDL.LU R16, [R1+0x480] ;  /* 0x0004800001107983 */ /* 0x001ea80000300800 */
[----:B------:R-:W0:Y:S04]  /*1bf50*/  LDS.128 R12, [R0] ;  /* 0x00000000000c7984 */ /* 0x000e280000000c00 */
[----:B------:R-:W1:Y:S04]  /*1bf60*/  LDS.128 R8, [R0+0x800] ;  /* 0x0008000000087984 */ /* 0x000e680000000c00 */
[----:B0-----:R0:W-:Y:S04]  /*1bf70*/  STL.64 [R1+0xa0], R12 ;  /* 0x0000a00c01007387 */ /* 0x0011e80000100a00 */
[----:B------:R3:W-:Y:S04]  /*1bf80*/  STL.64 [R1+0xa8], R14 ;  /* 0x0000a80e01007387 */ /* 0x0007e80000100a00 */
[----:B-1----:R1:W-:Y:S04]  /*1bf90*/  STL.64 [R1+0xe0], R8 ;  /* 0x0000e00801007387 */ /* 0x0023e80000100a00 */
[----:B------:R4:W-:Y:S04]  /*1bfa0*/  STL.64 [R1+0xe8], R10 ;  /* 0x0000e80a01007387 */ /* 0x0009e80000100a00 */
[----:B------:R-:W2:Y:S04]  /*1bfb0*/  LDL.LU R17, [R1+0x484] ;  /* 0x0004840001117983 */ /* 0x000ea80000300800 */
[----:B------:R-:W2:Y:S04]  /*1bfc0*/  LDL.LU R18, [R1+0x488] ;  /* 0x0004880001127983 */ /* 0x000ea80000300800 */
[----:B------:R-:W2:Y:S04]  /*1bfd0*/  LDL.LU R19, [R1+0x48c] ;  /* 0x00048c0001137983 */ /* 0x000ea80000300800 */
[----:B--2---:R-:W-:Y:S04]  /*1bfe0*/  STL.64 [R1+0xbd8], R18 ;  /* 0x000bd81201007387 */ /* 0x004fe80000100a00 */
[----:B------:R2:W-:Y:S04]  /*1bff0*/  STL.64 [R1+0xbd0], R16 ;  /* 0x000bd01001007387 */ /* 0x0005e80000100a00 */
[----:B0-----:R-:W2:Y:S04]  /*1c000*/  LDL.LU R12, [R1+0x470] ;  /* 0x00047000010c7983 */ /* 0x001ea80000300800 */
[----:B------:R-:W2:Y:S04]  /*1c010*/  LDL.LU R13, [R1+0x474] ;  /* 0x00047400010d7983 */ /* 0x000ea80000300800 */
[----:B---3--:R-:W3:Y:S04]  /*1c020*/  LDL.LU R14, [R1+0x478] ;  /* 0x00047800010e7983 */ /* 0x008ee80000300800 */
[----:B------:R-:W3:Y:S04]  /*1c030*/  LDL.LU R15, [R1+0x47c] ;  /* 0x00047c00010f7983 */ /* 0x000ee80000300800 */
[----:B---3--:R-:W-:Y:S04]  /*1c040*/  STL.64 [R1+0xbe8], R14 ;  /* 0x000be80e01007387 */ /* 0x008fe80000100a00 */
[----:B--2---:R0:W-:Y:S04]  /*1c050*/  STL.64 [R1+0xbe0], R12 ;  /* 0x000be00c01007387 */ /* 0x0041e80000100a00 */
[----:B-1----:R-:W2:Y:S04]  /*1c060*/  LDL.LU R8, [R1+0x460] ;  /* 0x0004600001087983 */ /* 0x002ea80000300800 */
[----:B------:R-:W2:Y:S04]  /*1c070*/  LDL.LU R9, [R1+0x464] ;  /* 0x0004640001097983 */ /* 0x000ea80000300800 */
[----:B----4-:R-:W3:Y:S04]  /*1c080*/  LDL.LU R10, [R1+0x468] ;  /* 0x00046800010a7983 */ /* 0x010ee80000300800 */
[----:B------:R-:W3:Y:S04]  /*1c090*/  LDL.LU R11, [R1+0x46c] ;  /* 0x00046c00010b7983 */ /* 0x000ee80000300800 */
[----:B---3--:R-:W-:Y:S04]  /*1c0a0*/  STL.64 [R1+0xbf8], R10 ;  /* 0x000bf80a01007387 */ /* 0x008fe80000100a00 */
[----:B--2---:R1:W-:Y:S04]  /*1c0b0*/  STL.64 [R1+0xbf0], R8 ;  /* 0x000bf00801007387 */ /* 0x0043e80000100a00 */
[----:B------:R-:W2:Y:S04]  /*1c0c0*/  LDL.LU R16, [R1+0x380] ;  /* 0x0003800001107983 */ /* 0x000ea80000300800 */
[----:B------:R-:W2:Y:S04]  /*1c0d0*/  LDL.LU R17, [R1+0x384] ;  /* 0x0003840001117983 */ /* 0x000ea80000300800 */
[----:B------:R-:W3:Y:S04]  /*1c0e0*/  LDL.LU R18, [R1+0x388] ;  /* 0x0003880001127983 */ /* 0x000ee80000300800 */
[----:B------:R-:W3:Y:S04]  /*1c0f0*/  LDL.LU R19, [R1+0x38c] ;  /* 0x00038c0001137983 */ /* 0x000ee80000300800 */
[----:B---3--:R-:W-:Y:S04]  /*1c100*/  STL.64 [R1+0xc08], R18 ;  /* 0x000c081201007387 */ /* 0x008fe80000100a00 */
[----:B--2---:R-:W-:Y:S04]  /*1c110*/  STL.64 [R1+0xc00], R16 ;  /* 0x000c001001007387 */ /* 0x004fe80000100a00 */
        /* <DEDUP_REMOVED lines=146> */
[----:B----4-:R-:W-:Y:S04]  /*1ca40*/  STS.128 [R2+0x700], R16 ;  /* 0x0007001002007388 */ /* 0x010fe80000000c00 */
[----:B------:R-:W-:Y:S06]  /*1ca50*/  BAR.SYNC.DEFER_BLOCKING 0x0 ;  /* 0x0000000000007b1d */ /* 0x000fec0000010000 */
[----:B------:R-:W0:Y:S04]  /*1ca60*/  LDS.128 R12, [R0] ;  /* 0x00000000000c7984 */ /* 0x000e280000000c00 */
[----:B------:R-:W1:Y:S04]  /*1ca70*/  LDS.128 R16, [R0+0x800] ;  /* 0x0008000000107984 */ /* 0x000e680000000c00 */
[----:B------:R-:W2:Y:S04]  /*1ca80*/  LDS.128 R8, [R0+0x1000] ;  /* 0x0010000000087984 */ /* 0x000ea80000000c00 */
[----:B0-----:R-:W-:Y:S04]  /*1ca90*/  STL.64 [R1+0x240], R12 ;  /* 0x0002400c01007387 */ /* 0x001fe80000100a00 */
[----:B------:R-:W-:Y:S04]  /*1caa0*/  STL.64 [R1+0x248], R14 ;  /* 0x0002480e01007387 */ /* 0x000fe80000100a00 */
[----:B-1----:R-:W-:Y:S04]  /*1cab0*/  STL.64 [R1+0x280], R16 ;  /* 0x0002801001007387 */ /* 0x002fe80000100a00 */
[----:B------:R-:W-:Y:S04]  /*1cac0*/  STL.64 [R1+0x288], R18 ;  /* 0x0002881201007387 */ /* 0x000fe80000100a00 */
[----:B------:R-:W0:Y:S04]  /*1cad0*/  LDS.128 R12, [R0+0x1800] ;  /* 0x00180000000c7984 */ /* 0x000e280000000c00 */
[----:B------:R-:W-:Y:S04]  /*1cae0*/  STL [R1+0xae0], R0 ;  /* 0x000ae00001007387 */ /* 0x000fe80000100800 */
[----:B--2---:R-:W-:Y:S04]  /*1caf0*/  STL.64 [R1+0x290], R8 ;  /* 0x0002900801007387 */ /* 0x004fe80000100a00 */
[----:B------:R-:W-:Y:S04]  /*1cb00*/  STL.64 [R1+0x298], R10 ;  /* 0x0002980a01007387 */ /* 0x000fe80000100a00 */
[----:B------:R-:W1:Y:S04]  /*1cb10*/  LDS.128 R8, [R29] ;  /* 0x000000001d087984 */ /* 0x000e680000000c00 */
[----:B------:R-:W-:Y:S04]  /*1cb20*/  LDS.128 R16, [R4+0x1000] ;  /* 0x0010000004107984 */ /* 0x000fe80000000c00 */
[----:B0-----:R-:W-:Y:S04]  /*1cb30*/  STL.64 [R1+0x270], R12 ;  /* 0x0002700c01007387 */ /* 0x001fe80000100a00 */
[----:B------:R-:W-:Y:S04]  /*1cb40*/  STL.64 [R1+0x278], R14 ;  /* 0x0002780e01007387 */ /* 0x000fe80000100a00 */
[----:B------:R-:W2:Y:S04]  /*1cb50*/  LDL.LU R24, [R1+0x560] ;  /* 0x0005600001187983 */ /* 0x000ea80000300800 */
[----:B------:R-:W-:Y:S04]  /*1cb60*/  LDS.128 R12, [R29+0x800] ;  /* 0x000800001d0c7984 */ /* 0x000fe80000000c00 */
[----:B-1----:R-:W-:Y:S04]  /*1cb70*/  STL.64 [R1+0x250], R8 ;  /* 0x0002500801007387 */ /* 0x002fe80000100a00 */
[----:B------:R-:W-:Y:S04]  /*1cb80*/  STL.64 [R1+0x258], R10 ;  /* 0x0002580a01007387 */ /* 0x000fe80000100a00 */
[----:B------:R-:W0:Y:S04]  /*1cb90*/  LDS.128 R8, [R29+0x1000] ;  /* 0x001000001d087984 */ /* 0x000e280000000c00 */
[----:B------:R-:W2:Y:S04]  /*1cba0*/  LDL.LU R25, [R1+0x564] ;  /* 0x0005640001197983 */ /* 0x000ea80000300800 */
[----:B------:R-:W2:Y:S04]  /*1cbb0*/  LDL.LU R26, [R1+0x568] ;  /* 0x00056800011a7983 */ /* 0x000ea80000300800 */
[----:B------:R-:W2:Y:S04]  /*1cbc0*/  LDL.LU R27, [R1+0x56c] ;  /* 0x00056c00011b7983 */ /* 0x000ea80000300800 */
[----:B------:R-:W3:Y:S04]  /*1cbd0*/  LDL.LU R20, [R1+0x570] ;  /* 0x0005700001147983 */ /* 0x000ee80000300800 */
[----:B------:R-:W3:Y:S04]  /*1cbe0*/  LDL.LU R21, [R1+0x574] ;  /* 0x0005740001157983 */ /* 0x000ee80000300800 */
[----:B------:R-:W3:Y:S04]  /*1cbf0*/  LDL.LU R22, [R1+0x578] ;  /* 0x0005780001167983 */ /* 0x000ee80000300800 */
[----:B------:R-:W3:Y:S04]  /*1cc00*/  LDL.LU R23, [R1+0x57c] ;  /* 0x00057c0001177983 */ /* 0x000ee80000300800 */
[----:B0-----:R-:W-:Y:S01]  /*1cc10*/  STL.64 [R1+0x230], R8 ;  /* 0x0002300801007387 */ /* 0x001fe20000100a00 */
[----:B------:R-:W-:-:S03]  /*1cc20*/  IMAD.MOV.U32 R0, RZ, RZ, R11 ;  /* 0x000000ffff007224 */ /* 0x000fc600078e000b */
[----:B------:R-:W-:Y:S04]  /*1cc30*/  STL.64 [R1+0x260], R12 ;  /* 0x0002600c01007387 */ /* 0x000fe80000100a00 */
[----:B------:R-:W-:Y:S04]  /*1cc40*/  STL.64 [R1+0x268], R14 ;  /* 0x0002680e01007387 */ /* 0x000fe80000100a00 */
[----:B------:R-:W-:Y:S04]  /*1cc50*/  STL [R1+0x238], R10 ;  /* 0x0002380a01007387 */ /* 0x000fe80000100800 */
[----:B------:R-:W0:Y:S04]  /*1cc60*/  LDS.128 R8, [R29+0x1800] ;  /* 0x001800001d087984 */ /* 0x000e280000000c00 */
[----:B------:R-:W-:Y:S04]  /*1cc70*/  STL [R1+0xae4], R0 ;  /* 0x000ae40001007387 */ /* 0x000fe80000100800 */
[----:B------:R-:W-:Y:S04]  /*1cc80*/  STL [R1+0xae8], R29 ;  /* 0x000ae81d01007387 */ /* 0x000fe80000100800 */
[----:B------:R-:W-:Y:S04]  /*1cc90*/  LDS.128 R12, [R4] ;  /* 0x00000000040c7984 */ /* 0x000fe80000000c00 */
[----:B0-----:R-:W-:Y:S04]  /*1cca0*/  STL.64 [R1+0x220], R8 ;  /* 0x0002200801007387 */ /* 0x001fe80000100a00 */
[----:B------:R-:W-:Y:S04]  /*1ccb0*/  STL.64 [R1+0x228], R10 ;  /* 0x0002280a01007387 */ /* 0x000fe80000100a00 */
[----:B------:R-:W0:Y:S04]  /*1ccc0*/  LDS.128 R8, [R4+0x800] ;  /* 0x0008000004087984 */ /* 0x000e280000000c00 */
[----:B------:R-:W-:Y:S04]  /*1ccd0*/  LDS.128 R4, [R4+0x1800] ;  /* 0x0018000004047984 */ /* 0x000fe80000000c00 */
[----:B0-----:R-:W-:Y:S04]  /*1cce0*/  STL.64 [R1+0x200], R8 ;  /* 0x0002000801007387 */ /* 0x001fe80000100a00 */
[----:B------:R-:W-:Y:S04]  /*1ccf0*/  STL.64 [R1+0x210], R12 ;  /* 0x0002100c01007387 */ /* 0x000fe80000100a00 */
[----:B------:R-:W-:Y:S01]  /*1cd00*/  STL.64 [R1+0x218], R14 ;  /* 0x0002180e01007387 */ /* 0x000fe20000100a00 */
[----:B------:R-:W-:-:S03]  /*1cd10*/  IMAD.MOV.U32 R0, RZ, RZ, R11 ;  /* 0x000000ffff007224 */ /* 0x000fc600078e000b */
[----:B------:R-:W0:Y:S04]  /*1cd20*/  LDS.128 R12, [R3] ;  /* 0x00000000030c7984 */ /* 0x000e280000000c00 */
[----:B------:R-:W-:Y:S04]  /*1cd30*/  STL [R1+0x208], R10 ;  /* 0x0002080a01007387 */ /* 0x000fe80000100800 */
[----:B------:R-:W1:Y:S04]  /*1cd40*/  LDS.128 R8, [R3+0x800] ;  /* 0x0008000003087984 */ /* 0x000e680000000c00 */
[----:B------:R-:W-:Y:S04]  /*1cd50*/  STL [R1+0xaec], R0 ;  /* 0x000aec0001007387 */ /* 0x000fe80000100800 */
[----:B------:R-:W-:Y:S04]  /*1cd60*/  STL [R1+0xaf0], R19 ;  /* 0x000af01301007387 */ /* 0x000fe80000100800 */
[----:B0-----:R-:W-:Y:S04]  /*1cd70*/  STL.64 [R1+0xb00], R14 ;  /* 0x000b000e01007387 */ /* 0x001fe80000100a00 */
[----:B------:R-:W-:Y:S04]  /*1cd80*/  STL.64 [R1+0x2a0], R4 ;  /* 0x0002a00401007387 */ /* 0x000fe80000100a00 */
[----:B------:R-:W-:Y:S04]  /*1cd90*/  STL.64 [R1+0x2a8], R6 ;  /* 0x0002a80601007387 */ /* 0x000fe80000100a00 */
[----:B------:R-:W-:Y:S04]  /*1cda0*/  STL.64 [R1+0xaf8], R12 ;  /* 0x000af80c01007387 */ /* 0x000fe80000100a00 */
[----:B-1----:R-:W-:Y:S04]  /*1cdb0*/  STL.64 [R1+0xb10], R10 ;  /* 0x000b100a01007387 */ /* 0x002fe80000100a00 */
[----:B------:R-:W-:Y:S04]  /*1cdc0*/  STL.64 [R1+0xb08], R8 ;  /* 0x000b080801007387 */ /* 0x000fe80000100a00 */
[----:B------:R-:W0:Y:S04]  /*1cdd0*/  LDS.128 R8, [R3+0x1800] ;  /* 0x0018000003087984 */ /* 0x000e280000000c00 */
[----:B------:R-:W1:Y:S04]  /*1cde0*/  LDS.128 R4, [R3+0x1000] ;  /* 0x0010000003047984 */ /* 0x000e680000000c00 */
[----:B------:R-:W-:Y:S01]  /*1cdf0*/  BAR.SYNC.DEFER_BLOCKING 0x0 ;  /* 0x0000000000007b1d */ /* 0x000fe20000010000 */
[----:B0-----:R-:W-:-:S05]  /*1ce00*/  IMAD.MOV.U32 R19, RZ, RZ, R8 ;  /* 0x000000ffff137224 */ /* 0x001fca00078e0008 */
[----:B-1----:R-:W-:Y:S04]  /*1ce10*/  STL.64 [R1+0xb28], R6 ;  /* 0x000b280601007387 */ /* 0x002fe80000100a00 */
[----:B------:R-:W-:Y:S01]  /*1ce20*/  STL.64 [R1+0xb20], R4 ;  /* 0x000b200401007387 */ /* 0x000fe20000100a00 */
[----:B------:R-:W-:-:S03]  /*1ce30*/  IMAD.MOV.U32 R0, RZ, RZ, R9 ;  /* 0x000000ffff007224 */ /* 0x000fc600078e0009 */
[----:B------:R0:W-:Y:S01]  /*1ce40*/  STL [R1+0x2bc], R11 ;  /* 0x0002bc0b01007387 */ /* 0x0001e20000100800 */
[----:B------:R-:W-:-:S03]  /*1ce50*/  IMAD.MOV.U32 R29, RZ, RZ, R10 ;  /* 0x000000ffff1d7224 */ /* 0x000fc600078e000a */
[----:B------:R-:W-:Y:S04]  /*1ce60*/  STL.64 [R1+0xb38], R18 ;  /* 0x000b381201007387 */ /* 0x000fe80000100a00 */
[----:B------:R-:W-:Y:S04]  /*1ce70*/  STL.64 [R1+0xb30], R16 ;  /* 0x000b301001007387 */ /* 0x000fe80000100a00 */
[----:B------:R-:W4:Y:S04]  /*1ce80*/  LDL.LU R8, [R1+0x900] ;  /* 0x0009000001087983 */ /* 0x000f280000300800 */
[----:B------:R-:W4:Y:S04]  /*1ce90*/  LDL.LU R9, [R1+0x904] ;  /* 0x0009040001097983 */ /* 0x000f280000300800 */
[----:B------:R-:W2:Y:S04]  /*1cea0*/  LDL.LU R10, [R1+0x908] ;  /* 0x00090800010a7983 */ /* 0x000ea80000300800 */
[----:B0-----:R-:W2:Y:S04]  /*1ceb0*/  LDL.LU R11, [R1+0x90c] ;  /* 0x00090c00010b7983 */ /* 0x001ea80000300800 */
[----:B--2---:R-:W-:Y:S04]  /*1cec0*/  STL.64 [R1+0xb48], R10 ;  /* 0x000b480a01007387 */ /* 0x004fe80000100a00 */
[----:B----4-:R-:W-:Y:S04]  /*1ced0*/  STL.64 [R1+0xb40], R8 ;  /* 0x000b400801007387 */ /* 0x010fe80000100a00 */
[----:B------:R-:W2:Y:S04]  /*1cee0*/  LDL.LU R4, [R1+0x8e0] ;  /* 0x0008e00001047983 */ /* 0x000ea80000300800 */
[----:B------:R-:W2:Y:S04]  /*1cef0*/  LDL.LU R5, [R1+0x8e4] ;  /* 0x0008e40001057983 */ /* 0x000ea80000300800 */
[----:B------:R-:W4:Y:S04]  /*1cf00*/  LDL.LU R6, [R1+0x8e8] ;  /* 0x0008e80001067983 */ /* 0x000f280000300800 */
[----:B------:R-:W4:Y:S04]  /*1cf10*/  LDL.LU R7, [R1+0x8ec] ;  /* 0x0008ec0001077983 */ /* 0x000f280000300800 */
[----:B----4-:R-:W-:Y:S04]  /*1cf20*/  STL.64 [R1+0xb58], R6 ;  /* 0x000b580601007387 */ /* 0x010fe80000100a00 */
[----:B--2---:R0:W-:Y:S04]  /*1cf30*/  STL.64 [R1+0xb50], R4 ;  /* 0x000b500401007387 */ /* 0x0041e80000100a00 */
[----:B0-----:R-:W2:Y:S04]  /*1cf40*/  LDL.LU R4, [R1+0x8b0] ;  /* 0x0008b00001047983 */ /* 0x001ea80000300800 */
        /* <DEDUP_REMOVED lines=39> */
[----:B---3--:R-:W-:Y:S04]  /*1d1c0*/  STS.128 [R2+0x80], R20 ;  /* 0x0000801402007388 */ /* 0x008fe80000000c00 */
[----:B----4-:R-:W-:Y:S04]  /*1d1d0*/  STL.64 [R1+0xbc8], R6 ;  /* 0x000bc80601007387 */ /* 0x010fe80000100a00 */
[----:B--2---:R0:W-:Y:S04]  /*1d1e0*/  STL.64 [R1+0xbc0], R4 ;  /* 0x000bc00401007387 */ /* 0x0041e80000100a00 */
[----:B0-----:R-:W2:Y:S04]  /*1d1f0*/  LDL.LU R4, [R1+0x580] ;  /* 0x0005800001047983 */ /* 0x001ea80000300800 */
        /* <DEDUP_REMOVED lines=8> */
[----:B------:R-:W3:Y:S04]  /*1d280*/  LDL.LU R16, [R1+0x8d0] ;  /* 0x0008d00001107983 */ /* 0x000ee80000300800 */
[----:B------:R-:W3:Y:S04]  /*1d290*/  LDL.LU R17, [R1+0x8d4] ;  /* 0x0008d40001117983 */ /* 0x000ee80000300800 */
[----:B------:R-:W3:Y:S04]  /*1d2a0*/  LDL.LU R18, [R1+0x8d8] ;  /* 0x0008d80001127983 */ /* 0x000ee80000300800 */
[----:B------:R0:W-:Y:S04]  /*1d2b0*/  STS.128 [R2], R24 ;  /* 0x0000001802007388 */ /* 0x0001e80000000c00 */
[----:B------:R-:W3:Y:S04]  /*1d2c0*/  LDL.LU R19, [R1+0x8dc] ;  /* 0x0008dc0001137983 */ /* 0x000ee80000300800 */
[----:B0-----:R-:W3:Y:S04]  /*1d2d0*/  LDL.LU R24, [R1+0x8f0] ;  /* 0x0008f00001187983 */ /* 0x001ee80000300800 */
[----:B------:R-:W3:Y:S04]  /*1d2e0*/  LDL.LU R25, [R1+0x8f4] ;  /* 0x0008f40001197983 */ /* 0x000ee80000300800 */
[----:B------:R-:W3:Y:S04]  /*1d2f0*/  LDL.LU R26, [R1+0x8f8] ;  /* 0x0008f800011a7983 */ /* 0x000ee80000300800 */
[----:B------:R-:W3:Y:S04]  /*1d300*/  LDL.LU R27, [R1+0x8fc] ;  /* 0x0008fc00011b7983 */ /* 0x000ee80000300800 */
[----:B------:R-:W3:Y:S04]  /*1d310*/  LDL.LU R12, [R1+0x910] ;  /* 0x00091000010c7983 */ /* 0x000ee80000300800 */
        /* <DEDUP_REMOVED lines=24> */
[----:B---3--:R-:W-:Y:S04]  /*1d4a0*/  STS.128 [R2+0x500], R8 ;  /* 0x0005000802007388 */ /* 0x008fe80000000c00 */
[----:B--2---:R0:W-:Y:S04]  /*1d4b0*/  STS.128 [R2+0x480], R4 ;  /* 0x0004800402007388 */ /* 0x0041e80000000c00 */
[----:B0-----:R-:W2:Y:S04]  /*1d4c0*/  LDL.LU.64 R6, [R1+0xb58] ;  /* 0x000b580001067983 */ /* 0x001ea80000300a00 */
[----:B------:R-:W2:Y:S04]  /*1d4d0*/  LDL.LU.64 R4, [R1+0xb50] ;  /* 0x000b500001047983 */ /* 0x000ea80000300a00 */
[----:B------:R-:W3:Y:S04]  /*1d4e0*/  LDL.LU.64 R10, [R1+0xb48] ;  /* 0x000b4800010a7983 */ /* 0x000ee80000300a00 */
[----:B------:R-:W3:Y:S04]  /*1d4f0*/  LDL.LU.64 R8, [R1+0xb40] ;  /* 0x000b400001087983 */ /* 0x000ee80000300a00 */
[----:B------:R0:W-:Y:S04]  /*1d500*/  STS.128 [R2+0x580], R16 ;  /* 0x0005801002007388 */ /* 0x0001e80000000c00 */
[----:B------:R-:W-:Y:S04]  /*1d510*/  STS.128 [R2+0x680], R24 ;  /* 0x0006801802007388 */ /* 0x000fe80000000c00 */
[----:B0-----:R-:W3:Y:S04]  /*1d520*/  LDL.LU.64 R18, [R1+0xb38] ;  /* 0x000b380001127983 */ /* 0x001ee80000300a00 */
[----:B------:R-:W3:Y:S04]  /*1d530*/  LDL.LU.64 R16, [R1+0xb30] ;  /* 0x000b300001107983 */ /* 0x000ee80000300a00 */
[----:B--2---:R0:W-:Y:S04]  /*1d540*/  STS.128 [R2+0x600], R4 ;  /* 0x0006000402007388 */ /* 0x0041e80000000c00 */
[----:B0-----:R-:W2:Y:S04]  /*1d550*/  LDL.LU.64 R6, [R1+0xb28] ;  /* 0x000b280001067983 */ /* 0x001ea80000300a00 */
[----:B------:R-:W2:Y:S04]  /*1d560*/  LDL.LU.64 R4, [R1+0xb20] ;  /* 0x000b200001047983 */ /* 0x000ea80000300a00 */
[----:B------:R-:W2:Y:S01]  /*1d570*/  LDL.LU.64 R26, [R1+0xb18] ;  /* 0x000b1800011a7983 */ /* 0x000ea20000300a00 */
[----:B----4-:R-:W-:-:S02]  /*1d580*/  ISETP.GE.AND P0, PT, R21, c[0x0][0x178], PT ;  /* 0x00005e0015007a0c */ /* 0x010fc40003f06270 */
[C---:B-----5:R-:W-:Y:S01]  /*1d590*/  IADD3 R20, R28.reuse, 0x2, RZ ;  /* 0x000000021c147810 */ /* 0x060fe20007ffe0ff */
[----:B---3--:R0:W-:Y:S01]  /*1d5a0*/  STS.128 [R2+0x700], R8 ;  /* 0x0007000802007388 */ /* 0x0081e20000000c00 */
[----:B------:R-:W-:Y:S02]  /*1d5b0*/  IADD3 R3, R28, 0x1, RZ ;  /* 0x000000011c037810 */ /* 0x000fe40007ffe0ff */
[----:B------:R-:W-:Y:S01]  /*1d5c0*/  ISETP.LT.AND P4, PT, R20, c[0x0][0x17c], !P0 ;  /* 0x00005f0014007a0c */ /* 0x000fe20004781270 */
[----:B------:R1:W-:Y:S01]  /*1d5d0*/  STS.128 [R2+0x780], R12 ;  /* 0x0007800c02007388 */ /* 0x0003e20000000c00 */
[----:B------:R-:W-:-:S03]  /*1d5e0*/  IADD3 R20, R28, 0x4, RZ ;  /* 0x000000041c147810 */ /* 0x000fc60007ffe0ff */
[----:B------:R-:W-:Y:S01]  /*1d5f0*/  BAR.SYNC.DEFER_BLOCKING 0x0 ;  /* 0x0000000000007b1d */ /* 0x000fe20000010000 */
[----:B------:R-:W-:Y:S02]  /*1d600*/  ISETP.LT.AND P5, PT, R3, c[0x0][0x17c], !P0 ;  /* 0x00005f0003007a0c */ /* 0x000fe400047a1270 */
[----:B------:R-:W-:Y:S01]  /*1d610*/  ISETP.LT.AND P2, PT, R20, c[0x0][0x17c], !P0 ;  /* 0x00005f0014007a0c */ /* 0x000fe20004741270 */
[----:B------:R-:W-:Y:S01]  /*1d620*/  IMAD R20, R21, c[0x0][0x194], RZ ;  /* 0x0000650015147a24 */ /* 0x000fe200078e02ff */
[C---:B------:R-:W-:Y:S01]  /*1d630*/  IADD3 R3, R28.reuse, 0x3, RZ ;  /* 0x000000031c037810 */ /* 0x040fe20007ffe0ff */
[C---:B------:R-:W-:Y:S01]  /*1d640*/  IMAD R21, R28.reuse, c[0x0][0x198], RZ ;  /* 0x000066001c157a24 */ /* 0x040fe200078e02ff */
[----:B------:R-:W-:Y:S01]  /*1d650*/  ISETP.LT.AND P1, PT, R28, c[0x0][0x17c], !P0 ;  /* 0x00005f001c007a0c */ /* 0x000fe20004721270 */
[----:B0-----:R-:W3:Y:S01]  /*1d660*/  LDL.LU.64 R10, [R1+0xb10] ;  /* 0x000b1000010a7983 */ /* 0x001ee20000300a00 */
[----:B------:R-:W-:Y:S02]  /*1d670*/  ISETP.LT.AND P3, PT, R3, c[0x0][0x17c], !P0 ;  /* 0x00005f0003007a0c */ /* 0x000fe40004761270 */
[----:B------:R-:W-:Y:S01]  /*1d680*/  LEA R3, P6, R20, c[0x0][0x170], 0x1 ;  /* 0x00005c0014037a11 */ /* 0x000fe200078c08ff */
[----:B------:R-:W4:Y:S01]  /*1d690*/  LDL.LU.64 R8, [R1+0xb08] ;  /* 0x000b080001087983 */ /* 0x000f220000300a00 */
[----:B------:R-:W-:-:S02]  /*1d6a0*/  IADD3 R25, R21, c[0x0][0x198], RZ ;  /* 0x0000660015197a10 */ /* 0x000fc40007ffe0ff */
[----:B------:R-:W-:Y:S01]  /*1d6b0*/  LEA.HI.X.SX32 R20, R20, c[0x0][0x174], 0x1, P6 ;  /* 0x00005d0014147a11 */ /* 0x000fe200030f0eff */
[----:B-1----:R-:W3:Y:S01]  /*1d6c0*/  LDL.LU.64 R14, [R1+0xb00] ;  /* 0x000b0000010e7983 */ /* 0x002ee20000300a00 */
[----:B------:R-:W-:-:S03]  /*1d6d0*/  LEA R22, P6, R21, R3, 0x1 ;  /* 0x0000000315167211 */ /* 0x000fc600078c08ff */
[----:B------:R-:W3:Y:S01]  /*1d6e0*/  LDL.LU.64 R12, [R1+0xaf8] ;  /* 0x000af800010c7983 */ /* 0x000ee20000300a00 */
[-C--:B------:R-:W-:Y:S02]  /*1d6f0*/  LEA.HI.X.SX32 R23, R21, R20.reuse, 0x1, P6 ;  /* 0x0000001415177211 */ /* 0x080fe400030f0eff */
[C---:B------:R-:W-:Y:S02]  /*1d700*/  LEA R24, P6, R25.reuse, R3, 0x1 ;  /* 0x0000000319187211 */ /* 0x040fe400078c08ff */
[C---:B------:R-:W-:Y:S02]  /*1d710*/  IADD3 R21, R25.reuse, c[0x0][0x198], RZ ;  /* 0x0000660019157a10 */ /* 0x040fe40007ffe0ff */
[----:B------:R-:W-:Y:S01]  /*1d720*/  LEA.HI.X.SX32 R25, R25, R20, 0x1, P6 ;  /* 0x0000001419197211 */ /* 0x000fe200030f0eff */
[----:B--2---:R0:W-:Y:S01]  /*1d730*/  @P1 STG.E.U16 [R22.64], R27 ;  /* 0x0000001b16001986 */ /* 0x0041e2000c101504 */
[----:B------:R-:W-:-:S05]  /*1d740*/  PRMT R26, R27, 0x7632, R26 ;  /* 0x000076321b1a7816 */ /* 0x000fca000000001a */
[----:B------:R1:W-:Y:S01]  /*1d750*/  @P5 STG.E.U16 [R24.64], R26 ;  /* 0x0000001a18005986 */ /* 0x0003e2000c101504 */
[----:B0-----:R-:W-:-:S04]  /*1d760*/  IADD3 R27, R28, 0x6, RZ ;  /* 0x000000061c1b7810 */ /* 0x001fc80007ffe0ff */
[----:B------:R-:W-:Y:S02]  /*1d770*/  ISETP.LT.AND P5, PT, R27, c[0x0][0x17c], !P0 ;  /* 0x00005f001b007a0c */ /* 0x000fe400047a1270 */
[----:B------:R-:W2:Y:S01]  /*1d780*/  LDL.LU R27, [R1+0x10] ;  /* 0x00001000011b7983 */ /* 0x000ea20000300800 */
[----:B------:R-:W-:Y:S02]  /*1d790*/  IADD3 R2, R28, 0x5, RZ ;  /* 0x000000051c027810 */ /* 0x000fe40007ffe0ff */
[C---:B------:R-:W-:Y:S02]  /*1d7a0*/  LEA R22, P6, R21.reuse, R3, 0x1 ;  /* 0x0000000315167211 */ /* 0x040fe400078c08ff */
[----:B------:R-:W-:Y:S02]  /*1d7b0*/  ISETP.LT.AND P1, PT, R2, c[0x0][0x17c], !P0 ;  /* 0x00005f0002007a0c */ /* 0x000fe40004721270 */
[C---:B------:R-:W-:Y:S02]  /*1d7c0*/  IADD3 R2, R21.reuse, c[0x0][0x198], RZ ;  /* 0x0000660015027a10 */ /* 0x040fe40007ffe0ff */
[----:B------:R-:W-:-:S02]  /*1d7d0*/  LEA.HI.X.SX32 R23, R21, R20, 0x1, P6 ;  /* 0x0000001415177211 */ /* 0x000fc400030f0eff */
[----:B-1----:R-:W-:Y:S02]  /*1d7e0*/  IADD3 R25, R28, 0x7, RZ ;  /* 0x000000071c197810 */ /* 0x002fe40007ffe0ff */
[C---:B------:R-:W-:Y:S01]  /*1d7f0*/  LEA R24, P6, R2.reuse, R3, 0x1 ;  /* 0x0000000302187211 */ /* 0x040fe200078c08ff */
[----:B--2---:R0:W-:Y:S01]  /*1d800*/  @P4 STG.E.U16 [R22.64], R27 ;  /* 0x0000001b16004986 */ /* 0x0041e2000c101504 */
[----:B------:R-:W-:Y:S02]  /*1d810*/  ISETP.LT.AND P4, PT, R25, c[0x0][0x17c], !P0 ;  /* 0x00005f0019007a0c */ /* 0x000fe40004781270 */
[----:B------:R-:W-:Y:S02]  /*1d820*/  LEA.HI.X.SX32 R25, R2, R20, 0x1, P6 ;  /* 0x0000001402197211 */ /* 0x000fe400030f0eff */
[----:B------:R-:W-:Y:S02]  /*1d830*/  PRMT R26, R27, 0x7632, R26 ;  /* 0x000076321b1a7816 */ /* 0x000fe4000000001a */
[----:B0-----:R-:W-:-:S03]  /*1d840*/  IADD3 R27, R28, 0x8, RZ ;  /* 0x000000081c1b7810 */ /* 0x001fc60007ffe0ff */
[----:B------:R0:W-:Y:S01]  /*1d850*/  @P3 STG.E.U16 [R24.64], R26 ;  /* 0x0000001a18003986 */ /* 0x0001e2000c101504 */
[----:B------:R-:W-:-:S03]  /*1d860*/  ISETP.LT.AND P3, PT, R27, c[0x0][0x17c], !P0 ;  /* 0x00005f001b007a0c */ /* 0x000fc60004761270 */
[----:B------:R-:W2:Y:S01]  /*1d870*/  LDL.LU R27, [R1+0x20] ;  /* 0x00002000011b7983 */ /* 0x000ea20000300800 */
[----:B------:R-:W-:-:S04]  /*1d880*/  IADD3 R21, R2, c[0x0][0x198], RZ ;  /* 0x0000660002157a10 */ /* 0x000fc80007ffe0ff */
[CC--:B------:R-:W-:Y:S02]  /*1d890*/  LEA R22, P6, R21.reuse, R3.reuse, 0x1 ;  /* 0x0000000315167211 */ /* 0x0c0fe400078c08ff */
[C---:B------:R-:W-:Y:S02]  /*1d8a0*/  IADD3 R2, R21.reuse, c[0x0][0x198], RZ ;  /* 0x0000660015027a10 */ /* 0x040fe40007ffe0ff */
[----:B------:R-:W-:Y:S02]  /*1d8b0*/  LEA.HI.X.SX32 R23, R21, R20, 0x1, P6 ;  /* 0x0000001415177211 */ /* 0x000fe400030f0eff */
[----:B0-----:R-:W-:Y:S02]  /*1d8c0*/  IADD3 R25, R28, 0x9, RZ ;  /* 0x000000091c197810 */ /* 0x001fe40007ffe0ff */
[----:B------:R-:W-:Y:S01]  /*1d8d0*/  LEA R24, P6, R2, R3, 0x1 ;  /* 0x0000000302187211 */ /* 0x000fe200078c08ff */
[----:B--2---:R0:W-:Y:S01]  /*1d8e0*/  @P2 STG.E.U16 [R22.64], R27 ;  /* 0x0000001b16002986 */ /* 0x0041e2000c101504 */
[----:B------:R-:W-:-:S02]  /*1d8f0*/  ISETP.LT.AND P2, PT, R25, c[0x0][0x17c], !P0 ;  /* 0x00005f0019007a0c */ /* 0x000fc40004741270 */
        /* <DEDUP_REMOVED lines=1789> */
[C---:B------:R-:W-:Y:S02]  /*248d0*/  LEA R24, P6, R2.reuse, R3, 0x1 ;  /* 0x0000000302187211 */ /* 0x040fe400078c08ff */
[----:B------:R-:W-:Y:S01]  /*248e0*/  IADD3 R21, R2, c[0x0][0x198], RZ ;  /* 0x0000660002157a10 */ /* 0x000fe20007ffe0ff */
[----:B--2---:R0:W-:Y:S01]  /*248f0*/  @P1 STG.E.U16 [R22.64], R27 ;  /* 0x0000001b16001986 */ /* 0x0041e2000c101504 */
[----:B------:R-:W-:-:S02]  /*24900*/  ISETP.LT.AND P1, PT, R25, c[0x0][0x17c], !P0 ;  /* 0x00005f0019007a0c */ /* 0x000fc40004721270 */
[-C--:B------:R-:W-:Y:S02]  /*24910*/  LEA.HI.X.SX32 R25, R2, R20.reuse, 0x1, P6 ;  /* 0x0000001402197211 */ /* 0x080fe400030f0eff */
[----:B------:R-:W-:Y:S02]  /*24920*/  PRMT R26, R27, 0x7632, R26 ;  /* 0x000076321b1a7816 */ /* 0x000fe4000000001a */
[C---:B------:R-:W-:Y:S02]  /*24930*/  IADD3 R2, R21.reuse, c[0x0][0x198], RZ ;  /* 0x0000660015027a10 */ /* 0x040fe40007ffe0ff */
[C---:B0-----:R-:W-:Y:S01]  /*24940*/  LEA R22, P6, R21.reuse, R3, 0x1 ;  /* 0x0000000315167211 */ /* 0x041fe200078c08ff */
[----:B------:R0:W-:Y:S03]  /*24950*/  @P5 STG.E.U16 [R24.64], R26 ;  /* 0x0000001a18005986 */ /* 0x0001e6000c101504 */
[----:B------:R-:W-:-:S02]  /*24960*/  LEA.HI.X.SX32 R23, R21, R20, 0x1, P6 ;  /* 0x0000001415177211 */ /* 0x000fc400030f0eff */
[----:B------:R-:W-:-:S03]  /*24970*/  IADD3 R27, R28, 0x10a, RZ ;  /* 0x0000010a1c1b7810 */ /* 0x000fc60007ffe0ff */
[----:B---3--:R1:W-:Y:S01]  /*24980*/  @P4 STG.E.U16 [R22.64], R12 ;  /* 0x0000000c16004986 */ /* 0x0083e2000c101504 */
[----:B0-----:R-:W-:Y:S02]  /*24990*/  IADD3 R25, R28, 0x10b, RZ ;  /* 0x0000010b1c197810 */ /* 0x001fe40007ffe0ff */
[C---:B------:R-:W-:Y:S02]  /*249a0*/  LEA R24, P6, R2.reuse, R3, 0x1 ;  /* 0x0000000302187211 */ /* 0x040fe400078c08ff */
[----:B------:R-:W-:Y:S02]  /*249b0*/  ISETP.LT.AND P4, PT, R25, c[0x0][0x17c], !P0 ;  /* 0x00005f0019007a0c */ /* 0x000fe40004781270 */
[----:B------:R-:W-:Y:S02]  /*249c0*/  LEA.HI.X.SX32 R25, R2, R20, 0x1, P6 ;  /* 0x0000001402197211 */ /* 0x000fe400030f0eff */
[----:B-1----:R-:W-:Y:S02]  /*249d0*/  PRMT R12, R12, 0x7632, R12 ;  /* 0x000076320c0c7816 */ /* 0x002fe4000000000c */
[----:B------:R-:W-:-:S02]  /*249e0*/  IADD3 R26, R28, 0x10c, RZ ;  /* 0x0000010c1c1a7810 */ /* 0x000fc40007ffe0ff */
[----:B------:R-:W-:Y:S01]  /*249f0*/  ISETP.LT.AND P5, PT, R27, c[0x0][0x17c], !P0 ;  /* 0x00005f001b007a0c */ /* 0x000fe200047a1270 */
[----:B------:R0:W-:Y:S01]  /*24a00*/  @P3 STG.E.U16 [R24.64], R12 ;  /* 0x0000000c18003986 */ /* 0x0001e2000c101504 */
[----:B------:R-:W-:-:S03]  /*24a10*/  ISETP.LT.AND P3, PT, R26, c[0x0][0x17c], !P0 ;  /* 0x00005f001a007a0c */ /* 0x000fc60004761270 */
[----:B------:R-:W2:Y:S04]  /*24a20*/  LDL.LU R27, [R1+0x200] ;  /* 0x00020000011b7983 */ /* 0x000ea80000300800 */
[----:B------:R-:W3:Y:S01]  /*24a30*/  LDL.LU R26, [R1+0x280] ;  /* 0x00028000011a7983 */ /* 0x000ee20000300800 */
[----:B------:R-:W-:-:S04]  /*24a40*/  IADD3 R21, R2, c[0x0][0x198], RZ ;  /* 0x0000660002157a10 */ /* 0x000fc80007ffe0ff */
[CC--:B------:R-:W-:Y:S02]  /*24a50*/  LEA R22, P6, R21.reuse, R3.reuse, 0x1 ;  /* 0x0000000315167211 */ /* 0x0c0fe400078c08ff */
[C---:B------:R-:W-:Y:S02]  /*24a60*/  IADD3 R2, R21.reuse, c[0x0][0x198], RZ ;  /* 0x0000660015027a10 */ /* 0x040fe40007ffe0ff */
[----:B------:R-:W-:Y:S02]  /*24a70*/  LEA.HI.X.SX32 R23, R21, R20, 0x1, P6 ;  /* 0x0000001415177211 */ /* 0x000fe400030f0eff */
[----:B------:R-:W-:Y:S02]  /*24a80*/  IADD3 R21, R28, 0x10d, RZ ;  /* 0x0000010d1c157810 */ /* 0x000fe40007ffe0ff */
[----:B0-----:R-:W-:-:S04]  /*24a90*/  LEA R24, P6, R2, R3, 0x1 ;  /* 0x0000000302187211 */ /* 0x001fc800078c08ff */
[----:B------:R-:W-:Y:S01]  /*24aa0*/  LEA.HI.X.SX32 R25, R2, R20, 0x1, P6 ;  /* 0x0000001402197211 */ /* 0x000fe200030f0eff */
[----:B---3--:R0:W-:Y:S01]  /*24ab0*/  @P2 STG.E.U16 [R22.64], R26 ;  /* 0x0000001a16002986 */ /* 0x0081e2000c101504 */
[----:B------:R-:W-:Y:S02]  /*24ac0*/  ISETP.LT.AND P2, PT, R21, c[0x0][0x17c], !P0 ;  /* 0x00005f0015007a0c */ /* 0x000fe40004741270 */
[----:B------:R-:W-:-:S05]  /*24ad0*/  PRMT R21, R26, 0x7632, R21 ;  /* 0x000076321a157816 */ /* 0x000fca0000000015 */
[----:B------:R1:W-:Y:S01]  /*24ae0*/  @P1 STG.E.U16 [R24.64], R21 ;  /* 0x0000001518001986 */ /* 0x0003e2000c101504 */
[----:B0-----:R-:W-:-:S04]  /*24af0*/  IADD3 R26, R28, 0x10e, RZ ;  /* 0x0000010e1c1a7810 */ /* 0x001fc80007ffe0ff */
[----:B------:R-:W-:Y:S02]  /*24b00*/  ISETP.LT.AND P1, PT, R26, c[0x0][0x17c], !P0 ;  /* 0x00005f001a007a0c */ /* 0x000fe40004721270 */
[----:B------:R-:W3:Y:S01]  /*24b10*/  LDL.LU R26, [R1+0x260] ;  /* 0x00026000011a7983 */ /* 0x000ee20000300800 */
[----:B------:R-:W-:-:S04]  /*24b20*/  IADD3 R12, R2, c[0x0][0x198], RZ ;  /* 0x00006600020c7a10 */ /* 0x000fc80007ffe0ff */
[CC--:B------:R-:W-:Y:S02]  /*24b30*/  LEA R22, P6, R12.reuse, R3.reuse, 0x1 ;  /* 0x000000030c167211 */ /* 0x0c0fe400078c08ff */
[C---:B------:R-:W-:Y:S02]  /*24b40*/  IADD3 R2, R12.reuse, c[0x0][0x198], RZ ;  /* 0x000066000c027a10 */ /* 0x040fe40007ffe0ff */
[----:B------:R-:W-:Y:S02]  /*24b50*/  LEA.HI.X.SX32 R23, R12, R20, 0x1, P6 ;  /* 0x000000140c177211 */ /* 0x000fe400030f0eff */
[----:B-1----:R-:W-:Y:S02]  /*24b60*/  IADD3 R21, R28, 0x10f, RZ ;  /* 0x0000010f1c157810 */ /* 0x002fe40007ffe0ff */
[C---:B------:R-:W-:Y:S02]  /*24b70*/  LEA R24, P6, R2.reuse, R3, 0x1 ;  /* 0x0000000302187211 */ /* 0x040fe400078c08ff */
[----:B------:R-:W-:-:S02]  /*24b80*/  IADD3 R12, R2, c[0x0][0x198], RZ ;  /* 0x00006600020c7a10 */ /* 0x000fc40007ffe0ff */
[----:B------:R-:W-:Y:S02]  /*24b90*/  LEA.HI.X.SX32 R25, R2, R20, 0x1, P6 ;  /* 0x0000001402197211 */ /* 0x000fe400030f0eff */
[----:B------:R-:W-:Y:S01]  /*24ba0*/  IADD3 R2, R12, c[0x0][0x198], RZ ;  /* 0x000066000c027a10 */ /* 0x000fe20007ffe0ff */
[----:B---3--:R0:W-:Y:S01]  /*24bb0*/  @P5 STG.E.U16 [R22.64], R26 ;  /* 0x0000001a16005986 */ /* 0x0081e2000c101504 */
[----:B------:R-:W-:Y:S02]  /*24bc0*/  ISETP.LT.AND P5, PT, R21, c[0x0][0x17c], !P0 ;  /* 0x00005f0015007a0c */ /* 0x000fe400047a1270 */
[----:B------:R-:W-:Y:S02]  /*24bd0*/  PRMT R21, R26, 0x7632, R21 ;  /* 0x000076321a157816 */ /* 0x000fe40000000015 */
[----:B0-----:R-:W-:-:S03]  /*24be0*/  LEA R22, P6, R12, R3, 0x1 ;  /* 0x000000030c167211 */ /* 0x001fc600078c08ff */
[----:B------:R0:W-:Y:S01]  /*24bf0*/  @P4 STG.E.U16 [R24.64], R21 ;  /* 0x0000001518004986 */ /* 0x0001e2000c101504 */
[----:B------:R-:W-:Y:S02]  /*24c00*/  LEA.HI.X.SX32 R23, R12, R20, 0x1, P6 ;  /* 0x000000140c177211 */ /* 0x000fe400030f0eff */
[----:B------:R-:W-:-:S03]  /*24c10*/  IADD3 R26, R28, 0x110, RZ ;  /* 0x000001101c1a7810 */ /* 0x000fc60007ffe0ff */
[----:B--2---:R1:W-:Y:S01]  /*24c20*/  @P3 STG.E.U16 [R22.64], R27 ;  /* 0x0000001b16003986 */ /* 0x0043e2000c101504 */
[----:B0-----:R-:W-:Y:S02]  /*24c30*/  IADD3 R21, R28, 0x111, RZ ;  /* 0x000001111c157810 */ /* 0x001fe40007ffe0ff */
[----:B------:R-:W-:Y:S02]  /*24c40*/  LEA R24, P6, R2, R3, 0x1 ;  /* 0x0000000302187211 */ /* 0x000fe400078c08ff */
[----:B------:R-:W-:Y:S02]  /*24c50*/  ISETP.LT.AND P3, PT, R21, c[0x0][0x17c], !P0 ;  /* 0x00005f0015007a0c */ /* 0x000fe40004761270 */
[----:B------:R-:W-:Y:S02]  /*24c60*/  ISETP.LT.AND P4, PT, R26, c[0x0][0x17c], !P0 ;  /* 0x00005f001a007a0c */ /* 0x000fe40004781270 */
[----:B------:R-:W-:Y:S02]  /*24c70*/  LEA.HI.X.SX32 R25, R2, R20, 0x1, P6 ;  /* 0x0000001402197211 */ /* 0x000fe400030f0eff */
[----:B------:R-:W-:-:S02]  /*24c80*/  PRMT R21, R27, 0x7632, R21 ;  /* 0x000076321b157816 */ /* 0x000fc40000000015 */
[----:B------:R-:W-:Y:S01]  /*24c90*/  IADD3 R26, R28, 0x112, RZ ;  /* 0x000001121c1a7810 */ /* 0x000fe20007ffe0ff */
[----:B-1----:R-:W2:Y:S04]  /*24ca0*/  LDL.LU R27, [R1+0x230] ;  /* 0x00023000011b7983 */ /* 0x002ea80000300800 */
[----:B------:R0:W-:Y:S01]  /*24cb0*/  @P2 STG.E.U16 [R24.64], R21 ;  /* 0x0000001518002986 */ /* 0x0001e2000c101504 */
[----:B------:R-:W-:-:S03]  /*24cc0*/  ISETP.LT.AND P2, PT, R26, c[0x0][0x17c], !P0 ;  /* 0x00005f001a007a0c */ /* 0x000fc60004741270 */
[----:B------:R-:W3:Y:S01]  /*24cd0*/  LDL.LU R26, [R1+0x290] ;  /* 0x00029000011a7983 */ /* 0x000ee20000300800 */
[----:B------:R-:W-:-:S04]  /*24ce0*/  IADD3 R12, R2, c[0x0][0x198], RZ ;  /* 0x00006600020c7a10 */ /* 0x000fc80007ffe0ff */
[CC--:B------:R-:W-:Y:S02]  /*24cf0*/  LEA R22, P6, R12.reuse, R3.reuse, 0x1 ;  /* 0x000000030c167211 */ /* 0x0c0fe400078c08ff */
[C---:B------:R-:W-:Y:S02]  /*24d00*/  IADD3 R2, R12.reuse, c[0x0][0x198], RZ ;  /* 0x000066000c027a10 */ /* 0x040fe40007ffe0ff */
[-C--:B------:R-:W-:Y:S02]  /*24d10*/  LEA.HI.X.SX32 R23, R12, R20.reuse, 0x1, P6 ;  /* 0x000000140c177211 */ /* 0x080fe400030f0eff */
[C---:B0-----:R-:W-:Y:S02]  /*24d20*/  LEA R24, P6, R2.reuse, R3, 0x1 ;  /* 0x0000000302187211 */ /* 0x041fe400078c08ff */
[C---:B------:R-:W-:Y:S01]  /*24d30*/  IADD3 R12, R2.reuse, c[0x0][0x198], RZ ;  /* 0x00006600020c7a10 */ /* 0x040fe20007ffe0ff */
[----:B----4-:R0:W-:Y:S01]  /*24d40*/  @P1 STG.E.U16 [R22.64], R8 ;  /* 0x0000000816001986 */ /* 0x0101e2000c101504 */
[----:B------:R-:W-:-:S02]  /*24d50*/  LEA.HI.X.SX32 R25, R2, R20, 0x1, P6 ;  /* 0x0000001402197211 */ /* 0x000fc400030f0eff */
[----:B------:R-:W-:Y:S02]  /*24d60*/  IADD3 R2, R12, c[0x0][0x198], RZ ;  /* 0x000066000c027a10 */ /* 0x000fe40007ffe0ff */
[----:B0-----:R-:W-:Y:S02]  /*24d70*/  PRMT R8, R8, 0x7632, R8 ;  /* 0x0000763208087816 */ /* 0x001fe40000000008 */
[----:B------:R-:W-:-:S03]  /*24d80*/  LEA R22, P6, R12, R3, 0x1 ;  /* 0x000000030c167211 */ /* 0x000fc600078c08ff */
[----:B------:R0:W-:Y:S01]  /*24d90*/  @P5 STG.E.U16 [R24.64], R8 ;  /* 0x0000000818005986 */ /* 0x0001e2000c101504 */
[-C--:B------:R-:W-:Y:S02]  /*24da0*/  LEA.HI.X.SX32 R23, R12, R20.reuse, 0x1, P6 ;  /* 0x000000140c177211 */ /* 0x080fe400030f0eff */
[C---:B------:R-:W-:Y:S02]  /*24db0*/  IADD3 R12, R28.reuse, 0x115, RZ ;  /* 0x000001151c0c7810 */ /* 0x040fe40007ffe0ff */
[----:B------:R-:W-:Y:S02]  /*24dc0*/  IADD3 R21, R28, 0x113, RZ ;  /* 0x000001131c157810 */ /* 0x000fe40007ffe0ff */
[C---:B0-----:R-:W-:Y:S02]  /*24dd0*/  LEA R24, P6, R2.reuse, R3, 0x1 ;  /* 0x0000000302187211 */ /* 0x041fe400078c08ff */
[C---:B------:R-:W-:Y:S02]  /*24de0*/  IADD3 R8, R2.reuse, c[0x0][0x198], RZ ;  /* 0x0000660002087a10 */ /* 0x040fe40007ffe0ff */
[----:B------:R-:W-:-:S02]  /*24df0*/  LEA.HI.X.SX32 R25, R2, R20, 0x1, P6 ;  /* 0x0000001402197211 */ /* 0x000fc400030f0eff */
[----:B------:R-:W-:Y:S02]  /*24e00*/  ISETP.LT.AND P1, PT, R21, c[0x0][0x17c], !P0 ;  /* 0x00005f0015007a0c */ /* 0x000fe40004721270 */
[----:B------:R-:W-:Y:S02]  /*24e10*/  IADD3 R21, R28, 0x114, RZ ;  /* 0x000001141c157810 */ /* 0x000fe40007ffe0ff */
[----:B------:R-:W-:Y:S02]  /*24e20*/  IADD3 R2, R8, c[0x0][0x198], RZ ;  /* 0x0000660008027a10 */ /* 0x000fe40007ffe0ff */
[----:B------:R-:W-:Y:S02]  /*24e30*/  ISETP.LT.AND P5, PT, R21, c[0x0][0x17c], !P0 ;  /* 0x00005f0015007a0c */ /* 0x000fe400047a1270 */
[----:B------:R-:W-:Y:S01]  /*24e40*/  IADD3 R21, R28, 0x116, RZ ;  /* 0x000001161c157810 */ /* 0x000fe20007ffe0ff */
[----:B---3--:R0:W-:Y:S01]  /*24e50*/  @P4 STG.E.U16 [R22.64], R26 ;  /* 0x0000001a16004986 */ /* 0x0081e2000c101504 */
[----:B------:R-:W-:-:S02]  /*24e60*/  ISETP.LT.AND P4, PT, R12, c[0x0][0x17c], !P0 ;  /* 0x00005f000c007a0c */ /* 0x000fc40004781270 */
[----:B------:R-:W-:Y:S02]  /*24e70*/  PRMT R12, R26, 0x7632, R12 ;  /* 0x000076321a0c7816 */ /* 0x000fe4000000000c */
[----:B0-----:R-:W-:-:S03]  /*24e80*/  LEA R22, P6, R8, R3, 0x1 ;  /* 0x0000000308167211 */ /* 0x001fc600078c08ff */
[----:B------:R0:W-:Y:S01]  /*24e90*/  @P3 STG.E.U16 [R24.64], R12 ;  /* 0x0000000c18003986 */ /* 0x0001e2000c101504 */
[----:B------:R-:W-:-:S03]  /*24ea0*/  LEA.HI.X.SX32 R23, R8, R20, 0x1, P6 ;  /* 0x0000001408177211 */ /* 0x000fc600030f0eff */
[----:B------:R-:W3:Y:S01]  /*24eb0*/  LDL.LU R26, [R1+0x220] ;  /* 0x00022000011a7983 */ /* 0x000ee20000300800 */
[----:B------:R-:W-:-:S03]  /*24ec0*/  ISETP.LT.AND P3, PT, R21, c[0x0][0x17c], !P0 ;  /* 0x00005f0015007a0c */ /* 0x000fc60004761270 */
[----:B--2---:R1:W-:Y:S01]  /*24ed0*/  @P2 STG.E.U16 [R22.64], R27 ;  /* 0x0000001b16002986 */ /* 0x0043e2000c101504 */
[----:B0-----:R-:W-:Y:S02]  /*24ee0*/  IADD3 R12, R28, 0x117, RZ ;  /* 0x000001171c0c7810 */ /* 0x001fe40007ffe0ff */
[----:B------:R-:W-:Y:S02]  /*24ef0*/  LEA R24, P6, R2, R3, 0x1 ;  /* 0x0000000302187211 */ /* 0x000fe400078c08ff */
[----:B------:R-:W-:Y:S02]  /*24f00*/  ISETP.LT.AND P2, PT, R12, c[0x0][0x17c], !P0 ;  /* 0x00005f000c007a0c */ /* 0x000fe40004741270 */
[----:B------:R-:W-:Y:S02]  /*24f10*/  LEA.HI.X.SX32 R25, R2, R20, 0x1, P6 ;  /* 0x0000001402197211 */ /* 0x000fe400030f0eff */
[----:B------:R-:W-:Y:S02]  /*24f20*/  PRMT R12, R27, 0x7632, R12 ;  /* 0x000076321b0c7816 */ /* 0x000fe4000000000c */
[----:B------:R-:W-:Y:S01]  /*24f30*/  IADD3 R21, R28, 0x118, RZ ;  /* 0x000001181c157810 */ /* 0x000fe20007ffe0ff */
[----:B-1----:R-:W2:Y:S04]  /*24f40*/  LDL.LU R27, [R1+0x2a0] ;  /* 0x0002a000011b7983 */ /* 0x002ea80000300800 */
[----:B------:R0:W-:Y:S01]  /*24f50*/  @P1 STG.E.U16 [R24.64], R12 ;  /* 0x0000000c18001986 */ /* 0x0001e2000c101504 */
[----:B------:R-:W-:-:S03]  /*24f60*/  ISETP.LT.AND P1, PT, R21, c[0x0][0x17c], !P0 ;  /* 0x00005f0015007a0c */ /* 0x000fc60004721270 */
[----:B------:R-:W4:Y:S01]  /*24f70*/  LDL.LU R21, [R1+0x270] ;  /* 0x0002700001157983 */ /* 0x000f220000300800 */
[----:B------:R-:W-:-:S04]  /*24f80*/  IADD3 R8, R2, c[0x0][0x198], RZ ;  /* 0x0000660002087a10 */ /* 0x000fc80007ffe0ff */
[CC--:B------:R-:W-:Y:S02]  /*24f90*/  LEA R22, P6, R8.reuse, R3.reuse, 0x1 ;  /* 0x0000000308167211 */ /* 0x0c0fe400078c08ff */
[C---:B------:R-:W-:Y:S02]  /*24fa0*/  IADD3 R2, R8.reuse, c[0x0][0x198], RZ ;  /* 0x0000660008027a10 */ /* 0x040fe40007ffe0ff */
[----:B------:R-:W-:Y:S02]  /*24fb0*/  LEA.HI.X.SX32 R23, R8, R20, 0x1, P6 ;  /* 0x0000001408177211 */ /* 0x000fe400030f0eff */
[----:B0-----:R-:W-:Y:S02]  /*24fc0*/  IADD3 R12, R28, 0x119, RZ ;  /* 0x000001191c0c7810 */ /* 0x001fe40007ffe0ff */
[C---:B------:R-:W-:Y:S01]  /*24fd0*/  LEA R24, P6, R2.reuse, R3, 0x1 ;  /* 0x0000000302187211 */ /* 0x040fe200078c08ff */
[----:B------:R0:W-:Y:S01]  /*24fe0*/  @P5 STG.E.U16 [R22.64], R16 ;  /* 0x0000001016005986 */ /* 0x0001e2000c101504 */
[----:B------:R-:W-:-:S02]  /*24ff0*/  IADD3 R8, R2, c[0x0][0x198], RZ ;  /* 0x0000660002087a10 */ /* 0x000fc40007ffe0ff */
[----:B------:R-:W-:Y:S02]  /*25000*/  ISETP.LT.AND P5, PT, R12, c[0x0][0x17c], !P0 ;  /* 0x00005f000c007a0c */ /* 0x000fe400047a1270 */
[-C--:B------:R-:W-:Y:S02]  /*25010*/  LEA.HI.X.SX32 R25, R2, R20.reuse, 0x1, P6 ;  /* 0x0000001402197211 */ /* 0x080fe400030f0eff */
[----:B------:R-:W-:Y:S02]  /*25020*/  PRMT R12, R16, 0x7632, R12 ;  /* 0x00007632100c7816 */ /* 0x000fe4000000000c */
[C---:B------:R-:W-:Y:S02]  /*25030*/  IADD3 R2, R8.reuse, c[0x0][0x198], RZ ;  /* 0x0000660008027a10 */ /* 0x040fe40007ffe0ff */
[C---:B0-----:R-:W-:Y:S01]  /*25040*/  LEA R22, P6, R8.reuse, R3, 0x1 ;  /* 0x0000000308167211 */ /* 0x041fe200078c08ff */
[----:B------:R0:W-:Y:S03]  /*25050*/  @P4 STG.E.U16 [R24.64], R12 ;  /* 0x0000000c18004986 */ /* 0x0001e6000c101504 */
[----:B------:R-:W-:-:S02]  /*25060*/  LEA.HI.X.SX32 R23, R8, R20, 0x1, P6 ;  /* 0x0000001408177211 */ /* 0x000fc400030f0eff */
[----:B------:R-:W-:-:S03]  /*25070*/  IADD3 R8, R2, c[0x0][0x198], RZ ;  /* 0x0000660002087a10 */ /* 0x000fc60007ffe0ff */
[----:B------:R1:W-:Y:S01]  /*25080*/  @P3 STG.E.U16 [R22.64], R4 ;  /* 0x0000000416003986 */ /* 0x0003e2000c101504 */
[----:B0-----:R-:W-:-:S04]  /*25090*/  LEA R24, P6, R2, R3, 0x1 ;  /* 0x0000000302187211 */ /* 0x001fc800078c08ff */
[-C--:B------:R-:W-:Y:S02]  /*250a0*/  LEA.HI.X.SX32 R25, R2, R20.reuse, 0x1, P6 ;  /* 0x0000001402197211 */ /* 0x080fe400030f0eff */
[----:B------:R-:W-:Y:S02]  /*250b0*/  IADD3 R2, R8, c[0x0][0x198], RZ ;  /* 0x0000660008027a10 */ /* 0x000fe40007ffe0ff */
[----:B-1----:R-:W-:Y:S02]  /*250c0*/  PRMT R4, R4, 0x7632, R4 ;  /* 0x0000763204047816 */ /* 0x002fe40000000004 */
[----:B------:R-:W-:Y:S02]  /*250d0*/  LEA R22, P6, R8, R3, 0x1 ;  /* 0x0000000308167211 */ /* 0x000fe400078c08ff */
[----:B------:R-:W-:Y:S01]  /*250e0*/  IADD3 R16, R28, 0x11a, RZ ;  /* 0x0000011a1c107810 */ /* 0x000fe20007ffe0ff */
[----:B------:R0:W-:Y:S01]  /*250f0*/  @P2 STG.E.U16 [R24.64], R4 ;  /* 0x0000000418002986 */ /* 0x0001e2000c101504 */
[----:B------:R-:W-:-:S02]  /*25100*/  LEA.HI.X.SX32 R23, R8, R20, 0x1, P6 ;  /* 0x0000001408177211 */ /* 0x000fc400030f0eff */
[----:B------:R-:W-:Y:S02]  /*25110*/  IADD3 R8, R28, 0x11d, RZ ;  /* 0x0000011d1c087810 */ /* 0x000fe40007ffe0ff */
[----:B------:R-:W-:Y:S02]  /*25120*/  ISETP.LT.AND P4, PT, R16, c[0x0][0x17c], !P0 ;  /* 0x00005f0010007a0c */ /* 0x000fe40004781270 */
[----:B------:R-:W-:Y:S02]  /*25130*/  IADD3 R12, R28, 0x11b, RZ ;  /* 0x0000011b1c0c7810 */ /* 0x000fe40007ffe0ff */
[C---:B0-----:R-:W-:Y:S02]  /*25140*/  LEA R24, P6, R2.reuse, R3, 0x1 ;  /* 0x0000000302187211 */ /* 0x041fe400078c08ff */
[C---:B------:R-:W-:Y:S02]  /*25150*/  IADD3 R4, R2.reuse, c[0x0][0x198], RZ ;  /* 0x0000660002047a10 */ /* 0x040fe40007ffe0ff */
[----:B------:R-:W-:-:S02]  /*25160*/  LEA.HI.X.SX32 R25, R2, R20, 0x1, P6 ;  /* 0x0000001402197211 */ /* 0x000fc400030f0eff */
[----:B------:R-:W-:Y:S02]  /*25170*/  ISETP.LT.AND P3, PT, R12, c[0x0][0x17c], !P0 ;  /* 0x00005f000c007a0c */ /* 0x000fe40004761270 */
[----:B------:R-:W-:Y:S02]  /*25180*/  IADD3 R2, R4, c[0x0][0x198], RZ ;  /* 0x0000660004027a10 */ /* 0x000fe40007ffe0ff */
[----:B------:R-:W-:-:S04]  /*25190*/  IADD3 R12, R28, 0x11c, RZ ;  /* 0x0000011c1c0c7810 */ /* 0x000fc80007ffe0ff */
[----:B------:R-:W-:Y:S02]  /*251a0*/  ISETP.LT.AND P2, PT, R12, c[0x0][0x17c], !P0 ;  /* 0x00005f000c007a0c */ /* 0x000fe40004741270 */
[----:B------:R-:W-:Y:S01]  /*251b0*/  IADD3 R12, R28, 0x11e, RZ ;  /* 0x0000011e1c0c7810 */ /* 0x000fe20007ffe0ff */
[----:B----4-:R0:W-:Y:S01]  /*251c0*/  @P1 STG.E.U16 [R22.64], R21 ;  /* 0x0000001516001986 */ /* 0x0101e2000c101504 */
[----:B------:R-:W-:Y:S02]  /*251d0*/  ISETP.LT.AND P1, PT, R8, c[0x0][0x17c], !P0 ;  /* 0x00005f0008007a0c */ /* 0x000fe40004721270 */
[----:B------:R-:W-:Y:S02]  /*251e0*/  PRMT R8, R21, 0x7632, R8 ;  /* 0x0000763215087816 */ /* 0x000fe40000000008 */
[----:B0-----:R-:W-:-:S03]  /*251f0*/  LEA R22, P6, R4, R3, 0x1 ;  /* 0x0000000304167211 */ /* 0x001fc600078c08ff */
[----:B------:R0:W-:Y:S01]  /*25200*/  @P5 STG.E.U16 [R24.64], R8 ;  /* 0x0000000818005986 */ /* 0x0001e2000c101504 */
[----:B------:R-:W-:-:S03]  /*25210*/  LEA.HI.X.SX32 R23, R4, R20, 0x1, P6 ;  /* 0x0000001404177211 */ /* 0x000fc600030f0eff */
[----:B------:R-:W4:Y:S01]  /*25220*/  LDL.LU R21, [R1+0x244] ;  /* 0x0002440001157983 */ /* 0x000f220000300800 */
[----:B------:R-:W-:-:S03]  /*25230*/  IADD3 R4, R2, c[0x0][0x198], RZ ;  /* 0x0000660002047a10 */ /* 0x000fc60007ffe0ff */
[----:B---3--:R1:W-:Y:S01]  /*25240*/  @P4 STG.E.U16 [R22.64], R26 ;  /* 0x0000001a16004986 */ /* 0x0083e2000c101504 */
[----:B0-----:R-:W-:Y:S02]  /*25250*/  IADD3 R8, R28, 0x11f, RZ ;  /* 0x0000011f1c087810 */ /* 0x001fe40007ffe0ff */
[-C--:B------:R-:W-:Y:S02]  /*25260*/  LEA R24, P6, R2, R3.reuse, 0x1 ;  /* 0x0000000302187211 */ /* 0x080fe400078c08ff */
[----:B------:R-:W-:Y:S02]  /*25270*/  ISETP.LT.AND P4, PT, R8, c[0x0][0x17c], !P0 ;  /* 0x00005f0008007a0c */ /* 0x000fe40004781270 */
[----:B------:R-:W-:Y:S02]  /*25280*/  LEA.HI.X.SX32 R25, R2, R20, 0x1, P6 ;  /* 0x0000001402197211 */ /* 0x000fe400030f0eff */
[----:B------:R-:W-:Y:S02]  /*25290*/  PRMT R8, R26, 0x7632, R8 ;  /* 0x000076321a087816 */ /* 0x000fe40000000008 */
[C---:B-1----:R-:W-:Y:S01]  /*252a0*/  LEA R22, P6, R4.reuse, R3, 0x1 ;  /* 0x0000000304167211 */ /* 0x042fe200078c08ff */
[----:B------:R-:W3:Y:S01]  /*252b0*/  LDL.LU R26, [R1+0x254] ;  /* 0x00025400011a7983 */ /* 0x000ee20000300800 */
[----:B------:R-:W-:-:S02]  /*252c0*/  IADD3 R2, R4, c[0x0][0x198], RZ ;  /* 0x0000660004027a10 */ /* 0x000fc40007ffe0ff */
[----:B------:R-:W-:Y:S01]  /*252d0*/  LEA.HI.X.SX32 R23, R4, R20, 0x1, P6 ;  /* 0x0000001404177211 */ /* 0x000fe200030f0eff */
[----:B------:R0:W-:Y:S01]  /*252e0*/  @P3 STG.E.U16 [R24.64], R8 ;  /* 0x0000000818003986 */ /* 0x0001e2000c101504 */
[----:B------:R-:W-:Y:S02]  /*252f0*/  ISETP.LT.AND P5, PT, R12, c[0x0][0x17c], !P0 ;  /* 0x00005f000c007a0c */ /* 0x000fe400047a1270 */
[----:B------:R-:W-:Y:S01]  /*25300*/  IADD3 R4, R2, c[0x0][0x198], RZ ;  /* 0x0000660002047a10 */ /* 0x000fe20007ffe0ff */
[----:B--2---:R1:W-:Y:S01]  /*25310*/  @P2 STG.E.U16 [R22.64], R27 ;  /* 0x0000001b16002986 */ /* 0x0043e2000c101504 */
[----:B0-----:R-:W-:Y:S02]  /*25320*/  IADD3 R8, R28, 0x121, RZ ;  /* 0x000001211c087810 */ /* 0x001fe40007ffe0ff */
[----:B------:R-:W-:Y:S02]  /*25330*/  LEA R24, P6, R2, R3, 0x1 ;  /* 0x0000000302187211 */ /* 0x000fe400078c08ff */
[----:B------:R-:W-:-:S02]  /*25340*/  ISETP.LT.AND P2, PT, R8, c[0x0][0x17c], !P0 ;  /* 0x00005f0008007a0c */ /* 0x000fc40004741270 */
[----:B------:R-:W-:Y:S02]  /*25350*/  LEA.HI.X.SX32 R25, R2, R20, 0x1, P6 ;  /* 0x0000001402197211 */ /* 0x000fe400030f0eff */
[----:B------:R-:W-:Y:S02]  /*25360*/  PRMT R8, R27, 0x7632, R8 ;  /* 0x000076321b087816 */ /* 0x000fe40000000008 */
[----:B-1----:R-:W-:-:S03]  /*25370*/  LEA R22, P6, R4, R3, 0x1 ;  /* 0x0000000304167211 */ /* 0x002fc600078c08ff */
[----:B------:R0:W-:Y:S01]  /*25380*/  @P1 STG.E.U16 [R24.64], R8 ;  /* 0x0000000818001986 */ /* 0x0001e2000c101504 */
[----:B------:R-:W-:-:S05]  /*25390*/  LEA.HI.X.SX32 R23, R4, R20, 0x1, P6 ;  /* 0x0000001404177211 */ /* 0x000fca00030f0eff */
[----:B------:R1:W-:Y:S01]  /*253a0*/  @P5 STG.E.U16 [R22.64], R19 ;  /* 0x0000001316005986 */ /* 0x0003e2000c101504 */
[----:B0-----:R-:W-:-:S04]  /*253b0*/  IADD3 R8, R28, 0x123, RZ ;  /* 0x000001231c087810 */ /* 0x001fc80007ffe0ff */
[----:B------:R-:W-:Y:S02]  /*253c0*/  ISETP.LT.AND P5, PT, R8, c[0x0][0x17c], !P0 ;  /* 0x00005f0008007a0c */ /* 0x000fe400047a1270 */
[----:B------:R-:W-:Y:S02]  /*253d0*/  PRMT R8, R19, 0x7632, R8 ;  /* 0x0000763213087816 */ /* 0x000fe40000000008 */
[----:B-1----:R-:W2:Y:S04]  /*253e0*/  LDL.LU R19, [R1+0xaf0] ;  /* 0x000af00001137983 */ /* 0x002ea80000300800 */
[----:B------:R-:W2:Y:S01]  /*253f0*/  LDL.LU R27, [R1+0x214] ;  /* 0x00021400011b7983 */ /* 0x000ea20000300800 */
[----:B------:R-:W-:Y:S02]  /*25400*/  IADD3 R2, R4, c[0x0][0x198], RZ ;  /* 0x0000660004027a10 */ /* 0x000fe40007ffe0ff */
[----:B------:R-:W-:-:S02]  /*25410*/  IADD3 R12, R28, 0x120, RZ ;  /* 0x000001201c0c7810 */ /* 0x000fc40007ffe0ff */
[-C--:B------:R-:W-:Y:S02]  /*25420*/  LEA R24, P6, R2, R3.reuse, 0x1 ;  /* 0x0000000302187211 */ /* 0x080fe400078c08ff */
[----:B------:R-:W-:Y:S02]  /*25430*/  ISETP.LT.AND P3, PT, R12, c[0x0][0x17c], !P0 ;  /* 0x00005f000c007a0c */ /* 0x000fe40004761270 */
[C---:B------:R-:W-:Y:S02]  /*25440*/  IADD3 R4, R2.reuse, c[0x0][0x198], RZ ;  /* 0x0000660002047a10 */ /* 0x040fe40007ffe0ff */
[----:B------:R-:W-:Y:S02]  /*25450*/  LEA.HI.X.SX32 R25, R2, R20, 0x1, P6 ;  /* 0x0000001402197211 */ /* 0x000fe400030f0eff */
[C---:B------:R-:W-:Y:S02]  /*25460*/  LEA R22, P6, R4.reuse, R3, 0x1 ;  /* 0x0000000304167211 */ /* 0x040fe400078c08ff */
[----:B------:R-:W-:-:S02]  /*25470*/  IADD3 R2, R4, c[0x0][0x198], RZ ;  /* 0x0000660004027a10 */ /* 0x000fc40007ffe0ff */
[----:B------:R-:W-:Y:S01]  /*25480*/  IADD3 R12, R28, 0x122, RZ ;  /* 0x000001221c0c7810 */ /* 0x000fe20007ffe0ff */
[----:B------:R0:W-:Y:S01]  /*25490*/  @P4 STG.E.U16 [R24.64], R8 ;  /* 0x0000000818004986 */ /* 0x0001e2000c101504 */
[----:B------:R-:W-:Y:S02]  /*254a0*/  LEA.HI.X.SX32 R23, R4, R20, 0x1, P6 ;  /* 0x0000001404177211 */ /* 0x000fe400030f0eff */
[----:B------:R-:W-:Y:S02]  /*254b0*/  ISETP.LT.AND P1, PT, R12, c[0x0][0x17c], !P0 ;  /* 0x00005f000c007a0c */ /* 0x000fe40004721270 */
[----:B------:R-:W-:Y:S02]  /*254c0*/  IADD3 R4, R2, c[0x0][0x198], RZ ;  /* 0x0000660002047a10 */ /* 0x000fe40007ffe0ff */
[----:B0-----:R-:W-:Y:S02]  /*254d0*/  IADD3 R8, R28, 0x125, RZ ;  /* 0x000001251c087810 */ /* 0x001fe40007ffe0ff */
[----:B------:R-:W-:-:S04]  /*254e0*/  LEA R24, P6, R2, R3, 0x1 ;  /* 0x0000000302187211 */ /* 0x000fc800078c08ff */
[----:B------:R-:W-:Y:S02]  /*254f0*/  LEA.HI.X.SX32 R25, R2, R20, 0x1, P6 ;  /* 0x0000001402197211 */ /* 0x000fe400030f0eff */
[----:B------:R-:W-:Y:S02]  /*25500*/  IADD3 R2, R4, c[0x0][0x198], RZ ;  /* 0x0000660004027a10 */ /* 0x000fe40007ffe0ff */
[----:B------:R-:W-:-:S04]  /*25510*/  IADD3 R12, R28, 0x124, RZ ;  /* 0x000001241c0c7810 */ /* 0x000fc80007ffe0ff */
[----:B------:R-:W-:Y:S01]  /*25520*/  ISETP.LT.AND P4, PT, R12, c[0x0][0x17c], !P0 ;  /* 0x00005f000c007a0c */ /* 0x000fe20004781270 */
[----:B----4-:R0:W-:Y:S01]  /*25530*/  @P3 STG.E.U16 [R22.64], R21 ;  /* 0x0000001516003986 */ /* 0x0101e2000c101504 */
[----:B------:R-:W-:Y:S02]  /*25540*/  ISETP.LT.AND P3, PT, R8, c[0x0][0x17c], !P0 ;  /* 0x00005f0008007a0c */ /* 0x000fe40004761270 */
[----:B------:R-:W-:Y:S02]  /*25550*/  PRMT R8, R21, 0x7632, R8 ;  /* 0x0000763215087816 */ /* 0x000fe40000000008 */
[C---:B0-----:R-:W-:Y:S01]  /*25560*/  LEA R22, P6, R4.reuse, R3, 0x1 ;  /* 0x0000000304167211 */ /* 0x041fe200078c08ff */
[----:B------:R-:W4:Y:S03]  /*25570*/  LDL.LU R21, [R1+0x284] ;  /* 0x0002840001157983 */ /* 0x000f260000300800 */
[----:B------:R-:W-:Y:S01]  /*25580*/  LEA.HI.X.SX32 R23, R4, R20, 0x1, P6 ;  /* 0x0000001404177211 */ /* 0x000fe200030f0eff */
[----:B------:R0:W-:Y:S01]  /*25590*/  @P2 STG.E.U16 [R24.64], R8 ;  /* 0x0000000818002986 */ /* 0x0001e2000c101504 */
[----:B------:R-:W-:-:S03]  /*255a0*/  IADD3 R4, R2, c[0x0][0x198], RZ ;  /* 0x0000660002047a10 */ /* 0x000fc60007ffe0ff */
[----:B---3--:R1:W-:Y:S01]  /*255b0*/  @P1 STG.E.U16 [R22.64], R26 ;  /* 0x0000001a16001986 */ /* 0x0083e2000c101504 */
[----:B0-----:R-:W-:Y:S02]  /*255c0*/  IADD3 R8, R28, 0x127, RZ ;  /* 0x000001271c087810 */ /* 0x001fe40007ffe0ff */
[----:B------:R-:W-:Y:S02]  /*255d0*/  LEA R24, P6, R2, R3, 0x1 ;  /* 0x0000000302187211 */ /* 0x000fe400078c08ff */
[----:B------:R-:W-:Y:S02]  /*255e0*/  ISETP.LT.AND P1, PT, R8, c[0x0][0x17c], !P0 ;  /* 0x00005f0008007a0c */ /* 0x000fe40004721270 */
[----:B------:R-:W-:Y:S02]  /*255f0*/  PRMT R8, R26, 0x7632, R8 ;  /* 0x000076321a087816 */ /* 0x000fe40000000008 */
[----:B-1----:R-:W3:Y:S01]  /*25600*/  LDL.LU R26, [R1+0x264] ;  /* 0x00026400011a7983 */ /* 0x002ee20000300800 */
[----:B------:R-:W-:-:S02]  /*25610*/  LEA.HI.X.SX32 R25, R2, R20, 0x1, P6 ;  /* 0x0000001402197211 */ /* 0x000fc400030f0eff */
[----:B------:R-:W-:-:S03]  /*25620*/  LEA R22, P6, R4, R3, 0x1 ;  /* 0x0000000304167211 */ /* 0x000fc600078c08ff */
[----:B------:R0:W-:Y:S01]  /*25630*/  @P5 STG.E.U16 [R24.64], R8 ;  /* 0x0000000818005986 */ /* 0x0001e2000c101504 */
[----:B------:R-:W-:Y:S02]  /*25640*/  LEA.HI.X.SX32 R23, R4, R20, 0x1, P6 ;  /* 0x0000001404177211 */ /* 0x000fe400030f0eff */
[----:B0-----:R-:W-:-:S03]  /*25650*/  IADD3 R8, R28, 0x129, RZ ;  /* 0x000001291c087810 */ /* 0x001fc60007ffe0ff */
[----:B--2---:R0:W-:Y:S01]  /*25660*/  @P4 STG.E.U16 [R22.64], R27 ;  /* 0x0000001b16004986 */ /* 0x0041e2000c101504 */
[----:B------:R-:W-:Y:S02]  /*25670*/  ISETP.LT.AND P4, PT, R8, c[0x0][0x17c], !P0 ;  /* 0x00005f0008007a0c */ /* 0x000fe40004781270 */
[----:B------:R-:W-:Y:S02]  /*25680*/  PRMT R8, R27, 0x7632, R8 ;  /* 0x000076321b087816 */ /* 0x000fe40000000008 */
[----:B0-----:R-:W2:Y:S01]  /*25690*/  LDL.LU R27, [R1+0x204] ;  /* 0x00020400011b7983 */ /* 0x001ea20000300800 */
[----:B------:R-:W-:Y:S02]  /*256a0*/  IADD3 R2, R4, c[0x0][0x198], RZ ;  /* 0x0000660004027a10 */ /* 0x000fe40007ffe0ff */
[----:B------:R-:W-:Y:S02]  /*256b0*/  IADD3 R12, R28, 0x126, RZ ;  /* 0x000001261c0c7810 */ /* 0x000fe40007ffe0ff */
[----:B------:R-:W-:-:S02]  /*256c0*/  LEA R24, P6, R2, R3, 0x1 ;  /* 0x0000000302187211 */ /* 0x000fc400078c08ff */
[----:B------:R-:W-:Y:S02]  /*256d0*/  ISETP.LT.AND P2, PT, R12, c[0x0][0x17c], !P0 ;  /* 0x00005f000c007a0c */ /* 0x000fe40004741270 */
[C---:B------:R-:W-:Y:S02]  /*256e0*/  IADD3 R4, R2.reuse, c[0x0][0x198], RZ ;  /* 0x0000660002047a10 */ /* 0x040fe40007ffe0ff */
[-C--:B------:R-:W-:Y:S02]  /*256f0*/  LEA.HI.X.SX32 R25, R2, R20.reuse, 0x1, P6 ;  /* 0x0000001402197211 */ /* 0x080fe400030f0eff */
[----:B------:R-:W-:Y:S02]  /*25700*/  LEA R22, P6, R4, R3, 0x1 ;  /* 0x0000000304167211 */ /* 0x000fe400078c08ff */
[----:B------:R-:W-:Y:S02]  /*25710*/  IADD3 R12, R28, 0x128, RZ ;  /* 0x000001281c0c7810 */ /* 0x000fe40007ffe0ff */
[C---:B------:R-:W-:Y:S01]  /*25720*/  IADD3 R2, R4.reuse, c[0x0][0x198], RZ ;  /* 0x0000660004027a10 */ /* 0x040fe20007ffe0ff */
[----:B------:R0:W-:Y:S01]  /*25730*/  @P3 STG.E.U16 [R24.64], R8 ;  /* 0x0000000818003986 */ /* 0x0001e2000c101504 */
[----:B------:R-:W-:-:S02]  /*25740*/  LEA.HI.X.SX32 R23, R4, R20, 0x1, P6 ;  /* 0x0000001404177211 */ /* 0x000fc400030f0eff */
[----:B------:R-:W-:Y:S02]  /*25750*/  ISETP.LT.AND P5, PT, R12, c[0x0][0x17c], !P0 ;  /* 0x00005f000c007a0c */ /* 0x000fe400047a1270 */
[----:B------:R-:W-:Y:S02]  /*25760*/  IADD3 R12, R28, 0x12a, RZ ;  /* 0x0000012a1c0c7810 */ /* 0x000fe40007ffe0ff */
[----:B------:R-:W-:Y:S01]  /*25770*/  IADD3 R4, R2, c[0x0][0x198], RZ ;  /* 0x0000660002047a10 */ /* 0x000fe20007ffe0ff */
[----:B------:R1:W-:Y:S01]  /*25780*/  @P2 STG.E.U16 [R22.64], R13 ;  /* 0x0000000d16002986 */ /* 0x0003e2000c101504 */
[----:B0-----:R-:W-:Y:S02]  /*25790*/  IADD3 R8, R28, 0x12b, RZ ;  /* 0x0000012b1c087810 */ /* 0x001fe40007ffe0ff */
[----:B------:R-:W-:Y:S02]  /*257a0*/  LEA R24, P6, R2, R3, 0x1 ;  /* 0x0000000302187211 */ /* 0x000fe400078c08ff */
[----:B------:R-:W-:-:S02]  /*257b0*/  ISETP.LT.AND P3, PT, R12, c[0x0][0x17c], !P0 ;  /* 0x00005f000c007a0c */ /* 0x000fc40004761270 */
[----:B------:R-:W-:Y:S02]  /*257c0*/  ISETP.LT.AND P2, PT, R8, c[0x0][0x17c], !P0 ;  /* 0x00005f0008007a0c */ /* 0x000fe40004741270 */
[-C--:B------:R-:W-:Y:S02]  /*257d0*/  LEA.HI.X.SX32 R25, R2, R20.reuse, 0x1, P6 ;  /* 0x0000001402197211 */ /* 0x080fe400030f0eff */
[----:B------:R-:W-:Y:S02]  /*257e0*/  PRMT R8, R13, 0x7632, R8 ;  /* 0x000076320d087816 */ /* 0x000fe40000000008 */
[C---:B------:R-:W-:Y:S02]  /*257f0*/  LEA R12, P6, R4.reuse, R3, 0x1 ;  /* 0x00000003040c7211 */ /* 0x040fe400078c08ff */
[C---:B------:R-:W-:Y:S01]  /*25800*/  IADD3 R2, R4.reuse, c[0x0][0x198], RZ ;  /* 0x0000660004027a10 */ /* 0x040fe20007ffe0ff */
[----:B------:R0:W-:Y:S01]  /*25810*/  @P1 STG.E.U16 [R24.64], R8 ;  /* 0x0000000818001986 */ /* 0x0001e2000c101504 */
[----:B-1----:R-:W-:-:S02]  /*25820*/  LEA.HI.X.SX32 R13, R4, R20, 0x1, P6 ;  /* 0x00000014040d7211 */ /* 0x002fc400030f0eff */
[C---:B------:R-:W-:Y:S02]  /*25830*/  LEA R22, P6, R2.reuse, R3, 0x1 ;  /* 0x0000000302167211 */ /* 0x040fe400078c08ff */
[C---:B------:R-:W-:Y:S02]  /*25840*/  IADD3 R4, R2.reuse, c[0x0][0x198], RZ ;  /* 0x0000660002047a10 */ /* 0x040fe40007ffe0ff */
[----:B------:R-:W-:Y:S02]  /*25850*/  LEA.HI.X.SX32 R23, R2, R20, 0x1, P6 ;  /* 0x0000001402177211 */ /* 0x000fe400030f0eff */
[----:B0-----:R-:W-:Y:S02]  /*25860*/  IADD3 R8, R28, 0x12d, RZ ;  /* 0x0000012d1c087810 */ /* 0x001fe40007ffe0ff */
[----:B------:R-:W-:Y:S02]  /*25870*/  IADD3 R2, R4, c[0x0][0x198], RZ ;  /* 0x0000660004027a10 */ /* 0x000fe40007ffe0ff */
[----:B------:R-:W-:-:S04]  /*25880*/  IADD3 R16, R28, 0x12c, RZ ;  /* 0x0000012c1c107810 */ /* 0x000fc80007ffe0ff */
[----:B------:R-:W-:Y:S01]  /*25890*/  ISETP.LT.AND P1, PT, R16, c[0x0][0x17c], !P0 ;  /* 0x00005f0010007a0c */ /* 0x000fe20004721270 */
[----:B----4-:R0:W-:Y:S01]  /*258a0*/  @P5 STG.E.U16 [R12.64], R21 ;  /* 0x000000150c005986 */ /* 0x0101e2000c101504 */
[----:B------:R-:W-:Y:S02]  /*258b0*/  ISETP.LT.AND P5, PT, R8, c[0x0][0x17c], !P0 ;  /* 0x00005f0008007a0c */ /* 0x000fe400047a1270 */
[----:B------:R-:W-:Y:S02]  /*258c0*/  PRMT R8, R21, 0x7632, R8 ;  /* 0x0000763215087816 */ /* 0x000fe40000000008 */
[----:B0-----:R-:W-:-:S03]  /*258d0*/  LEA R12, P6, R4, R3, 0x1 ;  /* 0x00000003040c7211 */ /* 0x001fc600078c08ff */
[----:B------:R0:W-:Y:S01]  /*258e0*/  @P4 STG.E.U16 [R22.64], R8 ;  /* 0x0000000816004986 */ /* 0x0001e2000c101504 */
[----:B------:R-:W-:Y:S02]  /*258f0*/  LEA.HI.X.SX32 R13, R4, R20, 0x1, P6 ;  /* 0x00000014040d7211 */ /* 0x000fe400030f0eff */
[----:B------:R-:W-:Y:S02]  /*25900*/  IADD3 R4, R2, c[0x0][0x198], RZ ;  /* 0x0000660002047a10 */ /* 0x000fe40007ffe0ff */
[----:B0-----:R-:W-:Y:S01]  /*25910*/  IADD3 R8, R28, 0x12f, RZ ;  /* 0x0000012f1c087810 */ /* 0x001fe20007ffe0ff */
[----:B---3--:R0:W-:Y:S01]  /*25920*/  @P3 STG.E.U16 [R12.64], R26 ;  /* 0x0000001a0c003986 */ /* 0x0081e2000c101504 */
[----:B------:R-:W-:Y:S02]  /*25930*/  LEA R22, P6, R2, R3, 0x1 ;  /* 0x0000000302167211 */ /* 0x000fe400078c08ff */
[----:B------:R-:W-:Y:S02]  /*25940*/  ISETP.LT.AND P3, PT, R8, c[0x0][0x17c], !P0 ;  /* 0x00005f0008007a0c */ /* 0x000fe40004761270 */
[----:B------:R-:W-:-:S02]  /*25950*/  PRMT R8, R26, 0x7632, R8 ;  /* 0x000076321a087816 */ /* 0x000fc40000000008 */
[----:B------:R-:W-:Y:S01]  /*25960*/  LEA.HI.X.SX32 R23, R2, R20, 0x1, P6 ;  /* 0x0000001402177211 */ /* 0x000fe200030f0eff */
[----:B0-----:R-:W3:Y:S01]  /*25970*/  LDL.LU R26, [R1+0x294] ;  /* 0x00029400011a7983 */ /* 0x001ee20000300800 */
        /* <DEDUP_REMOVED lines=9> */
[----:B------:R-:W-:Y:S01]  /*25a10*/  IADD3 R16, R28, 0x12e, RZ ;  /* 0x0000012e1c107810 */ /* 0x000fe20007ffe0ff */
[----:B------:R-:W4:Y:S01]  /*25a20*/  LDL.LU R25, [R1+0x274] ;  /* 0x0002740001197983 */ /* 0x000f220000300800 */
[----:B------:R-:W-:-:S02]  /*25a30*/  LEA R22, P6, R2, R3, 0x1 ;  /* 0x0000000302167211 */ /* 0x000fc400078c08ff */
[----:B------:R-:W-:Y:S02]  /*25a40*/  ISETP.LT.AND P4, PT, R16, c[0x0][0x17c], !P0 ;  /* 0x00005f0010007a0c */ /* 0x000fe40004781270 */
[C---:B------:R-:W-:Y:S02]  /*25a50*/  IADD3 R4, R2.reuse, c[0x0][0x198], RZ ;  /* 0x0000660002047a10 */ /* 0x040fe40007ffe0ff */
[-C--:B------:R-:W-:Y:S02]  /*25a60*/  LEA.HI.X.SX32 R23, R2, R20.reuse, 0x1, P6 ;  /* 0x0000001402177211 */ /* 0x080fe400030f0eff */
[C---:B------:R-:W-:Y:S02]  /*25a70*/  LEA R12, P6, R4.reuse, R3, 0x1 ;  /* 0x00000003040c7211 */ /* 0x040fe400078c08ff */
[----:B------:R-:W-:Y:S02]  /*25a80*/  IADD3 R2, R4, c[0x0][0x198], RZ ;  /* 0x0000660004027a10 */ /* 0x000fe40007ffe0ff */
[----:B------:R-:W-:Y:S01]  /*25a90*/  IADD3 R16, R28, 0x130, RZ ;  /* 0x000001301c107810 */ /* 0x000fe20007ffe0ff */
[----:B------:R0:W-:Y:S01]  /*25aa0*/  @P5 STG.E.U16 [R22.64], R8 ;  /* 0x0000000816005986 */ /* 0x0001e2000c101504 */
[----:B------:R-:W-:-:S02]  /*25ab0*/  LEA.HI.X.SX32 R13, R4, R20, 0x1, P6 ;  /* 0x00000014040d7211 */ /* 0x000fc400030f0eff */
[----:B------:R-:W-:Y:S02]  /*25ac0*/  ISETP.LT.AND P2, PT, R16, c[0x0][0x17c], !P0 ;  /* 0x00005f0010007a0c */ /* 0x000fe40004741270 */
[----:B------:R-:W-:Y:S01]  /*25ad0*/  IADD3 R4, R2, c[0x0][0x198], RZ ;  /* 0x0000660002047a10 */ /* 0x000fe20007ffe0ff */
[----:B------:R1:W-:Y:S01]  /*25ae0*/  @P4 STG.E.U16 [R12.64], R9 ;  /* 0x000000090c004986 */ /* 0x0003e2000c101504 */
[----:B0-----:R-:W-:Y:S02]  /*25af0*/  IADD3 R8, R28, 0x133, RZ ;  /* 0x000001331c087810 */ /* 0x001fe40007ffe0ff */
[----:B------:R-:W-:Y:S02]  /*25b00*/  LEA R22, P6, R2, R3, 0x1 ;  /* 0x0000000302167211 */ /* 0x000fe400078c08ff */
[----:B------:R-:W-:Y:S02]  /*25b10*/  ISETP.LT.AND P4, PT, R8, c[0x0][0x17c], !P0 ;  /* 0x00005f0008007a0c */ /* 0x000fe40004781270 */
[----:B------:R-:W-:-:S02]  /*25b20*/  LEA.HI.X.SX32 R23, R2, R20, 0x1, P6 ;  /* 0x0000001402177211 */ /* 0x000fc400030f0eff */
[----:B------:R-:W-:Y:S02]  /*25b30*/  LEA R8, P6, R4, R3, 0x1 ;  /* 0x0000000304087211 */ /* 0x000fe400078c08ff */
[----:B-1----:R-:W-:Y:S02]  /*25b40*/  PRMT R12, R9, 0x7632, R12 ;  /* 0x00007632090c7816 */ /* 0x002fe4000000000c */
[C---:B------:R-:W-:Y:S02]  /*25b50*/  IADD3 R13, R28.reuse, 0x134, RZ ;  /* 0x000001341c0d7810 */ /* 0x040fe40007ffe0ff */
[----:B------:R-:W-:Y:S02]  /*25b60*/  IADD3 R16, R28, 0x132, RZ ;  /* 0x000001321c107810 */ /* 0x000fe40007ffe0ff */
[C---:B------:R-:W-:Y:S01]  /*25b70*/  LEA.HI.X.SX32 R9, R4.reuse, R20, 0x1, P6 ;  /* 0x0000001404097211 */ /* 0x040fe200030f0eff */
[----:B------:R0:W-:Y:S01]  /*25b80*/  @P3 STG.E.U16 [R22.64], R12 ;  /* 0x0000000c16003986 */ /* 0x0001e2000c101504 */
[----:B------:R-:W-:-:S02]  /*25b90*/  IADD3 R2, R4, c[0x0][0x198], RZ ;  /* 0x0000660004027a10 */ /* 0x000fc40007ffe0ff */
[----:B------:R-:W-:Y:S02]  /*25ba0*/  ISETP.LT.AND P3, PT, R13, c[0x0][0x17c], !P0 ;  /* 0x00005f000d007a0c */ /* 0x000fe40004761270 */
[----:B------:R-:W-:Y:S02]  /*25bb0*/  ISETP.LT.AND P5, PT, R16, c[0x0][0x17c], !P0 ;  /* 0x00005f0010007a0c */ /* 0x000fe400047a1270 */
[----:B------:R-:W-:Y:S02]  /*25bc0*/  IADD3 R13, R28, 0x135, RZ ;  /* 0x000001351c0d7810 */ /* 0x000fe40007ffe0ff */
[C---:B------:R-:W-:Y:S02]  /*25bd0*/  IADD3 R4, R2.reuse, c[0x0][0x198], RZ ;  /* 0x0000660002047a10 */ /* 0x040fe40007ffe0ff */
[----:B0-----:R-:W-:Y:S01]  /*25be0*/  LEA R12, P6, R2, R3, 0x1 ;  /* 0x00000003020c7211 */ /* 0x001fe200078c08ff */
[----:B---3--:R0:W-:Y:S01]  /*25bf0*/  @P2 STG.E.U16 [R8.64], R26 ;  /* 0x0000001a08002986 */ /* 0x0081e2000c101504 */
[----:B------:R-:W-:-:S02]  /*25c00*/  PRMT R16, R26, 0x7632, R16 ;  /* 0x000076321a107816 */ /* 0x000fc40000000010 */
[----:B------:R-:W-:Y:S02]  /*25c10*/  ISETP.LT.AND P2, PT, R13, c[0x0][0x17c], !P0 ;  /* 0x00005f000d007a0c */ /* 0x000fe40004741270 */
[----:B------:R-:W-:Y:S01]  /*25c20*/  LEA.HI.X.SX32 R13, R2, R20, 0x1, P6 ;  /* 0x00000014020d7211 */ /* 0x000fe200030f0eff */
[----:B0-----:R-:W3:Y:S01]  /*25c30*/  LDL.LU R26, [R1+0x224] ;  /* 0x00022400011a7983 */ /* 0x001ee20000300800 */
[----:B------:R-:W-:-:S04]  /*25c40*/  LEA R8, P6, R4, R3, 0x1 ;  /* 0x0000000304087211 */ /* 0x000fc800078c08ff */
[----:B------:R-:W-:Y:S01]  /*25c50*/  LEA.HI.X.SX32 R9, R4, R20, 0x1, P6 ;  /* 0x0000001404097211 */ /* 0x000fe200030f0eff */
[----:B------:R0:W-:Y:S04]  /*25c60*/  @P1 STG.E.U16 [R12.64], R16 ;  /* 0x000000100c001986 */ /* 0x0001e8000c101504 */
[----:B--2---:R1:W-:Y:S01]  /*25c70*/  @P5 STG.E.U16 [R8.64], R27 ;  /* 0x0000001b08005986 */ /* 0x0043e2000c101504 */
[----:B0-----:R-:W-:-:S03]  /*25c80*/  PRMT R16, R27, 0x7632, R16 ;  /* 0x000076321b107816 */ /* 0x001fc60000000010 */
[----:B-1----:R-:W2:Y:S01]  /*25c90*/  LDL.LU R27, [R1+0x2a4] ;  /* 0x0002a400011b7983 */ /* 0x002ea20000300800 */
[----:B------:R-:W-:Y:S02]  /*25ca0*/  IADD3 R2, R4, c[0x0][0x198], RZ ;  /* 0x0000660004027a10 */ /* 0x000fe40007ffe0ff */
[----:B------:R-:W-:Y:S02]  /*25cb0*/  IADD3 R13, R28, 0x137, RZ ;  /* 0x000001371c0d7810 */ /* 0x000fe40007ffe0ff */
[C---:B------:R-:W-:Y:S02]  /*25cc0*/  LEA R12, P6, R2.reuse, R3, 0x1 ;  /* 0x00000003020c7211 */ /* 0x040fe400078c08ff */
[C---:B------:R-:W-:Y:S02]  /*25cd0*/  IADD3 R4, R2.reuse, c[0x0][0x198], RZ ;  /* 0x0000660002047a10 */ /* 0x040fe40007ffe0ff */
[----:B------:R-:W-:Y:S02]  /*25ce0*/  ISETP.LT.AND P5, PT, R13, c[0x0][0x17c], !P0 ;  /* 0x00005f000d007a0c */ /* 0x000fe400047a1270 */
[----:B------:R-:W-:-:S02]  /*25cf0*/  LEA.HI.X.SX32 R13, R2, R20, 0x1, P6 ;  /* 0x00000014020d7211 */ /* 0x000fc400030f0eff */
[C---:B------:R-:W-:Y:S02]  /*25d00*/  LEA R8, P6, R4.reuse, R3, 0x1 ;  /* 0x0000000304087211 */ /* 0x040fe400078c08ff */
[----:B------:R-:W-:Y:S01]  /*25d10*/  IADD3 R2, R4, c[0x0][0x198], RZ ;  /* 0x0000660004027a10 */ /* 0x000fe20007ffe0ff */
[----:B------:R0:W-:Y:S01]  /*25d20*/  @P4 STG.E.U16 [R12.64], R16 ;  /* 0x000000100c004986 */ /* 0x0001e2000c101504 */
[----:B------:R-:W-:Y:S02]  /*25d30*/  IADD3 R21, R28, 0x136, RZ ;  /* 0x000001361c157810 */ /* 0x000fe40007ffe0ff */
[----:B------:R-:W-:Y:S02]  /*25d40*/  LEA.HI.X.SX32 R9, R4, R20, 0x1, P6 ;  /* 0x0000001404097211 */ /* 0x000fe400030f0eff */
[----:B------:R-:W-:Y:S02]  /*25d50*/  ISETP.LT.AND P1, PT, R21, c[0x0][0x17c], !P0 ;  /* 0x00005f0015007a0c */ /* 0x000fe40004721270 */
[----:B------:R-:W-:Y:S01]  /*25d60*/  IADD3 R4, R2, c[0x0][0x198], RZ ;  /* 0x0000660002047a10 */ /* 0x000fe20007ffe0ff */
[----:B------:R1:W-:Y:S01]  /*25d70*/  @P3 STG.E.U16 [R8.64], R17 ;  /* 0x0000001108003986 */ /* 0x0003e2000c101504 */
[----:B0-----:R-:W-:-:S02]  /*25d80*/  IADD3 R13, R28, 0x139, RZ ;  /* 0x000001391c0d7810 */ /* 0x001fc40007ffe0ff */
[CC--:B------:R-:W-:Y:S02]  /*25d90*/  LEA R12, P6, R2.reuse, R3.reuse, 0x1 ;  /* 0x00000003020c7211 */ /* 0x0c0fe400078c08ff */
[----:B------:R-:W-:Y:S02]  /*25da0*/  ISETP.LT.AND P3, PT, R13, c[0x0][0x17c], !P0 ;  /* 0x00005f000d007a0c */ /* 0x000fe40004761270 */
[-C--:B------:R-:W-:Y:S02]  /*25db0*/  LEA.HI.X.SX32 R13, R2, R20.reuse, 0x1, P6 ;  /* 0x00000014020d7211 */ /* 0x080fe400030f0eff */
[C---:B-1----:R-:W-:Y:S02]  /*25dc0*/  LEA R8, P6, R4.reuse, R3, 0x1 ;  /* 0x0000000304087211 */ /* 0x042fe400078c08ff */
[----:B------:R-:W-:Y:S02]  /*25dd0*/  PRMT R17, R17, 0x7632, R17 ;  /* 0x0000763211117816 */ /* 0x000fe40000000011 */
[----:B------:R-:W-:-:S02]  /*25de0*/  LEA.HI.X.SX32 R9, R4, R20, 0x1, P6 ;  /* 0x0000001404097211 */ /* 0x000fc400030f0eff */
[----:B------:R-:W-:Y:S02]  /*25df0*/  IADD3 R2, R4, c[0x0][0x198], RZ ;  /* 0x0000660004027a10 */ /* 0x000fe40007ffe0ff */
[C---:B------:R-:W-:Y:S01]  /*25e00*/  IADD3 R21, R28.reuse, 0x138, RZ ;  /* 0x000001381c157810 */ /* 0x040fe20007ffe0ff */
[----:B------:R0:W-:Y:S01]  /*25e10*/  @P2 STG.E.U16 [R12.64], R17 ;  /* 0x000000110c002986 */ /* 0x0001e2000c101504 */
[----:B------:R-:W-:Y:S02]  /*25e20*/  IADD3 R4, R28, 0x13b, RZ ;  /* 0x0000013b1c047810 */ /* 0x000fe40007ffe0ff */
[----:B------:R-:W-:Y:S01]  /*25e30*/  ISETP.LT.AND P4, PT, R21, c[0x0][0x17c], !P0 ;  /* 0x00005f0015007a0c */ /* 0x000fe20004781270 */
[----:B------:R1:W-:Y:S01]  /*25e40*/  @P1 STG.E.U16 [R8.64], R5 ;  /* 0x0000000508001986 */ /* 0x0003e2000c101504 */
[----:B------:R-:W-:Y:S02]  /*25e50*/  ISETP.LT.AND P1, PT, R4, c[0x0][0x17c], !P0 ;  /* 0x00005f0004007a0c */ /* 0x000fe40004721270 */
[----:B0-----:R-:W-:-:S02]  /*25e60*/  LEA R12, P6, R2, R3, 0x1 ;  /* 0x00000003020c7211 */ /* 0x001fc400078c08ff */
[C---:B-1----:R-:W-:Y:S02]  /*25e70*/  IADD3 R8, R2.reuse, c[0x0][0x198], RZ ;  /* 0x0000660002087a10 */ /* 0x042fe40007ffe0ff */
[-C--:B------:R-:W-:Y:S02]  /*25e80*/  LEA.HI.X.SX32 R13, R2, R20.reuse, 0x1, P6 ;  /* 0x00000014020d7211 */ /* 0x080fe400030f0eff */
[C---:B------:R-:W-:Y:S02]  /*25e90*/  LEA R4, P6, R8.reuse, R3, 0x1 ;  /* 0x0000000308047211 */ /* 0x040fe400078c08ff */
[----:B------:R-:W-:Y:S02]  /*25ea0*/  PRMT R9, R5, 0x7632, R9 ;  /* 0x0000763205097816 */ /* 0x000fe40000000009 */
[C---:B------:R-:W-:Y:S02]  /*25eb0*/  LEA.HI.X.SX32 R5, R8.reuse, R20, 0x1, P6 ;  /* 0x0000001408057211 */ /* 0x040fe400030f0eff */
[----:B------:R-:W-:Y:S01]  /*25ec0*/  IADD3 R2, R8, c[0x0][0x198], RZ ;  /* 0x0000660008027a10 */ /* 0x000fe20007ffe0ff */
[----:B------:R0:W-:Y:S01]  /*25ed0*/  @P5 STG.E.U16 [R12.64], R9 ;  /* 0x000000090c005986 */ /* 0x0001e2000c101504 */
[----:B------:R-:W-:-:S02]  /*25ee0*/  IADD3 R16, R28, 0x13a, RZ ;  /* 0x0000013a1c107810 */ /* 0x000fc40007ffe0ff */
[----:B------:R-:W-:Y:S01]  /*25ef0*/  LEA R8, P6, R2, R3, 0x1 ;  /* 0x0000000302087211 */ /* 0x000fe200078c08ff */
[----:B----4-:R1:W-:Y:S01]  /*25f00*/  @P4 STG.E.U16 [R4.64], R25 ;  /* 0x0000001904004986 */ /* 0x0103e2000c101504 */
[----:B------:R-:W-:Y:S02]  /*25f10*/  ISETP.LT.AND P2, PT, R16, c[0x0][0x17c], !P0 ;  /* 0x00005f0010007a0c */ /* 0x000fe40004741270 */
[----:B0-----:R-:W-:Y:S02]  /*25f20*/  IADD3 R9, R28, 0x13d, RZ ;  /* 0x0000013d1c097810 */ /* 0x001fe40007ffe0ff */
[C---:B-1----:R-:W-:Y:S02]  /*25f30*/  IADD3 R5, R2.reuse, c[0x0][0x198], RZ ;  /* 0x0000660002057a10 */ /* 0x042fe40007ffe0ff */
[----:B------:R-:W-:Y:S02]  /*25f40*/  ISETP.LT.AND P4, PT, R9, c[0x0][0x17c], !P0 ;  /* 0x00005f0009007a0c */ /* 0x000fe40004781270 */
[----:B------:R-:W-:-:S02]  /*25f50*/  LEA.HI.X.SX32 R9, R2, R20, 0x1, P6 ;  /* 0x0000001402097211 */ /* 0x000fc400030f0eff */
[----:B------:R-:W-:Y:S02]  /*25f60*/  LEA R4, P6, R5, R3, 0x1 ;  /* 0x0000000305047211 */ /* 0x000fe400078c08ff */
[----:B------:R-:W-:Y:S02]  /*25f70*/  PRMT R12, R25, 0x7632, R12 ;  /* 0x00007632190c7816 */ /* 0x000fe4000000000c */
[C---:B------:R-:W-:Y:S01]  /*25f80*/  IADD3 R2, R5.reuse, c[0x0][0x198], RZ ;  /* 0x0000660005027a10 */ /* 0x040fe20007ffe0ff */
[----:B------:R-:W4:Y:S01]  /*25f90*/  LDL.LU R25, [R1+0x248] ;  /* 0x0002480001197983 */ /* 0x000f220000300800 */
[----:B------:R-:W-:Y:S02]  /*25fa0*/  LEA.HI.X.SX32 R5, R5, R20, 0x1, P6 ;  /* 0x0000001405057211 */ /* 0x000fe400030f0eff */
[----:B------:R-:W-:Y:S01]  /*25fb0*/  IADD3 R16, R28, 0x13c, RZ ;  /* 0x0000013c1c107810 */ /* 0x000fe20007ffe0ff */
[----:B------:R0:W-:Y:S03]  /*25fc0*/  @P3 STG.E.U16 [R8.64], R12 ;  /* 0x0000000c08003986 */ /* 0x0001e6000c101504 */
[----:B------:R-:W-:-:S02]  /*25fd0*/  ISETP.LT.AND P5, PT, R16, c[0x0][0x17c], !P0 ;  /* 0x00005f0010007a0c */ /* 0x000fc400047a1270 */
[----:B0-----:R-:W-:Y:S02]  /*25fe0*/  IADD3 R9, R28, 0x13f, RZ ;  /* 0x0000013f1c097810 */ /* 0x001fe40007ffe0ff */
[----:B------:R-:W-:Y:S02]  /*25ff0*/  LEA R8, P6, R2, R3, 0x1 ;  /* 0x0000000302087211 */ /* 0x000fe400078c08ff */
[----:B------:R-:W-:-:S04]  /*26000*/  IADD3 R13, R28, 0x13e, RZ ;  /* 0x0000013e1c0d7810 */ /* 0x000fc80007ffe0ff */
[----:B------:R-:W-:Y:S01]  /*26010*/  ISETP.LT.AND P3, PT, R13, c[0x0][0x17c], !P0 ;  /* 0x00005f000d007a0c */ /* 0x000fe20004761270 */
[----:B---3--:R0:W-:Y:S01]  /*26020*/  @P2 STG.E.U16 [R4.64], R26 ;  /* 0x0000001a04002986 */ /* 0x0081e2000c101504 */
[----:B------:R-:W-:Y:S02]  /*26030*/  ISETP.LT.AND P2, PT, R9, c[0x0][0x17c], !P0 ;  /* 0x00005f0009007a0c */ /* 0x000fe40004741270 */
[----:B------:R-:W-:Y:S02]  /*26040*/  LEA.HI.X.SX32 R9, R2, R20, 0x1, P6 ;  /* 0x0000001402097211 */ /* 0x000fe400030f0eff */
[----:B------:R-:W-:Y:S02]  /*26050*/  PRMT R12, R26, 0x7632, R12 ;  /* 0x000076321a0c7816 */ /* 0x000fe4000000000c */
[----:B0-----:R-:W-:Y:S01]  /*26060*/  IADD3 R5, R2, c[0x0][0x198], RZ ;  /* 0x0000660002057a10 */ /* 0x001fe20007ffe0ff */
[----:B------:R-:W3:Y:S03]  /*26070*/  LDL.LU R26, [R1+0x258] ;  /* 0x00025800011a7983 */ /* 0x000ee60000300800 */
[----:B------:R-:W-:-:S02]  /*26080*/  LEA R4, P6, R5, R3, 0x1 ;  /* 0x0000000305047211 */ /* 0x000fc400078c08ff */
[C---:B------:R-:W-:Y:S02]  /*26090*/  IADD3 R2, R5.reuse, c[0x0][0x198], RZ ;  /* 0x0000660005027a10 */ /* 0x040fe40007ffe0ff */
[-C--:B------:R-:W-:Y:S01]  /*260a0*/  LEA.HI.X.SX32 R5, R5, R20.reuse, 0x1, P6 ;  /* 0x0000001405057211 */ /* 0x080fe200030f0eff */
[----:B------:R0:W-:Y:S02]  /*260b0*/  @P1 STG.E.U16 [R8.64], R12 ;  /* 0x0000000c08001986 */ /* 0x0001e4000c101504 */
[----:B0-----:R-:W-:Y:S02]  /*260c0*/  IADD3 R9, R28, 0x141, RZ ;  /* 0x000001411c097810 */ /* 0x001fe40007ffe0ff */
[C---:B------:R-:W-:Y:S01]  /*260d0*/  LEA R8, P6, R2.reuse, R3, 0x1 ;  /* 0x0000000302087211 */ /* 0x040fe200078c08ff */
[----:B--2---:R0:W-:Y:S01]  /*260e0*/  @P5 STG.E.U16 [R4.64], R27 ;  /* 0x0000001b04005986 */ /* 0x0041e2000c101504 */
[----:B------:R-:W-:Y:S02]  /*260f0*/  ISETP.LT.AND P5, PT, R9, c[0x0][0x17c], !P0 ;  /* 0x00005f0009007a0c */ /* 0x000fe400047a1270 */
[----:B------:R-:W-:-:S02]  /*26100*/  LEA.HI.X.SX32 R9, R2, R20, 0x1, P6 ;  /* 0x0000001402097211 */ /* 0x000fc400030f0eff */
[----:B------:R-:W-:Y:S02]  /*26110*/  PRMT R12, R27, 0x7632, R12 ;  /* 0x000076321b0c7816 */ /* 0x000fe4000000000c */
[----:B0-----:R-:W-:-:S04]  /*26120*/  IADD3 R5, R2, c[0x0][0x198], RZ ;  /* 0x0000660002057a10 */ /* 0x001fc80007ffe0ff */
[C---:B------:R-:W-:Y:S02]  /*26130*/  LEA R4, P6, R5.reuse, R3, 0x1 ;  /* 0x0000000305047211 */ /* 0x040fe400078c08ff */
[C---:B------:R-:W-:Y:S02]  /*26140*/  IADD3 R2, R5.reuse, c[0x0][0x198], RZ ;  /* 0x0000660005027a10 */ /* 0x040fe40007ffe0ff */
[----:B------:R-:W-:Y:S01]  /*26150*/  LEA.HI.X.SX32 R5, R5, R20, 0x1, P6 ;  /* 0x0000001405057211 */ /* 0x000fe200030f0eff */
[----:B------:R0:W-:Y:S04]  /*26160*/  @P4 STG.E.U16 [R8.64], R12 ;  /* 0x0000000c08004986 */ /* 0x0001e8000c101504 */
[----:B------:R1:W-:Y:S01]  /*26170*/  @P3 STG.E.U16 [R4.64], R0 ;  /* 0x0000000004003986 */ /* 0x0003e2000c101504 */
[----:B0-----:R-:W-:-:S03]  /*26180*/  PRMT R12, R0, 0x7632, R12 ;  /* 0x00007632000c7816 */ /* 0x001fc6000000000c */
[----:B-1----:R-:W2:Y:S04]  /*26190*/  LDL.LU R0, [R1+0xaec] ;  /* 0x000aec0001007983 */ /* 0x002ea80000300800 */
[----:B------:R-:W2:Y:S01]  /*261a0*/  LDL.LU R27, [R1+0x218] ;  /* 0x00021800011b7983 */ /* 0x000ea20000300800 */
[C---:B------:R-:W-:Y:S02]  /*261b0*/  IADD3 R13, R28.reuse, 0x140, RZ ;  /* 0x000001401c0d7810 */ /* 0x040fe40007ffe0ff */
[----:B------:R-:W-:Y:S02]  /*261c0*/  IADD3 R9, R28, 0x143, RZ ;  /* 0x000001431c097810 */ /* 0x000fe40007ffe0ff */
[----:B------:R-:W-:Y:S02]  /*261d0*/  LEA R8, P6, R2, R3, 0x1 ;  /* 0x0000000302087211 */ /* 0x000fe400078c08ff */
[----:B------:R-:W-:-:S02]  /*261e0*/  ISETP.LT.AND P1, PT, R13, c[0x0][0x17c], !P0 ;  /* 0x00005f000d007a0c */ /* 0x000fc40004721270 */
[C---:B------:R-:W-:Y:S02]  /*261f0*/  IADD3 R5, R2.reuse, c[0x0][0x198], RZ ;  /* 0x0000660002057a10 */ /* 0x040fe40007ffe0ff */
[----:B------:R-:W-:Y:S02]  /*26200*/  ISETP.LT.AND P3, PT, R9, c[0x0][0x17c], !P0 ;  /* 0x00005f0009007a0c */ /* 0x000fe40004761270 */
[-C--:B------:R-:W-:Y:S02]  /*26210*/  LEA.HI.X.SX32 R9, R2, R20.reuse, 0x1, P6 ;  /* 0x0000001402097211 */ /* 0x080fe400030f0eff */
[C---:B------:R-:W-:Y:S02]  /*26220*/  LEA R4, P6, R5.reuse, R3, 0x1 ;  /* 0x0000000305047211 */ /* 0x040fe400078c08ff */
[C---:B------:R-:W-:Y:S02]  /*26230*/  IADD3 R2, R5.reuse, c[0x0][0x198], RZ ;  /* 0x0000660005027a10 */ /* 0x040fe40007ffe0ff */
[----:B------:R-:W-:Y:S01]  /*26240*/  LEA.HI.X.SX32 R5, R5, R20, 0x1, P6 ;  /* 0x0000001405057211 */ /* 0x000fe200030f0eff */
[----:B------:R0:W-:Y:S01]  /*26250*/  @P2 STG.E.U16 [R8.64], R12 ;  /* 0x0000000c08002986 */ /* 0x0001e2000c101504 */
[----:B------:R-:W-:-:S04]  /*26260*/  IADD3 R13, R28, 0x142, RZ ;  /* 0x000001421c0d7810 */ /* 0x000fc80007ffe0ff */
[----:B------:R-:W-:Y:S02]  /*26270*/  ISETP.LT.AND P4, PT, R13, c[0x0][0x17c], !P0 ;  /* 0x00005f000d007a0c */ /* 0x000fe40004781270 */
[----:B0-----:R-:W-:Y:S02]  /*26280*/  IADD3 R9, R28, 0x145, RZ ;  /* 0x000001451c097810 */ /* 0x001fe40007ffe0ff */
[----:B------:R-:W-:Y:S02]  /*26290*/  LEA R8, P6, R2, R3, 0x1 ;  /* 0x0000000302087211 */ /* 0x000fe400078c08ff */
[----:B------:R-:W-:-:S04]  /*262a0*/  IADD3 R13, R28, 0x144, RZ ;  /* 0x000001441c0d7810 */ /* 0x000fc80007ffe0ff */
[----:B------:R-:W-:Y:S01]  /*262b0*/  ISETP.LT.AND P2, PT, R13, c[0x0][0x17c], !P0 ;  /* 0x00005f000d007a0c */ /* 0x000fe20004741270 */
[----:B----4-:R0:W-:Y:S01]  /*262c0*/  @P1 STG.E.U16 [R4.64], R25 ;  /* 0x0000001904001986 */ /* 0x0101e2000c101504 */
[----:B------:R-:W-:Y:S02]  /*262d0*/  PRMT R12, R25, 0x7632, R12 ;  /* 0x00007632190c7816 */ /* 0x000fe4000000000c */
[----:B------:R-:W-:Y:S02]  /*262e0*/  ISETP.LT.AND P1, PT, R9, c[0x0][0x17c], !P0 ;  /* 0x00005f0009007a0c */ /* 0x000fe40004721270 */
[C---:B------:R-:W-:Y:S02]  /*262f0*/  LEA.HI.X.SX32 R9, R2.reuse, R20, 0x1, P6 ;  /* 0x0000001402097211 */ /* 0x040fe400030f0eff */
[----:B0-----:R-:W-:Y:S01]  /*26300*/  IADD3 R5, R2, c[0x0][0x198], RZ ;  /* 0x0000660002057a10 */ /* 0x001fe20007ffe0ff */
[----:B------:R-:W4:Y:S03]  /*26310*/  LDL.LU R25, [R1+0x288] ;  /* 0x0002880001197983 */ /* 0x000f260000300800 */
[----:B------:R-:W-:-:S02]  /*26320*/  LEA R4, P6, R5, R3, 0x1 ;  /* 0x0000000305047211 */ /* 0x000fc400078c08ff */
[C---:B------:R-:W-:Y:S02]  /*26330*/  IADD3 R2, R5.reuse, c[0x0][0x198], RZ ;  /* 0x0000660005027a10 */ /* 0x040fe40007ffe0ff */
[----:B------:R-:W-:Y:S01]  /*26340*/  LEA.HI.X.SX32 R5, R5, R20, 0x1, P6 ;  /* 0x0000001405057211 */ /* 0x000fe200030f0eff */
[----:B------:R0:W-:Y:S02]  /*26350*/  @P5 STG.E.U16 [R8.64], R12 ;  /* 0x0000000c08005986 */ /* 0x0001e4000c101504 */
[----:B0-----:R-:W-:Y:S02]  /*26360*/  IADD3 R9, R28, 0x147, RZ ;  /* 0x000001471c097810 */ /* 0x001fe40007ffe0ff */
[----:B------:R-:W-:Y:S01]  /*26370*/  LEA R8, P6, R2, R3, 0x1 ;  /* 0x0000000302087211 */ /* 0x000fe200078c08ff */
[----:B---3--:R0:W-:Y:S01]  /*26380*/  @P4 STG.E.U16 [R4.64], R26 ;  /* 0x0000001a04004986 */ /* 0x0081e2000c101504 */
[----:B------:R-:W-:Y:S02]  /*26390*/  PRMT R12, R26, 0x7632, R12 ;  /* 0x000076321a0c7816 */ /* 0x000fe4000000000c */
[----:B------:R-:W-:-:S02]  /*263a0*/  ISETP.LT.AND P4, PT, R9, c[0x0][0x17c], !P0 ;  /* 0x00005f0009007a0c */ /* 0x000fc40004781270 */
[CC--:B------:R-:W-:Y:S02]  /*263b0*/  LEA.HI.X.SX32 R9, R2.reuse, R20.reuse, 0x1, P6 ;  /* 0x0000001402097211 */ /* 0x0c0fe400030f0eff */
[----:B0-----:R-:W-:Y:S01]  /*263c0*/  IADD3 R5, R2, c[0x0][0x198], RZ ;  /* 0x0000660002057a10 */ /* 0x001fe20007ffe0ff */
[----:B------:R-:W3:Y:S03]  /*263d0*/  LDL.LU R26, [R1+0x268] ;  /* 0x00026800011a7983 */ /* 0x000ee60000300800 */
[C---:B------:R-:W-:Y:S02]  /*263e0*/  LEA R4, P6, R5.reuse, R3, 0x1 ;  /* 0x0000000305047211 */ /* 0x040fe400078c08ff */
[C---:B------:R-:W-:Y:S02]  /*263f0*/  IADD3 R2, R5.reuse, c[0x0][0x198], RZ ;  /* 0x0000660005027a10 */ /* 0x040fe40007ffe0ff */
[----:B------:R-:W-:Y:S01]  /*26400*/  LEA.HI.X.SX32 R5, R5, R20, 0x1, P6 ;  /* 0x0000001405057211 */ /* 0x000fe200030f0eff */
[----:B------:R0:W-:Y:S04]  /*26410*/  @P3 STG.E.U16 [R8.64], R12 ;  /* 0x0000000c08003986 */ /* 0x0001e8000c101504 */
[----:B--2---:R1:W-:Y:S01]  /*26420*/  @P2 STG.E.U16 [R4.64], R27 ;  /* 0x0000001b04002986 */ /* 0x0043e2000c101504 */
[----:B0-----:R-:W-:-:S03]  /*26430*/  PRMT R12, R27, 0x7632, R12 ;  /* 0x000076321b0c7816 */ /* 0x001fc6000000000c */
[----:B-1----:R-:W2:Y:S01]  /*26440*/  LDL.LU R27, [R1+0x208] ;  /* 0x00020800011b7983 */ /* 0x002ea20000300800 */
[C---:B------:R-:W-:Y:S02]  /*26450*/  IADD3 R13, R28.reuse, 0x146, RZ ;  /* 0x000001461c0d7810 */ /* 0x040fe40007ffe0ff */
[----:B------:R-:W-:Y:S02]  /*26460*/  IADD3 R9, R28, 0x149, RZ ;  /* 0x000001491c097810 */ /* 0x000fe40007ffe0ff */
[C---:B------:R-:W-:Y:S02]  /*26470*/  LEA R8, P6, R2.reuse, R3, 0x1 ;  /* 0x0000000302087211 */ /* 0x040fe400078c08ff */
[----:B------:R-:W-:Y:S02]  /*26480*/  ISETP.LT.AND P5, PT, R13, c[0x0][0x17c], !P0 ;  /* 0x00005f000d007a0c */ /* 0x000fe400047a1270 */
[----:B------:R-:W-:Y:S02]  /*26490*/  IADD3 R5, R2, c[0x0][0x198], RZ ;  /* 0x0000660002057a10 */ /* 0x000fe40007ffe0ff */
[----:B------:R-:W-:-:S02]  /*264a0*/  ISETP.LT.AND P2, PT, R9, c[0x0][0x17c], !P0 ;  /* 0x00005f0009007a0c */ /* 0x000fc40004741270 */
[-C--:B------:R-:W-:Y:S02]  /*264b0*/  LEA.HI.X.SX32 R9, R2, R20.reuse, 0x1, P6 ;  /* 0x0000001402097211 */ /* 0x080fe400030f0eff */
[C---:B------:R-:W-:Y:S02]  /*264c0*/  LEA R4, P6, R5.reuse, R3, 0x1 ;  /* 0x0000000305047211 */ /* 0x040fe400078c08ff */
[C---:B------:R-:W-:Y:S02]  /*264d0*/  IADD3 R2, R5.reuse, c[0x0][0x198], RZ ;  /* 0x0000660005027a10 */ /* 0x040fe40007ffe0ff */
[----:B------:R-:W-:Y:S01]  /*264e0*/  LEA.HI.X.SX32 R5, R5, R20, 0x1, P6 ;  /* 0x0000001405057211 */ /* 0x000fe200030f0eff */
[----:B------:R0:W-:Y:S01]  /*264f0*/  @P1 STG.E.U16 [R8.64], R12 ;  /* 0x0000000c08001986 */ /* 0x0001e2000c101504 */
[----:B------:R-:W-:-:S03]  /*26500*/  IADD3 R13, R28, 0x148, RZ ;  /* 0x000001481c0d7810 */ /* 0x000fc60007ffe0ff */
[----:B------:R1:W-:Y:S01]  /*26510*/  @P5 STG.E.U16 [R4.64], R14 ;  /* 0x0000000e04005986 */ /* 0x0003e2000c101504 */
[----:B------:R-:W-:Y:S02]  /*26520*/  ISETP.LT.AND P3, PT, R13, c[0x0][0x17c], !P0 ;  /* 0x00005f000d007a0c */ /* 0x000fe40004761270 */
[----:B0-----:R-:W-:Y:S02]  /*26530*/  IADD3 R9, R28, 0x14b, RZ ;  /* 0x0000014b1c097810 */ /* 0x001fe40007ffe0ff */
[C---:B------:R-:W-:Y:S02]  /*26540*/  LEA R8, P6, R2.reuse, R3, 0x1 ;  /* 0x0000000302087211 */ /* 0x040fe400078c08ff */
[C---:B-1----:R-:W-:Y:S02]  /*26550*/  IADD3 R5, R2.reuse, c[0x0][0x198], RZ ;  /* 0x0000660002057a10 */ /* 0x042fe40007ffe0ff */
[----:B------:R-:W-:Y:S02]  /*26560*/  ISETP.LT.AND P5, PT, R9, c[0x0][0x17c], !P0 ;  /* 0x00005f0009007a0c */ /* 0x000fe400047a1270 */
[----:B------:R-:W-:-:S02]  /*26570*/  LEA.HI.X.SX32 R9, R2, R20, 0x1, P6 ;  /* 0x0000001402097211 */ /* 0x000fc400030f0eff */
[C---:B------:R-:W-:Y:S02]  /*26580*/  LEA R4, P6, R5.reuse, R3, 0x1 ;  /* 0x0000000305047211 */ /* 0x040fe400078c08ff */
[----:B------:R-:W-:Y:S02]  /*26590*/  PRMT R14, R14, 0x7632, R14 ;  /* 0x000076320e0e7816 */ /* 0x000fe4000000000e */
[C---:B------:R-:W-:Y:S02]  /*265a0*/  IADD3 R2, R5.reuse, c[0x0][0x198], RZ ;  /* 0x0000660005027a10 */ /* 0x040fe40007ffe0ff */
[----:B------:R-:W-:Y:S01]  /*265b0*/  LEA.HI.X.SX32 R5, R5, R20, 0x1, P6 ;  /* 0x0000001405057211 */ /* 0x000fe200030f0eff */
[----:B------:R0:W-:Y:S01]  /*265c0*/  @P4 STG.E.U16 [R8.64], R14 ;  /* 0x0000000e08004986 */ /* 0x0001e2000c101504 */
[C---:B------:R-:W-:Y:S02]  /*265d0*/  IADD3 R13, R28.reuse, 0x14a, RZ ;  /* 0x0000014a1c0d7810 */ /* 0x040fe40007ffe0ff */
[----:B------:R-:W-:-:S02]  /*265e0*/  IADD3 R12, R28, 0x14c, RZ ;  /* 0x0000014c1c0c7810 */ /* 0x000fc40007ffe0ff */
[----:B------:R-:W-:Y:S01]  /*265f0*/  ISETP.LT.AND P1, PT, R13, c[0x0][0x17c], !P0 ;  /* 0x00005f000d007a0c */ /* 0x000fe20004721270 */
[----:B----4-:R1:W-:Y:S01]  /*26600*/  @P3 STG.E.U16 [R4.64], R25 ;  /* 0x0000001904003986 */ /* 0x0103e2000c101504 */
[----:B0-----:R-:W-:Y:S02]  /*26610*/  IADD3 R9, R28, 0x14d, RZ ;  /* 0x0000014d1c097810 */ /* 0x001fe40007ffe0ff */
[C---:B------:R-:W-:Y:S02]  /*26620*/  LEA R8, P6, R2.reuse, R3, 0x1 ;  /* 0x0000000302087211 */ /* 0x040fe400078c08ff */
[----:B------:R-:W-:Y:S02]  /*26630*/  ISETP.LT.AND P3, PT, R9, c[0x0][0x17c], !P0 ;  /* 0x00005f0009007a0c */ /* 0x000fe40004761270 */
[C---:B------:R-:W-:Y:S02]  /*26640*/  LEA.HI.X.SX32 R9, R2.reuse, R20, 0x1, P6 ;  /* 0x0000001402097211 */ /* 0x040fe400030f0eff */
[----:B-1----:R-:W-:-:S02]  /*26650*/  IADD3 R5, R2, c[0x0][0x198], RZ ;  /* 0x0000660002057a10 */ /* 0x002fc40007ffe0ff */
[----:B------:R-:W-:Y:S02]  /*26660*/  ISETP.LT.AND P4, PT, R12, c[0x0][0x17c], !P0 ;  /* 0x00005f000c007a0c */ /* 0x000fe40004781270 */
[----:B------:R-:W-:Y:S02]  /*26670*/  LEA R4, P6, R5, R3, 0x1 ;  /* 0x0000000305047211 */ /* 0x000fe400078c08ff */
[----:B------:R-:W-:Y:S02]  /*26680*/  PRMT R12, R25, 0x7632, R12 ;  /* 0x00007632190c7816 */ /* 0x000fe4000000000c */
[C---:B------:R-:W-:Y:S02]  /*26690*/  IADD3 R2, R5.reuse, c[0x0][0x198], RZ ;  /* 0x0000660005027a10 */ /* 0x040fe40007ffe0ff */
[----:B------:R-:W-:Y:S01]  /*266a0*/  LEA.HI.X.SX32 R5, R5, R20, 0x1, P6 ;  /* 0x0000001405057211 */ /* 0x000fe200030f0eff */
[----:B------:R0:W-:Y:S02]  /*266b0*/  @P2 STG.E.U16 [R8.64], R12 ;  /* 0x0000000c08002986 */ /* 0x0001e4000c101504 */
[----:B0-----:R-:W-:-:S02]  /*266c0*/  IADD3 R9, R28, 0x14f, RZ ;  /* 0x0000014f1c097810 */ /* 0x001fc40007ffe0ff */
[-C--:B------:R-:W-:Y:S01]  /*266d0*/  LEA R8, P6, R2, R3.reuse, 0x1 ;  /* 0x0000000302087211 */ /* 0x080fe200078c08ff */
[----:B---3--:R0:W-:Y:S01]  /*266e0*/  @P1 STG.E.U16 [R4.64], R26 ;  /* 0x0000001a04001986 */ /* 0x0081e2000c101504 */
[----:B------:R-:W-:Y:S02]  /*266f0*/  PRMT R12, R26, 0x7632, R12 ;  /* 0x000076321a0c7816 */ /* 0x000fe4000000000c */
[----:B------:R-:W-:Y:S02]  /*26700*/  ISETP.LT.AND P1, PT, R9, c[0x0][0x17c], !P0 ;  /* 0x00005f0009007a0c */ /* 0x000fe40004721270 */
[C---:B------:R-:W-:Y:S02]  /*26710*/  LEA.HI.X.SX32 R9, R2.reuse, R20, 0x1, P6 ;  /* 0x0000001402097211 */ /* 0x040fe400030f0eff */
[----:B0-----:R-:W-:Y:S01]  /*26720*/  IADD3 R5, R2, c[0x0][0x198], RZ ;  /* 0x0000660002057a10 */ /* 0x001fe20007ffe0ff */
[----:B------:R-:W3:Y:S03]  /*26730*/  LDL.LU R26, [R1+0x298] ;  /* 0x00029800011a7983 */ /* 0x000ee60000300800 */
[----:B------:R-:W-:-:S02]  /*26740*/  LEA R4, P6, R5, R3, 0x1 ;  /* 0x0000000305047211 */ /* 0x000fc400078c08ff */
[C---:B------:R-:W-:Y:S02]  /*26750*/  IADD3 R2, R5.reuse, c[0x0][0x198], RZ ;  /* 0x0000660005027a10 */ /* 0x040fe40007ffe0ff */
[----:B------:R-:W-:Y:S01]  /*26760*/  LEA.HI.X.SX32 R5, R5, R20, 0x1, P6 ;  /* 0x0000001405057211 */ /* 0x000fe200030f0eff */
[----:B------:R0:W-:Y:S04]  /*26770*/  @P5 STG.E.U16 [R8.64], R12 ;  /* 0x0000000c08005986 */ /* 0x0001e8000c101504 */
[----:B--2---:R1:W-:Y:S01]  /*26780*/  @P4 STG.E.U16 [R4.64], R27 ;  /* 0x0000001b04004986 */ /* 0x0043e2000c101504 */
[----:B0-----:R-:W-:-:S03]  /*26790*/  PRMT R12, R27, 0x7632, R12 ;  /* 0x000076321b0c7816 */ /* 0x001fc6000000000c */
[----:B-1----:R-:W2:Y:S01]  /*267a0*/  LDL.LU R27, [R1+0x238] ;  /* 0x00023800011b7983 */ /* 0x002ea20000300800 */
[C---:B------:R-:W-:Y:S02]  /*267b0*/  IADD3 R13, R28.reuse, 0x14e, RZ ;  /* 0x0000014e1c0d7810 */ /* 0x040fe40007ffe0ff */
[----:B------:R-:W-:Y:S01]  /*267c0*/  IADD3 R9, R28, 0x151, RZ ;  /* 0x000001511c097810 */ /* 0x000fe20007ffe0ff */
[----:B------:R-:W4:Y:S01]  /*267d0*/  LDL.LU R25, [R1+0x278] ;  /* 0x0002780001197983 */ /* 0x000f220000300800 */
        /* <DEDUP_REMOVED lines=22> */
[----:B------:R-:W-:-:S04]  /*26940*/  IADD3 R13, R28, 0x152, RZ ;  /* 0x000001521c0d7810 */ /* 0x000fc80007ffe0ff */
[----:B------:R-:W-:Y:S02]  /*26950*/  ISETP.LT.AND P3, PT, R13, c[0x0][0x17c], !P0 ;  /* 0x00005f000d007a0c */ /* 0x000fe40004761270 */
[----:B0-----:R-:W-:Y:S02]  /*26960*/  IADD3 R9, R28, 0x155, RZ ;  /* 0x000001551c097810 */ /* 0x001fe40007ffe0ff */
[----:B------:R-:W-:Y:S01]  /*26970*/  LEA R8, P6, R2, R3, 0x1 ;  /* 0x0000000302087211 */ /* 0x000fe200078c08ff */
[----:B---3--:R0:W-:Y:S01]  /*26980*/  @P5 STG.E.U16 [R4.64], R26 ;  /* 0x0000001a04005986 */ /* 0x0081e2000c101504 */
[----:B------:R-:W-:Y:S02]  /*26990*/  PRMT R10, R26, 0x7632, R10 ;  /* 0x000076321a0a7816 */ /* 0x000fe4000000000a */
[----:B------:R-:W-:Y:S02]  /*269a0*/  ISETP.LT.AND P5, PT, R9, c[0x0][0x17c], !P0 ;  /* 0x00005f0009007a0c */ /* 0x000fe400047a1270 */
[----:B------:R-:W-:-:S02]  /*269b0*/  LEA.HI.X.SX32 R9, R2, R20, 0x1, P6 ;  /* 0x0000001402097211 */ /* 0x000fc400030f0eff */
        /* <DEDUP_REMOVED lines=11> */
[----:B------:R-:W-:Y:S02]  /*26a70*/  LEA R8, P6, R2, R3, 0x1 ;  /* 0x0000000302087211 */ /* 0x000fe400078c08ff */
        /* <DEDUP_REMOVED lines=29> */
[CC--:B------:R-:W-:Y:S02]  /*26c50*/  LEA R4, P6, R5.reuse, R3.reuse, 0x1 ;  /* 0x0000000305047211 */ /* 0x0c0fe400078c08ff */
[----:B------:R-:W-:Y:S02]  /*26c60*/  PRMT R6, R6, 0x7632, R6 ;  /* 0x0000763206067816 */ /* 0x000fe40000000006 */
[C---:B------:R-:W-:Y:S02]  /*26c70*/  IADD3 R2, R5.reuse, c[0x0][0x198], RZ ;  /* 0x0000660005027a10 */ /* 0x040fe40007ffe0ff */
[----:B------:R-:W-:Y:S02]  /*26c80*/  LEA.HI.X.SX32 R5, R5, R20, 0x1, P6 ;  /* 0x0000001405057211 */ /* 0x000fe400030f0eff */
[----:B------:R-:W-:Y:S01]  /*26c90*/  IADD3 R10, R28, 0x15a, RZ ;  /* 0x0000015a1c0a7810 */ /* 0x000fe20007ffe0ff */
[----:B------:R0:W-:Y:S03]  /*26ca0*/  @P3 STG.E.U16 [R8.64], R6 ;  /* 0x0000000608003986 */ /* 0x0001e6000c101504 */
[----:B------:R-:W-:Y:S01]  /*26cb0*/  ISETP.LT.AND P5, PT, R10, c[0x0][0x17c], !P0 ;  /* 0x00005f000a007a0c */ /* 0x000fe200047a1270 */
[----:B----4-:R1:W-:Y:S01]  /*26cc0*/  @P2 STG.E.U16 [R4.64], R25 ;  /* 0x0000001904002986 */ /* 0x0103e2000c101504 */
[----:B0-----:R-:W-:-:S02]  /*26cd0*/  LEA R8, P6, R2, R3, 0x1 ;  /* 0x0000000302087211 */ /* 0x001fc400078c08ff */
[----:B------:R-:W-:Y:S02]  /*26ce0*/  IADD3 R6, R28, 0x15d, RZ ;  /* 0x0000015d1c067810 */ /* 0x000fe40007ffe0ff */
[C---:B-1----:R-:W-:Y:S02]  /*26cf0*/  IADD3 R5, R2.reuse, c[0x0][0x198], RZ ;  /* 0x0000660002057a10 */ /* 0x042fe40007ffe0ff */
[----:B------:R-:W-:Y:S02]  /*26d00*/  LEA.HI.X.SX32 R9, R2, R20, 0x1, P6 ;  /* 0x0000001402097211 */ /* 0x000fe400030f0eff */
[----:B------:R-:W-:Y:S02]  /*26d10*/  LEA R4, P6, R5, R3, 0x1 ;  /* 0x0000000305047211 */ /* 0x000fe400078c08ff */
[----:B------:R-:W-:Y:S02]  /*26d20*/  ISETP.LT.AND P2, PT, R6, c[0x0][0x17c], !P0 ;  /* 0x00005f0006007a0c */ /* 0x000fe40004741270 */
[----:B------:R-:W-:-:S02]  /*26d30*/  PRMT R6, R25, 0x7632, R6 ;  /* 0x0000763219067816 */ /* 0x000fc40000000006 */
[C---:B------:R-:W-:Y:S01]  /*26d40*/  IADD3 R2, R5.reuse, c[0x0][0x198], RZ ;  /* 0x0000660005027a10 */ /* 0x040fe20007ffe0ff */
[----:B------:R-:W4:Y:S01]  /*26d50*/  LDL.LU R25, [R1+0x24c] ;  /* 0x00024c0001197983 */ /* 0x000f220000300800 */
[----:B------:R-:W-:Y:S02]  /*26d60*/  LEA.HI.X.SX32 R5, R5, R20, 0x1, P6 ;  /* 0x0000001405057211 */ /* 0x000fe400030f0eff */
[----:B------:R-:W-:Y:S01]  /*26d70*/  IADD3 R10, R28, 0x15c, RZ ;  /* 0x0000015c1c0a7810 */ /* 0x000fe20007ffe0ff */
[----:B------:R0:W-:Y:S03]  /*26d80*/  @P1 STG.E.U16 [R8.64], R6 ;  /* 0x0000000608001986 */ /* 0x0001e6000c101504 */
[----:B------:R-:W-:Y:S02]  /*26d90*/  ISETP.LT.AND P3, PT, R10, c[0x0][0x17c], !P0 ;  /* 0x00005f000a007a0c */ /* 0x000fe40004761270 */
[----:B0-----:R-:W-:-:S02]  /*26da0*/  LEA R8, P6, R2, R3, 0x1 ;  /* 0x0000000302087211 */ /* 0x001fc400078c08ff */
[----:B------:R-:W-:Y:S02]  /*26db0*/  IADD3 R6, R28, 0x15f, RZ ;  /* 0x0000015f1c067810 */ /* 0x000fe40007ffe0ff */
[----:B------:R-:W-:Y:S02]  /*26dc0*/  LEA.HI.X.SX32 R9, R2, R20, 0x1, P6 ;  /* 0x0000001402097211 */ /* 0x000fe400030f0eff */
[----:B------:R-:W-:-:S04]  /*26dd0*/  IADD3 R10, R28, 0x15e, RZ ;  /* 0x0000015e1c0a7810 */ /* 0x000fc80007ffe0ff */
[----:B------:R-:W-:Y:S01]  /*26de0*/  ISETP.LT.AND P1, PT, R10, c[0x0][0x17c], !P0 ;  /* 0x00005f000a007a0c */ /* 0x000fe20004721270 */
[----:B---3--:R0:W-:Y:S01]  /*26df0*/  @P5 STG.E.U16 [R4.64], R26 ;  /* 0x0000001a04005986 */ /* 0x0081e2000c101504 */
[----:B------:R-:W-:Y:S02]  /*26e00*/  ISETP.LT.AND P5, PT, R6, c[0x0][0x17c], !P0 ;  /* 0x00005f0006007a0c */ /* 0x000fe400047a1270 */
[----:B------:R-:W-:Y:S02]  /*26e10*/  PRMT R6, R26, 0x7632, R6 ;  /* 0x000076321a067816 */ /* 0x000fe40000000006 */
[----:B0-----:R-:W-:Y:S01]  /*26e20*/  IADD3 R5, R2, c[0x0][0x198], RZ ;  /* 0x0000660002057a10 */ /* 0x001fe20007ffe0ff */
[----:B------:R-:W3:Y:S03]  /*26e30*/  LDL.LU R26, [R1+0x25c] ;  /* 0x00025c00011a7983 */ /* 0x000ee60000300800 */
[----:B------:R-:W-:-:S02]  /*26e40*/  LEA R4, P6, R5, R3, 0x1 ;  /* 0x0000000305047211 */ /* 0x000fc400078c08ff */
[C---:B------:R-:W-:Y:S02]  /*26e50*/  IADD3 R2, R5.reuse, c[0x0][0x198], RZ ;  /* 0x0000660005027a10 */ /* 0x040fe40007ffe0ff */
[----:B------:R-:W-:Y:S01]  /*26e60*/  LEA.HI.X.SX32 R5, R5, R20, 0x1, P6 ;  /* 0x0000001405057211 */ /* 0x000fe200030f0eff */
[----:B------:R0:W-:Y:S02]  /*26e70*/  @P4 STG.E.U16 [R8.64], R6 ;  /* 0x0000000608004986 */ /* 0x0001e4000c101504 */
[----:B0-----:R-:W-:Y:S02]  /*26e80*/  IADD3 R6, R28, 0x161, RZ ;  /* 0x000001611c067810 */ /* 0x001fe40007ffe0ff */
[----:B------:R-:W-:-:S04]  /*26e90*/  LEA R8, P6, R2, R3, 0x1 ;  /* 0x0000000302087211 */ /* 0x000fc800078c08ff */
[----:B------:R-:W-:Y:S01]  /*26ea0*/  LEA.HI.X.SX32 R9, R2, R20, 0x1, P6 ;  /* 0x0000001402097211 */ /* 0x000fe200030f0eff */
[----:B--2---:R0:W-:Y:S01]  /*26eb0*/  @P3 STG.E.U16 [R4.64], R27 ;  /* 0x0000001b04003986 */ /* 0x0041e2000c101504 */
[----:B------:R-:W-:Y:S02]  /*26ec0*/  ISETP.LT.AND P3, PT, R6, c[0x0][0x17c], !P0 ;  /* 0x00005f0006007a0c */ /* 0x000fe40004761270 */
[----:B------:R-:W-:Y:S02]  /*26ed0*/  PRMT R6, R27, 0x7632, R6 ;  /* 0x000076321b067816 */ /* 0x000fe40000000006 */
[----:B0-----:R-:W-:-:S04]  /*26ee0*/  IADD3 R5, R2, c[0x0][0x198], RZ ;  /* 0x0000660002057a10 */ /* 0x001fc80007ffe0ff */
[C---:B------:R-:W-:Y:S02]  /*26ef0*/  LEA R4, P6, R5.reuse, R3, 0x1 ;  /* 0x0000000305047211 */ /* 0x040fe400078c08ff */
[C---:B------:R-:W-:Y:S01]  /*26f00*/  IADD3 R2, R5.reuse, c[0x0][0x198], RZ ;  /* 0x0000660005027a10 */ /* 0x040fe20007ffe0ff */
        /* <DEDUP_REMOVED lines=8> */
[----:B------:R-:W-:Y:S02]  /*26f90*/  IADD3 R10, R28, 0x160, RZ ;  /* 0x000001601c0a7810 */ /* 0x000fe40007ffe0ff */
[----:B------:R-:W-:-:S02]  /*26fa0*/  LEA R8, P6, R2, R3, 0x1 ;  /* 0x0000000302087211 */ /* 0x000fc400078c08ff */
[----:B------:R-:W-:Y:S02]  /*26fb0*/  ISETP.LT.AND P4, PT, R10, c[0x0][0x17c], !P0 ;  /* 0x00005f000a007a0c */ /* 0x000fe40004781270 */
[C---:B------:R-:W-:Y:S02]  /*26fc0*/  IADD3 R5, R2.reuse, c[0x0][0x198], RZ ;  /* 0x0000660002057a10 */ /* 0x040fe40007ffe0ff */
[-C--:B------:R-:W-:Y:S02]  /*26fd0*/  LEA.HI.X.SX32 R9, R2, R20.reuse, 0x1, P6 ;  /* 0x0000001402097211 */ /* 0x080fe400030f0eff */
[C---:B------:R-:W-:Y:S02]  /*26fe0*/  LEA R4, P6, R5.reuse, R3, 0x1 ;  /* 0x0000000305047211 */ /* 0x040fe400078c08ff */
[C---:B------:R-:W-:Y:S02]  /*26ff0*/  IADD3 R2, R5.reuse, c[0x0][0x198], RZ ;  /* 0x0000660005027a10 */ /* 0x040fe40007ffe0ff */
[----:B------:R-:W-:-:S02]  /*27000*/  LEA.HI.X.SX32 R5, R5, R20, 0x1, P6 ;  /* 0x0000001405057211 */ /* 0x000fc400030f0eff */
[----:B------:R-:W-:Y:S01]  /*27010*/  IADD3 R10, R28, 0x162, RZ ;  /* 0x000001621c0a7810 */ /* 0x000fe20007ffe0ff */
[----:B------:R0:W-:Y:S03]  /*27020*/  @P5 STG.E.U16 [R8.64], R6 ;  /* 0x0000000608005986 */ /* 0x0001e6000c101504 */
[----:B------:R-:W-:Y:S02]  /*27030*/  ISETP.LT.AND P2, PT, R10, c[0x0][0x17c], !P0 ;  /* 0x00005f000a007a0c */ /* 0x000fe40004741270 */
[C---:B------:R-:W-:Y:S02]  /*27040*/  IADD3 R10, R28.reuse, 0x164, RZ ;  /* 0x000001641c0a7810 */ /* 0x040fe40007ffe0ff */
[----:B0-----:R-:W-:Y:S02]  /*27050*/  IADD3 R6, R28, 0x165, RZ ;  /* 0x000001651c067810 */ /* 0x001fe40007ffe0ff */
[----:B------:R-:W-:-:S02]  /*27060*/  LEA R8, P6, R2, R3, 0x1 ;  /* 0x0000000302087211 */ /* 0x000fc400078c08ff */
[----:B------:R-:W-:Y:S02]  /*27070*/  ISETP.LT.AND P5, PT, R10, c[0x0][0x17c], !P0 ;  /* 0x00005f000a007a0c */ /* 0x000fe400047a1270 */
[----:B------:R-:W-:Y:S02]  /*27080*/  LEA.HI.X.SX32 R9, R2, R20, 0x1, P6 ;  /* 0x0000001402097211 */ /* 0x000fe400030f0eff */
[C---:B------:R-:W-:Y:S02]  /*27090*/  IADD3 R10, R28.reuse, 0x166, RZ ;  /* 0x000001661c0a7810 */ /* 0x040fe40007ffe0ff */
[----:B------:R-:W-:Y:S01]  /*270a0*/  IADD3 R12, R28, 0x167, RZ ;  /* 0x000001671c0c7810 */ /* 0x000fe20007ffe0ff */
[----:B----4-:R0:W-:Y:S01]  /*270b0*/  @P4 STG.E.U16 [R4.64], R25 ;  /* 0x0000001904004986 */ /* 0x0101e2000c101504 */
[----:B------:R-:W-:Y:S02]  /*270c0*/  ISETP.LT.AND P4, PT, R6, c[0x0][0x17c], !P0 ;  /* 0x00005f0006007a0c */ /* 0x000fe40004781270 */
[----:B------:R-:W-:-:S02]  /*270d0*/  PRMT R6, R25, 0x7632, R6 ;  /* 0x0000763219067816 */ /* 0x000fc40000000006 */
[----:B0-----:R-:W-:-:S04]  /*270e0*/  IADD3 R5, R2, c[0x0][0x198], RZ ;  /* 0x0000660002057a10 */ /* 0x001fc80007ffe0ff */
[CC--:B------:R-:W-:Y:S02]  /*270f0*/  LEA R4, P6, R5.reuse, R3.reuse, 0x1 ;  /* 0x0000000305047211 */ /* 0x0c0fe400078c08ff */
[C---:B------:R-:W-:Y:S01]  /*27100*/  IADD3 R2, R5.reuse, c[0x0][0x198], RZ ;  /* 0x0000660005027a10 */ /* 0x040fe20007ffe0ff */
[----:B------:R0:W-:Y:S01]  /*27110*/  @P3 STG.E.U16 [R8.64], R6 ;  /* 0x0000000608003986 */ /* 0x0001e2000c101504 */
[----:B------:R-:W-:Y:S02]  /*27120*/  LEA.HI.X.SX32 R5, R5, R20, 0x1, P6 ;  /* 0x0000001405057211 */ /* 0x000fe400030f0eff */
[----:B------:R-:W-:Y:S02]  /*27130*/  ISETP.LT.AND P3, PT, R10, c[0x0][0x17c], !P0 ;  /* 0x00005f000a007a0c */ /* 0x000fe40004761270 */
[C---:B------:R-:W-:Y:S02]  /*27140*/  IADD3 R10, R2.reuse, c[0x0][0x198], RZ ;  /* 0x00006600020a7a10 */ /* 0x040fe40007ffe0ff */
[----:B0-----:R-:W-:-:S04]  /*27150*/  LEA R8, P6, R2, R3, 0x1 ;  /* 0x0000000302087211 */ /* 0x001fc800078c08ff */
[----:B------:R-:W-:Y:S01]  /*27160*/  LEA.HI.X.SX32 R9, R2, R20, 0x1, P6 ;  /* 0x0000001402097211 */ /* 0x000fe200030f0eff */
[----:B---3--:R0:W-:Y:S01]  /*27170*/  @P2 STG.E.U16 [R4.64], R26 ;  /* 0x0000001a04002986 */ /* 0x0081e2000c101504 */
[----:B------:R-:W-:Y:S02]  /*27180*/  PRMT R13, R26, 0x7632, R13 ;  /* 0x000076321a0d7816 */ /* 0x000fe4000000000d */
[----:B------:R-:W-:Y:S02]  /*27190*/  ISETP.LT.AND P2, PT, R12, c[0x0][0x17c], !P0 ;  /* 0x00005f000c007a0c */ /* 0x000fe40004741270 */
[----:B------:R-:W-:Y:S01]  /*271a0*/  IADD3 R12, R28, 0x168, RZ ;  /* 0x000001681c0c7810 */ /* 0x000fe20007ffe0ff */
[----:B0-----:R-:W3:Y:S01]  /*271b0*/  LDL.LU R26, [R1+0x28c] ;  /* 0x00028c00011a7983 */ /* 0x001ee20000300800 */
[----:B------:R-:W-:-:S04]  /*271c0*/  LEA R4, P6, R10, R3, 0x1 ;  /* 0x000000030a047211 */ /* 0x000fc800078c08ff */
[----:B------:R-:W-:Y:S01]  /*271d0*/  LEA.HI.X.SX32 R5, R10, R20, 0x1, P6 ;  /* 0x000000140a057211 */ /* 0x000fe200030f0eff */
[----:B------:R-:W-:Y:S01]  /*271e0*/  @P1 STG.E.U16 [R8.64], R13 ;  /* 0x0000000d08001986 */ /* 0x000fe2000c101504 */
[----:B------:R-:W-:-:S03]  /*271f0*/  ISETP.LT.AND P1, PT, R12, c[0x0][0x17c], !P0 ;  /* 0x00005f000c007a0c */ /* 0x000fc60004721270 */
[----:B--2---:R0:W-:Y:S01]  /*27200*/  @P5 STG.E.U16 [R4.64], R27 ;  /* 0x0000001b04005986 */ /* 0x0041e2000c101504 */
[----:B------:R-:W-:-:S03]  /*27210*/  PRMT R12, R27, 0x7632, R12 ;  /* 0x000076321b0c7816 */ /* 0x000fc6000000000c */
[----:B0-----:R-:W2:Y:S01]  /*27220*/  LDL.LU R27, [R1+0x26c] ;  /* 0x00026c00011b7983 */ /* 0x001ea20000300800 */
[----:B------:R-:W-:Y:S02]  /*27230*/  IADD3 R2, R10, c[0x0][0x198], RZ ;  /* 0x000066000a027a10 */ /* 0x000fe40007ffe0ff */
[----:B------:R-:W-:Y:S02]  /*27240*/  IADD3 R10, R28, 0x169, RZ ;  /* 0x000001691c0a7810 */ /* 0x000fe40007ffe0ff */
[C---:B------:R-:W-:Y:S02]  /*27250*/  LEA R8, P6, R2.reuse, R3, 0x1 ;  /* 0x0000000302087211 */ /* 0x040fe400078c08ff */
[C---:B------:R-:W-:Y:S02]  /*27260*/  IADD3 R6, R2.reuse, c[0x0][0x198], RZ ;  /* 0x0000660002067a10 */ /* 0x040fe40007ffe0ff */
[----:B------:R-:W-:Y:S02]  /*27270*/  LEA.HI.X.SX32 R9, R2, R20, 0x1, P6 ;  /* 0x0000001402097211 */ /* 0x000fe400030f0eff */
[----:B------:R-:W-:-:S02]  /*27280*/  ISETP.LT.AND P5, PT, R10, c[0x0][0x17c], !P0 ;  /* 0x00005f000a007a0c */ /* 0x000fc400047a1270 */
[----:B------:R-:W-:Y:S02]  /*27290*/  LEA R4, P6, R6, R3, 0x1 ;  /* 0x0000000306047211 */ /* 0x000fe400078c08ff */
[----:B------:R-:W-:Y:S02]  /*272a0*/  IADD3 R10, R28, 0x16a, RZ ;  /* 0x0000016a1c0a7810 */ /* 0x000fe40007ffe0ff */
[C---:B------:R-:W-:Y:S01]  /*272b0*/  IADD3 R2, R6.reuse, c[0x0][0x198], RZ ;  /* 0x0000660006027a10 */ /* 0x040fe20007ffe0ff */
[----:B------:R0:W-:Y:S01]  /*272c0*/  @P4 STG.E.U16 [R8.64], R12 ;  /* 0x0000000c08004986 */ /* 0x0001e2000c101504 */
[----:B------:R-:W-:Y:S02]  /*272d0*/  LEA.HI.X.SX32 R5, R6, R20, 0x1, P6 ;  /* 0x0000001406057211 */ /* 0x000fe400030f0eff */
[----:B------:R-:W-:Y:S02]  /*272e0*/  ISETP.LT.AND P4, PT, R10, c[0x0][0x17c], !P0 ;  /* 0x00005f000a007a0c */ /* 0x000fe40004781270 */
[----:B------:R-:W-:-:S02]  /*272f0*/  IADD3 R10, R28, 0x16b, RZ ;  /* 0x0000016b1c0a7810 */ /* 0x000fc40007ffe0ff */
[C---:B------:R-:W-:Y:S01]  /*27300*/  IADD3 R6, R2.reuse, c[0x0][0x198], RZ ;  /* 0x0000660002067a10 */ /* 0x040fe20007ffe0ff */
[----:B------:R1:W-:Y:S01]  /*27310*/  @P3 STG.E.U16 [R4.64], R15 ;  /* 0x0000000f04003986 */ /* 0x0003e2000c101504 */
[CC--:B0-----:R-:W-:Y:S02]  /*27320*/  LEA R8, P6, R2.reuse, R3.reuse, 0x1 ;  /* 0x0000000302087211 */ /* 0x0c1fe400078c08ff */
[----:B------:R-:W-:Y:S02]  /*27330*/  PRMT R13, R15, 0x7632, R13 ;  /* 0x000076320f0d7816 */ /* 0x000fe4000000000d */
[----:B------:R-:W-:Y:S02]  /*27340*/  LEA.HI.X.SX32 R9, R2, R20, 0x1, P6 ;  /* 0x0000001402097211 */ /* 0x000fe400030f0eff */
[----:B------:R-:W-:Y:S02]  /*27350*/  ISETP.LT.AND P3, PT, R10, c[0x0][0x17c], !P0 ;  /* 0x00005f000a007a0c */ /* 0x000fe40004761270 */
[----:B-1----:R-:W-:-:S02]  /*27360*/  LEA R4, P6, R6, R3, 0x1 ;  /* 0x0000000306047211 */ /* 0x002fc400078c08ff */
[----:B------:R-:W-:Y:S02]  /*27370*/  IADD3 R10, R28, 0x16c, RZ ;  /* 0x0000016c1c0a7810 */ /* 0x000fe40007ffe0ff */
[C---:B------:R-:W-:Y:S01]  /*27380*/  IADD3 R2, R6.reuse, c[0x0][0x198], RZ ;  /* 0x0000660006027a10 */ /* 0x040fe20007ffe0ff */
[----:B------:R0:W-:Y:S01]  /*27390*/  @P2 STG.E.U16 [R8.64], R13 ;  /* 0x0000000d08002986 */ /* 0x0001e2000c101504 */
[----:B------:R-:W-:Y:S02]  /*273a0*/  LEA.HI.X.SX32 R5, R6, R20, 0x1, P6 ;  /* 0x0000001406057211 */ /* 0x000fe400030f0eff */
[----:B------:R-:W-:Y:S02]  /*273b0*/  ISETP.LT.AND P2, PT, R10, c[0x0][0x17c], !P0 ;  /* 0x00005f000a007a0c */ /* 0x000fe40004741270 */
[C---:B------:R-:W-:Y:S02]  /*273c0*/  IADD3 R10, R2.reuse, c[0x0][0x198], RZ ;  /* 0x00006600020a7a10 */ /* 0x040fe40007ffe0ff */
[----:B0-----:R-:W-:-:S04]  /*273d0*/  LEA R8, P6, R2, R3, 0x1 ;  /* 0x0000000302087211 */ /* 0x001fc800078c08ff */
[----:B------:R-:W-:Y:S02]  /*273e0*/  LEA.HI.X.SX32 R9, R2, R20, 0x1, P6 ;  /* 0x0000001402097211 */ /* 0x000fe400030f0eff */
[----:B------:R-:W-:Y:S01]  /*273f0*/  IADD3 R2, R10, c[0x0][0x198], RZ ;  /* 0x000066000a027a10 */ /* 0x000fe20007ffe0ff */
[----:B---3--:R0:W-:Y:S01]  /*27400*/  @P1 STG.E.U16 [R4.64], R26 ;  /* 0x0000001a04001986 */ /* 0x0081e2000c101504 */
[----:B------:R-:W-:-:S05]  /*27410*/  PRMT R12, R26, 0x7632, R12 ;  /* 0x000076321a0c7816 */ /* 0x000fca000000000c */
[----:B------:R1:W-:Y:S01]  /*27420*/  @P5 STG.E.U16 [R8.64], R12 ;  /* 0x0000000c08005986 */ /* 0x0003e2000c101504 */
[----:B0-----:R-:W-:-:S04]  /*27430*/  LEA R4, P6, R10, R3, 0x1 ;  /* 0x000000030a047211 */ /* 0x001fc800078c08ff */
[-C--:B------:R-:W-:Y:S02]  /*27440*/  LEA.HI.X.SX32 R5, R10, R20.reuse, 0x1, P6 ;  /* 0x000000140a057211 */ /* 0x080fe400030f0eff */
[C---:B-1----:R-:W-:Y:S02]  /*27450*/  LEA R8, P6, R2.reuse, R3, 0x1 ;  /* 0x0000000302087211 */ /* 0x042fe400078c08ff */
[C---:B------:R-:W-:Y:S02]  /*27460*/  IADD3 R10, R2.reuse, c[0x0][0x198], RZ ;  /* 0x00006600020a7a10 */ /* 0x040fe40007ffe0ff */
[----:B------:R-:W-:Y:S02]  /*27470*/  LEA.HI.X.SX32 R9, R2, R20, 0x1, P6 ;  /* 0x0000001402097211 */ /* 0x000fe400030f0eff */
[----:B------:R-:W-:Y:S01]  /*27480*/  PRMT R12, R0, 0x7632, R12 ;  /* 0x00007632000c7816 */ /* 0x000fe2000000000c */
[----:B--2---:R0:W-:Y:S01]  /*27490*/  @P4 STG.E.U16 [R4.64], R27 ;  /* 0x0000001b04004986 */ /* 0x0041e2000c101504 */
[----:B------:R-:W-:-:S03]  /*274a0*/  PRMT R13, R27, 0x7632, R13 ;  /* 0x000076321b0d7816 */ /* 0x000fc6000000000d */
[----:B0-----:R-:W2:Y:S01]  /*274b0*/  LDL.LU R27, [R1+0x29c] ;  /* 0x00029c00011b7983 */ /* 0x001ea20000300800 */
[----:B------:R-:W-:-:S04]  /*274c0*/  LEA R4, P6, R10, R3, 0x1 ;  /* 0x000000030a047211 */ /* 0x000fc800078c08ff */
[----:B------:R-:W-:Y:S01]  /*274d0*/  LEA.HI.X.SX32 R5, R10, R20, 0x1, P6 ;  /* 0x000000140a057211 */ /* 0x000fe200030f0eff */
[----:B------:R-:W-:Y:S04]  /*274e0*/  @P3 STG.E.U16 [R8.64], R13 ;  /* 0x0000000d08003986 */ /* 0x000fe8000c101504 */
[----:B------:R0:W-:Y:S04]  /*274f0*/  @P2 STG.E.U16 [R4.64], R0 ;  /* 0x0000000004002986 */ /* 0x0001e8000c101504 */
[----:B0-----:R-:W3:Y:S01]  /*27500*/  LDL.LU R0, [R1+0xae4] ;  /* 0x000ae40001007983 */ /* 0x001ee20000300800 */
[----:B------:R-:W-:-:S04]  /*27510*/  IADD3 R6, R28, 0x16d, RZ ;  /* 0x0000016d1c067810 */ /* 0x000fc80007ffe0ff */
[----:B------:R-:W-:Y:S02]  /*27520*/  ISETP.LT.AND P1, PT, R6, c[0x0][0x17c], !P0 ;  /* 0x00005f0006007a0c */ /* 0x000fe40004721270 */
[----:B------:R-:W-:-:S04]  /*27530*/  IADD3 R6, R28, 0x16e, RZ ;  /* 0x0000016e1c067810 */ /* 0x000fc80007ffe0ff */
[----:B------:R-:W-:Y:S02]  /*27540*/  ISETP.LT.AND P5, PT, R6, c[0x0][0x17c], !P0 ;  /* 0x00005f0006007a0c */ /* 0x000fe400047a1270 */
[----:B------:R-:W-:-:S04]  /*27550*/  IADD3 R6, R28, 0x16f, RZ ;  /* 0x0000016f1c067810 */ /* 0x000fc80007ffe0ff */
[----:B------:R-:W-:Y:S02]  /*27560*/  ISETP.LT.AND P4, PT, R6, c[0x0][0x17c], !P0 ;  /* 0x00005f0006007a0c */ /* 0x000fe40004781270 */
[----:B------:R-:W-:-:S04]  /*27570*/  IADD3 R6, R10, c[0x0][0x198], RZ ;  /* 0x000066000a067a10 */ /* 0x000fc80007ffe0ff */
[CC--:B------:R-:W-:Y:S02]  /*27580*/  LEA R8, P6, R6.reuse, R3.reuse, 0x1 ;  /* 0x0000000306087211 */ /* 0x0c0fe400078c08ff */
        /* <DEDUP_REMOVED lines=8> */
[----:B------:R-:W-:Y:S02]  /*27610*/  IADD3 R10, R6, c[0x0][0x198], RZ ;  /* 0x00006600060a7a10 */ /* 0x000fe40007ffe0ff */
[----:B------:R-:W-:Y:S01]  /*27620*/  IADD3 R2, R28, 0x171, RZ ;  /* 0x000001711c027810 */ /* 0x000fe20007ffe0ff */
[----:B------:R1:W-:Y:S01]  /*27630*/  @P5 STG.E.U16 [R4.64], R11 ;  /* 0x0000000b04005986 */ /* 0x0003e2000c101504 */
[C---:B0-----:R-:W-:Y:S02]  /*27640*/  LEA R8, P6, R6.reuse, R3, 0x1 ;  /* 0x0000000306087211 */ /* 0x041fe400078c08ff */
[----:B------:R-:W-:Y:S02]  /*27650*/  PRMT R13, R11, 0x7632, R13 ;  /* 0x000076320b0d7816 */ /* 0x000fe4000000000d */
[----:B------:R-:W-:-:S02]  /*27660*/  LEA.HI.X.SX32 R9, R6, R20, 0x1, P6 ;  /* 0x0000001406097211 */ /* 0x000fc400030f0eff */
[----:B------:R-:W-:Y:S02]  /*27670*/  ISETP.LT.AND P2, PT, R2, c[0x0][0x17c], !P0 ;  /* 0x00005f0002007a0c */ /* 0x000fe40004741270 */
[C---:B-1----:R-:W-:Y:S02]  /*27680*/  LEA R4, P6, R10.reuse, R3, 0x1 ;  /* 0x000000030a047211 */ /* 0x042fe400078c08ff */
[----:B------:R-:W-:Y:S02]  /*27690*/  IADD3 R6, R10, c[0x0][0x198], RZ ;  /* 0x000066000a067a10 */ /* 0x000fe40007ffe0ff */
[----:B------:R-:W-:Y:S01]  /*276a0*/  IADD3 R2, R28, 0x172, RZ ;  /* 0x000001721c027810 */ /* 0x000fe20007ffe0ff */
[----:B------:R0:W-:Y:S01]  /*276b0*/  @P4 STG.E.U16 [R8.64], R13 ;  /* 0x0000000d08004986 */ /* 0x0001e2000c101504 */
[----:B------:R-:W-:Y:S02]  /*276c0*/  LEA.HI.X.SX32 R5, R10, R20, 0x1, P6 ;  /* 0x000000140a057211 */ /* 0x000fe400030f0eff */
[----:B------:R-:W-:-:S02]  /*276d0*/  ISETP.LT.AND P1, PT, R2, c[0x0][0x17c], !P0 ;  /* 0x00005f0002007a0c */ /* 0x000fc40004721270 */
[C---:B------:R-:W-:Y:S02]  /*276e0*/  IADD3 R10, R6.reuse, c[0x0][0x198], RZ ;  /* 0x00006600060a7a10 */ /* 0x040fe40007ffe0ff */
[----:B0-----:R-:W-:-:S04]  /*276f0*/  LEA R8, P6, R6, R3, 0x1 ;  /* 0x0000000306087211 */ /* 0x001fc800078c08ff */
[----:B------:R-:W-:Y:S01]  /*27700*/  LEA.HI.X.SX32 R9, R6, R20, 0x1, P6 ;  /* 0x0000001406097211 */ /* 0x000fe200030f0eff */
[----:B--2---:R0:W-:Y:S01]  /*27710*/  @P3 STG.E.U16 [R4.64], R27 ;  /* 0x0000001b04003986 */ /* 0x0041e2000c101504 */
[----:B------:R-:W-:Y:S02]  /*27720*/  PRMT R11, R27, 0x7632, R11 ;  /* 0x000076321b0b7816 */ /* 0x000fe4000000000b */
[----:B0-----:R-:W-:-:S04]  /*27730*/  LEA R4, P6, R10, R3, 0x1 ;  /* 0x000000030a047211 */ /* 0x001fc800078c08ff */
[----:B------:R-:W-:Y:S01]  /*27740*/  LEA.HI.X.SX32 R5, R10, R20, 0x1, P6 ;  /* 0x000000140a057211 */ /* 0x000fe200030f0eff */
[----:B------:R-:W-:Y:S04]  /*27750*/  @P2 STG.E.U16 [R8.64], R11 ;  /* 0x0000000b08002986 */ /* 0x000fe8000c101504 */
[----:B---3--:R0:W-:Y:S01]  /*27760*/  @P1 STG.E.U16 [R4.64], R0 ;  /* 0x0000000004001986 */ /* 0x0081e2000c101504 */
[----:B------:R-:W-:-:S03]  /*27770*/  PRMT R12, R0, 0x7632, R12 ;  /* 0x00007632000c7816 */ /* 0x000fc6000000000c */
[----:B0-----:R-:W2:Y:S04]  /*27780*/  LDL.LU R0, [R1+0xae0] ;  /* 0x000ae00001007983 */ /* 0x001ea80000300800 */
[----:B------:R-:W3:Y:S04]  /*27790*/  LDL.LU R27, [R1+0x27c] ;  /* 0x00027c00011b7983 */ /* 0x000ee80000300800 */
[----:B------:R-:W4:Y:S01]  /*277a0*/  LDL.LU R25, [R1+0x22c] ;  /* 0x00022c0001197983 */ /* 0x000f220000300800 */
[----:B------:R-:W-:Y:S02]  /*277b0*/  IADD3 R2, R28, 0x173, RZ ;  /* 0x000001731c027810 */ /* 0x000fe40007ffe0ff */
[----:B------:R-:W-:Y:S01]  /*277c0*/  IADD3 R6, R10, c[0x0][0x198], RZ ;  /* 0x000066000a067a10 */ /* 0x000fe20007ffe0ff */
[----:B------:R-:W2:Y:S01]  /*277d0*/  LDL.LU R26, [R1+0x2ac] ;  /* 0x0002ac00011a7983 */ /* 0x000ea20000300800 */
[----:B------:R-:W-:-:S02]  /*277e0*/  ISETP.LT.AND P5, PT, R2, c[0x0][0x17c], !P0 ;  /* 0x00005f0002007a0c */ /* 0x000fc400047a1270 */
[----:B------:R-:W-:Y:S02]  /*277f0*/  IADD3 R2, R28, 0x174, RZ ;  /* 0x000001741c027810 */ /* 0x000fe40007ffe0ff */
[----:B------:R-:W-:Y:S02]  /*27800*/  LEA R8, P6, R6, R3, 0x1 ;  /* 0x0000000306087211 */ /* 0x000fe400078c08ff */
[----:B------:R-:W-:Y:S02]  /*27810*/  ISETP.LT.AND P4, PT, R2, c[0x0][0x17c], !P0 ;  /* 0x00005f0002007a0c */ /* 0x000fe40004781270 */
[----:B------:R-:W-:Y:S02]  /*27820*/  IADD3 R10, R6, c[0x0][0x198], RZ ;  /* 0x00006600060a7a10 */ /* 0x000fe40007ffe0ff */
[----:B------:R-:W-:Y:S02]  /*27830*/  IADD3 R2, R28, 0x175, RZ ;  /* 0x000001751c027810 */ /* 0x000fe40007ffe0ff */
[----:B------:R-:W-:-:S02]  /*27840*/  LEA.HI.X.SX32 R9, R6, R20, 0x1, P6 ;  /* 0x0000001406097211 */ /* 0x000fc400030f0eff */
[----:B------:R-:W-:Y:S02]  /*27850*/  LEA R4, P6, R10, R3, 0x1 ;  /* 0x000000030a047211 */ /* 0x000fe400078c08ff */
[----:B------:R-:W-:Y:S02]  /*27860*/  ISETP.LT.AND P3, PT, R2, c[0x0][0x17c], !P0 ;  /* 0x00005f0002007a0c */ /* 0x000fe40004761270 */
[----:B------:R-:W-:Y:S02]  /*27870*/  IADD3 R6, R10, c[0x0][0x198], RZ ;  /* 0x000066000a067a10 */ /* 0x000fe40007ffe0ff */
[----:B------:R-:W-:Y:S01]  /*27880*/  IADD3 R2, R28, 0x176, RZ ;  /* 0x000001761c027810 */ /* 0x000fe20007ffe0ff */
[----:B------:R0:W-:Y:S01]  /*27890*/  @P5 STG.E.U16 [R8.64], R12 ;  /* 0x0000000c08005986 */ /* 0x0001e2000c101504 */
[----:B------:R-:W-:Y:S02]  /*278a0*/  LEA.HI.X.SX32 R5, R10, R20, 0x1, P6 ;  /* 0x000000140a057211 */ /* 0x000fe400030f0eff */
[----:B------:R-:W-:-:S02]  /*278b0*/  ISETP.LT.AND P2, PT, R2, c[0x0][0x17c], !P0 ;  /* 0x00005f0002007a0c */ /* 0x000fc40004741270 */
[----:B------:R-:W-:Y:S02]  /*278c0*/  IADD3 R11, R6, c[0x0][0x198], RZ ;  /* 0x00006600060b7a10 */ /* 0x000fe40007ffe0ff */
[----:B------:R-:W-:Y:S02]  /*278d0*/  IADD3 R2, R28, 0x177, RZ ;  /* 0x000001771c027810 */ /* 0x000fe40007ffe0ff */
[-C--:B0-----:R-:W-:Y:S01]  /*278e0*/  LEA R8, P6, R6, R3.reuse, 0x1 ;  /* 0x0000000306087211 */ /* 0x081fe200078c08ff */
[----:B------:R0:W-:Y:S01]  /*278f0*/  @P4 STG.E.U16 [R4.64], R19 ;  /* 0x0000001304004986 */ /* 0x0001e2000c101504 */
[----:B------:R-:W-:Y:S02]  /*27900*/  ISETP.LT.AND P1, PT, R2, c[0x0][0x17c], !P0 ;  /* 0x00005f0002007a0c */ /* 0x000fe40004721270 */
[----:B------:R-:W-:Y:S02]  /*27910*/  LEA.HI.X.SX32 R9, R6, R20, 0x1, P6 ;  /* 0x0000001406097211 */ /* 0x000fe400030f0eff */
[----:B------:R-:W-:-:S02]  /*27920*/  LEA R10, P6, R11, R3, 0x1 ;  /* 0x000000030b0a7211 */ /* 0x000fc400078c08ff */
[C---:B------:R-:W-:Y:S02]  /*27930*/  IADD3 R6, R11.reuse, c[0x0][0x198], RZ ;  /* 0x000066000b067a10 */ /* 0x040fe40007ffe0ff */
[----:B------:R-:W-:Y:S02]  /*27940*/  IADD3 R2, R28, 0x178, RZ ;  /* 0x000001781c027810 */ /* 0x000fe40007ffe0ff */
[----:B------:R-:W-:Y:S02]  /*27950*/  LEA.HI.X.SX32 R11, R11, R20, 0x1, P6 ;  /* 0x000000140b0b7211 */ /* 0x000fe400030f0eff */
[----:B0-----:R-:W-:Y:S02]  /*27960*/  PRMT R5, R19, 0x7632, R5 ;  /* 0x0000763213057816 */ /* 0x001fe40000000005 */
[----:B------:R-:W-:Y:S02]  /*27970*/  LEA R4, P6, R6, R3, 0x1 ;  /* 0x0000000306047211 */ /* 0x000fe400078c08ff */
[----:B------:R-:W-:-:S02]  /*27980*/  ISETP.LT.AND P5, PT, R2, c[0x0][0x17c], !P0 ;  /* 0x00005f0002007a0c */ /* 0x000fc400047a1270 */
[C---:B------:R-:W-:Y:S01]  /*27990*/  IADD3 R12, R6.reuse, c[0x0][0x198], RZ ;  /* 0x00006600060c7a10 */ /* 0x040fe20007ffe0ff */
[----:B------:R0:W-:Y:S04]  /*279a0*/  @P3 STG.E.U16 [R8.64], R5 ;  /* 0x0000000508003986 */ /* 0x0001e8000c101504 */
[----:B------:R-:W-:Y:S01]  /*279b0*/  @P2 STG.E.U16 [R10.64], R7 ;  /* 0x000000070a002986 */ /* 0x000fe2000c101504 */
[----:B0-----:R-:W-:Y:S02]  /*279c0*/  LEA.HI.X.SX32 R5, R6, R20, 0x1, P6 ;  /* 0x0000001406057211 */ /* 0x001fe400030f0eff */
[----:B------:R-:W-:Y:S02]  /*279d0*/  LEA R14, P6, R12, R3, 0x1 ;  /* 0x000000030c0e7211 */ /* 0x000fe400078c08ff */
[----:B------:R-:W-:-:S02]  /*279e0*/  PRMT R9, R7, 0x7632, R9 ;  /* 0x0000763207097816 */ /* 0x000fc40000000009 */
[----:B------:R-:W-:Y:S01]  /*279f0*/  LEA.HI.X.SX32 R15, R12, R20, 0x1, P6 ;  /* 0x000000140c0f7211 */ /* 0x000fe200030f0eff */
[----:B------:R-:W-:Y:S04]  /*27a00*/  STL [R1+0xadc], R16 ;  /* 0x000adc1001007387 */ /* 0x000fe80000100800 */
[----:B------:R-:W-:Y:S01]  /*27a10*/  @P1 STG.E.U16 [R4.64], R9 ;  /* 0x0000000904001986 */ /* 0x000fe2000c101504 */
[----:B------:R-:W-:Y:S02]  /*27a20*/  IADD3 R2, R28, 0x179, RZ ;  /* 0x000001791c027810 */ /* 0x000fe40007ffe0ff */
[----:B------:R-:W-:Y:S01]  /*27a30*/  IADD3 R6, R12, c[0x0][0x198], RZ ;  /* 0x000066000c067a10 */ /* 0x000fe20007ffe0ff */
[----:B------:R-:W-:Y:S01]  /*27a40*/  LDS.128 R16, [R29] ;  /* 0x000000001d107984 */ /* 0x000fe20000000c00 */
[----:B------:R-:W-:-:S02]  /*27a50*/  ISETP.LT.AND P4, PT, R2, c[0x0][0x17c], !P0 ;  /* 0x00005f0002007a0c */ /* 0x000fc40004781270 */
[----:B------:R-:W-:-:S04]  /*27a60*/  LEA R12, P6, R6, R3, 0x1 ;  /* 0x00000003060c7211 */ /* 0x000fc800078c08ff */
[----:B------:R-:W-:Y:S02]  /*27a70*/  LEA.HI.X.SX32 R13, R6, R20, 0x1, P6 ;  /* 0x00000014060d7211 */ /* 0x000fe400030f0eff */
[----:B------:R-:W-:Y:S01]  /*27a80*/  IADD3 R2, R28, 0x17a, RZ ;  /* 0x0000017a1c027810 */ /* 0x000fe20007ffe0ff */
[----:B---3--:R0:W-:Y:S02]  /*27a90*/  @P5 STG.E.U16 [R14.64], R27 ;  /* 0x0000001b0e005986 */ /* 0x0081e4000c101504 */
[----:B0-----:R-:W-:Y:S02]  /*27aa0*/  PRMT R15, R27, 0x7632, R15 ;  /* 0x000076321b0f7816 */ /* 0x001fe4000000000f */
[----:B------:R-:W3:Y:S04]  /*27ab0*/  LDL.LU R27, [R1+0x2bc] ;  /* 0x0002bc00011b7983 */ /* 0x000ee80000300800 */
[----:B------:R-:W-:Y:S04]  /*27ac0*/  @P4 STG.E.U16 [R12.64], R15 ;  /* 0x0000000f0c004986 */ /* 0x000fe8000c101504 */
[----:B------:R-:W-:Y:S04]  /*27ad0*/  STL [R1+0xad4], R12 ;  /* 0x000ad40c01007387 */ /* 0x000fe80000100800 */
[----:B--2---:R-:W0:Y:S01]  /*27ae0*/  LDS.128 R12, [R0] ;  /* 0x00000000000c7984 */ /* 0x004e220000000c00 */
[----:B------:R-:W-:-:S02]  /*27af0*/  ISETP.LT.AND P3, PT, R2, c[0x0][0x17c], !P0 ;  /* 0x00005f0002007a0c */ /* 0x000fc40004761270 */
[----:B------:R-:W-:-:S04]  /*27b00*/  IADD3 R7, R6, c[0x0][0x198], RZ ;  /* 0x0000660006077a10 */ /* 0x000fc80007ffe0ff */
[----:B------:R-:W-:-:S04]  /*27b10*/  LEA R10, P6, R7, R3, 0x1 ;  /* 0x00000003070a7211 */ /* 0x000fc800078c08ff */
[----:B------:R-:W-:-:S05]  /*27b20*/  LEA.HI.X.SX32 R11, R7, R20, 0x1, P6 ;  /* 0x00000014070b7211 */ /* 0x000fca00030f0eff */
[----:B----4-:R1:W-:Y:S02]  /*27b30*/  @P3 STG.E.U16 [R10.64], R25 ;  /* 0x000000190a003986 */ /* 0x0103e4000c101504 */
[----:B-1----:R-:W-:Y:S02]  /*27b40*/  PRMT R11, R25, 0x7632, R11 ;  /* 0x00007632190b7816 */ /* 0x002fe4000000000b */
[----:B------:R-:W-:Y:S01]  /*27b50*/  LOP3.LUT R25, R0, 0x40, RZ, 0x3c, !PT ;  /* 0x0000004000197812 */ /* 0x000fe200078e3cff */
[----:B0-----:R0:W-:Y:S04]  /*27b60*/  STL [R1+0x54], R13 ;  /* 0x0000540d01007387 */ /* 0x0011e80000100800 */
[----:B------:R1:W-:Y:S04]  /*27b70*/  STL.64 [R1+0x58], R14 ;  /* 0x0000580e01007387 */ /* 0x0003e80000100a00 */
[----:B------:R-:W-:Y:S01]  /*27b80*/  STL [R1+0x64], R17 ;  /* 0x0000641101007387 */ /* 0x000fe20000100800 */
[----:B0-----:R-:W-:-:S03]  /*27b90*/  IMAD.MOV.U32 R13, RZ, RZ, R16 ;  /* 0x000000ffff0d7224 */ /* 0x001fc600078e0010 */
[----:B------:R-:W-:Y:S04]  /*27ba0*/  STL.64 [R1+0x68], R18 ;  /* 0x0000681201007387 */ /* 0x000fe80000100a00 */
[----:B------:R-:W0:Y:S01]  /*27bb0*/  LDS.128 R16, [R25] ;  /* 0x0000000019107984 */ /* 0x000e220000000c00 */
[----:B------:R-:W-:Y:S01]  /*27bc0*/  LOP3.LUT R23, R0, 0x60, RZ, 0x3c, !PT ;  /* 0x0000006000177812 */ /* 0x000fe200078e3cff */
[----:B-1----:R-:W-:Y:S01]  /*27bd0*/  IMAD.MOV.U32 R14, RZ, RZ, R12 ;  /* 0x000000ffff0e7224 */ /* 0x002fe200078e000c */
[----:B------:R-:W-:Y:S02]  /*27be0*/  IADD3 R2, R28, 0x17b, RZ ;  /* 0x0000017b1c027810 */ /* 0x000fe40007ffe0ff */
[----:B------:R-:W-:Y:S02]  /*27bf0*/  IADD3 R4, R7, c[0x0][0x198], RZ ;  /* 0x0000660007047a10 */ /* 0x000fe40007ffe0ff */
[----:B------:R-:W-:-:S02]  /*27c00*/  ISETP.LT.AND P2, PT, R2, c[0x0][0x17c], !P0 ;  /* 0x00005f0002007a0c */ /* 0x000fc40004741270 */
[----:B------:R-:W-:Y:S02]  /*27c10*/  IADD3 R2, R28, 0x17c, RZ ;  /* 0x0000017c1c027810 */ /* 0x000fe40007ffe0ff */
[CC--:B------:R-:W-:Y:S02]  /*27c20*/  LEA R6, P6, R4.reuse, R3.reuse, 0x1 ;  /* 0x0000000304067211 */ /* 0x0c0fe400078c08ff */
[----:B------:R-:W-:Y:S02]  /*27c30*/  IADD3 R5, R4, c[0x0][0x198], RZ ;  /* 0x0000660004057a10 */ /* 0x000fe40007ffe0ff */
[----:B------:R-:W-:Y:S02]  /*27c40*/  ISETP.LT.AND P1, PT, R2, c[0x0][0x17c], !P0 ;  /* 0x00005f0002007a0c */ /* 0x000fe40004721270 */
[----:B------:R-:W-:Y:S02]  /*27c50*/  LEA.HI.X.SX32 R7, R4, R20, 0x1, P6 ;  /* 0x0000001404077211 */ /* 0x000fe400030f0eff */
[----:B------:R-:W-:-:S02]  /*27c60*/  LEA R8, P6, R5, R3, 0x1 ;  /* 0x0000000305087211 */ /* 0x000fc400078c08ff */
[----:B------:R-:W-:Y:S02]  /*27c70*/  IADD3 R2, R28, 0x17d, RZ ;  /* 0x0000017d1c027810 */ /* 0x000fe40007ffe0ff */
[----:B------:R-:W-:Y:S01]  /*27c80*/  LEA.HI.X.SX32 R9, R5, R20, 0x1, P6 ;  /* 0x0000001405097211 */ /* 0x000fe200030f0eff */
[----:B0-----:R-:W-:Y:S01]  /*27c90*/  STL [R1+0x34], R17 ;  /* 0x0000341101007387 */ /* 0x001fe20000100800 */
[----:B------:R-:W-:-:S03]  /*27ca0*/  IMAD.MOV.U32 R12, RZ, RZ, R16 ;  /* 0x000000ffff0c7224 */ /* 0x000fc600078e0010 */
[----:B------:R-:W-:Y:S04]  /*27cb0*/  STL.64 [R1+0x38], R18 ;  /* 0x0000381201007387 */ /* 0x000fe80000100a00 */
[----:B------:R-:W0:Y:S01]  /*27cc0*/  LDS.128 R16, [R23] ;  /* 0x0000000017107984 */ /* 0x000e220000000c00 */
[----:B------:R-:W-:Y:S02]  /*27cd0*/  ISETP.LT.AND P5, PT, R2, c[0x0][0x17c], !P0 ;  /* 0x00005f0002007a0c */ /* 0x000fe400047a1270 */
[----:B------:R-:W-:Y:S02]  /*27ce0*/  IADD3 R5, R5, c[0x0][0x198], RZ ;  /* 0x0000660005057a10 */ /* 0x000fe40007ffe0ff */
[----:B------:R-:W-:Y:S02]  /*27cf0*/  IADD3 R2, R28, 0x17e, RZ ;  /* 0x0000017e1c027810 */ /* 0x000fe40007ffe0ff */
[C---:B------:R-:W-:Y:S01]  /*27d00*/  LEA R4, P6, R5.reuse, R3, 0x1 ;  /* 0x0000000305047211 */ /* 0x040fe200078c08ff */
[----:B------:R1:W-:Y:S01]  /*27d10*/  @P2 STG.E.U16 [R6.64], R11 ;  /* 0x0000000b06002986 */ /* 0x0003e2000c101504 */
[----:B------:R-:W-:-:S02]  /*27d20*/  IADD3 R10, R5, c[0x0][0x198], RZ ;  /* 0x00006600050a7a10 */ /* 0x000fc40007ffe0ff */
[----:B------:R-:W-:Y:S01]  /*27d30*/  ISETP.LT.AND P4, PT, R2, c[0x0][0x17c], !P0 ;  /* 0x00005f0002007a0c */ /* 0x000fe20004781270 */
[----:B------:R2:W-:Y:S01]  /*27d40*/  @P1 STG.E.U16 [R8.64], R26 ;  /* 0x0000001a08001986 */ /* 0x0005e2000c101504 */
[----:B------:R-:W-:Y:S02]  /*27d50*/  IADD3 R2, R28, 0x17f, RZ ;  /* 0x0000017f1c027810 */ /* 0x000fe40007ffe0ff */
[----:B------:R-:W-:Y:S02]  /*27d60*/  LEA.HI.X.SX32 R5, R5, R20, 0x1, P6 ;  /* 0x0000001405057211 */ /* 0x000fe400030f0eff */
[----:B------:R-:W-:Y:S02]  /*27d70*/  ISETP.LT.AND P3, PT, R2, c[0x0][0x17c], !P0 ;  /* 0x00005f0002007a0c */ /* 0x000fe40004761270 */
[C---:B-1----:R-:W-:Y:S02]  /*27d80*/  LEA R6, P6, R10.reuse, R3, 0x1 ;  /* 0x000000030a067211 */ /* 0x042fe400078c08ff */
[----:B------:R-:W-:-:S02]  /*27d90*/  IADD3 R11, R10, c[0x0][0x198], RZ ;  /* 0x000066000a0b7a10 */ /* 0x000fc40007ffe0ff */
[----:B--2---:R-:W-:Y:S02]  /*27da0*/  PRMT R9, R26, 0x7632, R9 ;  /* 0x000076321a097816 */ /* 0x004fe40000000009 */
[----:B------:R-:W-:-:S03]  /*27db0*/  LEA.HI.X.SX32 R7, R10, R20, 0x1, P6 ;  /* 0x000000140a077211 */ /* 0x000fc600030f0eff */
[----:B------:R1:W-:Y:S01]  /*27dc0*/  @P5 STG.E.U16 [R4.64], R9 ;  /* 0x0000000904005986 */ /* 0x0003e2000c101504 */
[C---:B------:R-:W-:Y:S02]  /*27dd0*/  IADD3 R8, R11.reuse, c[0x0][0x198], RZ ;  /* 0x000066000b087a10 */ /* 0x040fe40007ffe0ff */
[----:B------:R-:W-:Y:S02]  /*27de0*/  IADD3 R2, R28, 0x180, RZ ;  /* 0x000001801c027810 */ /* 0x000fe40007ffe0ff */
[----:B-1----:R-:W-:-:S04]  /*27df0*/  LEA R4, P6, R11, R3, 0x1 ;  /* 0x000000030b047211 */ /* 0x002fc800078c08ff */
[----:B------:R-:W-:Y:S01]  /*27e00*/  LEA.HI.X.SX32 R5, R11, R20, 0x1, P6 ;  /* 0x000000140b057211 */ /* 0x000fe200030f0eff */
[----:B0-----:R-:W-:Y:S01]  /*27e10*/  STL [R1+0x84], R17 ;  /* 0x0000841101007387 */ /* 0x001fe20000100800 */
[----:B------:R-:W-:-:S03]  /*27e20*/  ISETP.LT.AND P2, PT, R2, c[0x0][0x17c], !P0 ;  /* 0x00005f0002007a0c */ /* 0x000fc60004741270 */
[----:B------:R-:W-:Y:S01]  /*27e30*/  STL.64 [R1+0x88], R18 ;  /* 0x0000881201007387 */ /* 0x000fe20000100a00 */
[----:B------:R-:W-:-:S04]  /*27e40*/  IADD3 R2, R28, 0x181, RZ ;  /* 0x000001811c027810 */ /* 0x000fc80007ffe0ff */
[----:B------:R-:W-:Y:S02]  /*27e50*/  ISETP.LT.AND P1, PT, R2, c[0x0][0x17c], !P0 ;  /* 0x00005f0002007a0c */ /* 0x000fe40004721270 */
[----:B------:R-:W-:-:S04]  /*27e60*/  IADD3 R2, R28, 0x182, RZ ;  /* 0x000001821c027810 */ /* 0x000fc80007ffe0ff */
[----:B------:R-:W-:Y:S02]  /*27e70*/  ISETP.LT.AND P5, PT, R2, c[0x0][0x17c], !P0 ;  /* 0x00005f0002007a0c */ /* 0x000fe400047a1270 */
[----:B------:R-:W-:Y:S02]  /*27e80*/  IADD3 R2, R28, 0x183, RZ ;  /* 0x000001831c027810 */ /* 0x000fe40007ffe0ff */
[----:B------:R-:W-:Y:S02]  /*27e90*/  PRMT R9, R14, 0x7632, R9 ;  /* 0x000076320e097816 */ /* 0x000fe40000000009 */
[----:B------:R-:W-:Y:S02]  /*27ea0*/  IADD3 R10, R28, 0x186, RZ ;  /* 0x000001861c0a7810 */ /* 0x000fe40007ffe0ff */
[----:B---3--:R-:W-:Y:S01]  /*27eb0*/  PRMT R11, R27, 0x7632, R11 ;  /* 0x000076321b0b7816 */ /* 0x008fe2000000000b */
[----:B------:R-:W-:Y:S04]  /*27ec0*/  @P4 STG.E.U16 [R6.64], R27 ;  /* 0x0000001b06004986 */ /* 0x000fe8000c101504 */
[----:B------:R0:W-:Y:S02]  /*27ed0*/  @P3 STG.E.U16 [R4.64], R11 ;  /* 0x0000000b04003986 */ /* 0x0001e4000c101504 */
[----:B0-----:R-:W-:-:S02]  /*27ee0*/  IMAD.MOV.U32 R11, RZ, RZ, R16 ;  /* 0x000000ffff0b7224 */ /* 0x001fc400078e0010 */
[----:B------:R-:W0:Y:S01]  /*27ef0*/  LDS.128 R16, [R0+0x800] ;  /* 0x0008000000107984 */ /* 0x000e220000000c00 */
[----:B------:R-:W-:Y:S02]  /*27f00*/  ISETP.LT.AND P4, PT, R2, c[0x0][0x17c], !P0 ;  /* 0x00005f0002007a0c */ /* 0x000fe40004781270 */
[----:B------:R-:W-:Y:S02]  /*27f10*/  LEA R6, P6, R8, R3, 0x1 ;  /* 0x0000000308067211 */ /* 0x000fe400078c08ff */
[----:B------:R-:W-:Y:S02]  /*27f20*/  IADD3 R2, R28, 0x184, RZ ;  /* 0x000001841c027810 */ /* 0x000fe40007ffe0ff */
[----:B------:R-:W-:Y:S02]  /*27f30*/  LEA.HI.X.SX32 R7, R8, R20, 0x1, P6 ;  /* 0x0000001408077211 */ /* 0x000fe400030f0eff */
[----:B------:R-:W-:Y:S02]  /*27f40*/  ISETP.LT.AND P3, PT, R2, c[0x0][0x17c], !P0 ;  /* 0x00005f0002007a0c */ /* 0x000fe40004761270 */
[----:B------:R-:W-:-:S02]  /*27f50*/  IADD3 R8, R8, c[0x0][0x198], RZ ;  /* 0x0000660008087a10 */ /* 0x000fc40007ffe0ff */
[----:B------:R-:W-:Y:S01]  /*27f60*/  IADD3 R2, R28, 0x185, RZ ;  /* 0x000001851c027810 */ /* 0x000fe20007ffe0ff */
[----:B------:R1:W-:Y:S03]  /*27f70*/  @P2 STG.E.U16 [R6.64], R14 ;  /* 0x0000000e06002986 */ /* 0x0003e6000c101504 */
[----:B------:R-:W-:Y:S02]  /*27f80*/  ISETP.LT.AND P2, PT, R2, c[0x0][0x17c], !P0 ;  /* 0x00005f0002007a0c */ /* 0x000fe40004741270 */
[C---:B------:R-:W-:Y:S02]  /*27f90*/  IADD3 R2, R8.reuse, c[0x0][0x198], RZ ;  /* 0x0000660008027a10 */ /* 0x040fe40007ffe0ff */
[----:B-1----:R-:W-:-:S04]  /*27fa0*/  LEA R6, P6, R8, R3, 0x1 ;  /* 0x0000000308067211 */ /* 0x002fc800078c08ff */
[-C--:B------:R-:W-:Y:S02]  /*27fb0*/  LEA.HI.X.SX32 R7, R8, R20.reuse, 0x1, P6 ;  /* 0x0000001408077211 */ /* 0x080fe400030f0eff */
[CC--:B------:R-:W-:Y:S02]  /*27fc0*/  LEA R4, P6, R2.reuse, R3.reuse, 0x1 ;  /* 0x0000000302047211 */ /* 0x0c0fe400078c08ff */
[C---:B------:R-:W-:Y:S01]  /*27fd0*/  IADD3 R8, R2.reuse, c[0x0][0x198], RZ ;  /* 0x0000660002087a10 */ /* 0x040fe20007ffe0ff */
[----:B------:R1:W-:Y:S01]  /*27fe0*/  @P1 STG.E.U16 [R6.64], R9 ;  /* 0x0000000906001986 */ /* 0x0003e2000c101504 */
[----:B------:R-:W-:Y:S02]  /*27ff0*/  LEA.HI.X.SX32 R5, R2, R20, 0x1, P6 ;  /* 0x0000001402057211 */ /* 0x000fe400030f0eff */
[C---:B------:R-:W-:Y:S01]  /*28000*/  IADD3 R2, R8.reuse, c[0x0][0x198], RZ ;  /* 0x0000660008027a10 */ /* 0x040fe20007ffe0ff */
[----:B0-----:R-:W-:Y:S01]  /*28010*/  STL [R1+0xb4], R17 ;  /* 0x0000b41101007387 */ /* 0x001fe20000100800 */
[----:B-1----:R-:W-:-:S03]  /*28020*/  LEA R6, P6, R8, R3, 0x1 ;  /* 0x0000000308067211 */ /* 0x002fc600078c08ff */
[----:B------:R0:W-:Y:S01]  /*28030*/  @P5 STG.E.U16 [R4.64], R13 ;  /* 0x0000000d04005986 */ /* 0x0001e2000c101504 */
[----:B------:R-:W-:-:S03]  /*28040*/  LEA.HI.X.SX32 R7, R8, R20, 0x1, P6 ;  /* 0x0000001408077211 */ /* 0x000fc600030f0eff */
[----:B------:R-:W-:Y:S01]  /*28050*/  STL.64 [R1+0xb8], R18 ;  /* 0x0000b81201007387 */ /* 0x000fe20000100a00 */
[----:B------:R-:W-:Y:S01]  /*28060*/  PRMT R8, R13, 0x7632, R8 ;  /* 0x000076320d087816 */ /* 0x000fe20000000008 */
[----:B0-----:R-:W-:Y:S02]  /*28070*/  IMAD.MOV.U32 R13, RZ, RZ, R16 ;  /* 0x000000ffff0d7224 */ /* 0x001fe400078e0010 */
[----:B------:R-:W0:Y:S01]  /*28080*/  LDS.128 R16, [R29+0x800] ;  /* 0x000800001d107984 */ /* 0x000e220000000c00 */
[----:B------:R-:W-:Y:S02]  /*28090*/  LEA R4, P6, R2, R3, 0x1 ;  /* 0x0000000302047211 */ /* 0x000fe400078c08ff */
[----:B------:R-:W-:Y:S02]  /*280a0*/  IADD3 R9, R28, 0x188, RZ ;  /* 0x000001881c097810 */ /* 0x000fe40007ffe0ff */
[----:B------:R-:W-:Y:S01]  /*280b0*/  LEA.HI.X.SX32 R5, R2, R20, 0x1, P6 ;  /* 0x0000001402057211 */ /* 0x000fe200030f0eff */
[----:B------:R1:W-:Y:S01]  /*280c0*/  @P4 STG.E.U16 [R6.64], R8 ;  /* 0x0000000806004986 */ /* 0x0003e2000c101504 */
[----:B------:R-:W-:-:S02]  /*280d0*/  ISETP.LT.AND P4, PT, R9, c[0x0][0x17c], !P0 ;  /* 0x00005f0009007a0c */ /* 0x000fc40004781270 */
[----:B------:R-:W-:Y:S01]  /*280e0*/  PRMT R9, R12, 0x7632, R9 ;  /* 0x000076320c097816 */ /* 0x000fe20000000009 */
[----:B------:R2:W-:Y:S01]  /*280f0*/  @P3 STG.E.U16 [R4.64], R12 ;  /* 0x0000000c04003986 */ /* 0x0005e2000c101504 */
[----:B------:R-:W-:Y:S02]  /*28100*/  ISETP.LT.AND P1, PT, R10, c[0x0][0x17c], !P0 ;  /* 0x00005f000a007a0c */ /* 0x000fe40004721270 */
[----:B-1----:R-:W-:Y:S01]  /*28110*/  IADD3 R7, R2, c[0x0][0x198], RZ ;  /* 0x0000660002077a10 */ /* 0x002fe20007ffe0ff */
[----:B0-----:R-:W-:Y:S01]  /*28120*/  STL [R1+0xa4], R17 ;  /* 0x0000a41101007387 */ /* 0x001fe20000100800 */
[----:B--2---:R-:W-:-:S03]  /*28130*/  IMAD.MOV.U32 R12, RZ, RZ, R16 ;  /* 0x000000ffff0c7224 */ /* 0x004fc600078e0010 */
[----:B------:R-:W-:Y:S04]  /*28140*/  STL.64 [R1+0xa8], R18 ;  /* 0x0000a81201007387 */ /* 0x000fe80000100a00 */
[----:B------:R-:W0:Y:S01]  /*28150*/  LDS.128 R16, [R25+0x800] ;  /* 0x0008000019107984 */ /* 0x000e220000000c00 */
[----:B------:R-:W-:Y:S02]  /*28160*/  IADD3 R2, R28, 0x189, RZ ;  /* 0x000001891c027810 */ /* 0x000fe40007ffe0ff */
[C---:B------:R-:W-:Y:S02]  /*28170*/  LEA R6, P6, R7.reuse, R3, 0x1 ;  /* 0x0000000307067211 */ /* 0x040fe400078c08ff */
[----:B------:R-:W-:Y:S02]  /*28180*/  ISETP.LT.AND P3, PT, R2, c[0x0][0x17c], !P0 ;  /* 0x00005f0002007a0c */ /* 0x000fe40004761270 */
[----:B------:R-:W-:-:S02]  /*28190*/  IADD3 R2, R7, c[0x0][0x198], RZ ;  /* 0x0000660007027a10 */ /* 0x000fc40007ffe0ff */
[-C--:B------:R-:W-:Y:S02]  /*281a0*/  LEA.HI.X.SX32 R7, R7, R20.reuse, 0x1, P6 ;  /* 0x0000001407077211 */ /* 0x080fe400030f0eff */
[C---:B------:R-:W-:Y:S02]  /*281b0*/  LEA R4, P6, R2.reuse, R3, 0x1 ;  /* 0x0000000302047211 */ /* 0x040fe400078c08ff */
[C---:B------:R-:W-:Y:S01]  /*281c0*/  IADD3 R8, R2.reuse, c[0x0][0x198], RZ ;  /* 0x0000660002087a10 */ /* 0x040fe20007ffe0ff */
[----:B------:R1:W-:Y:S01]  /*281d0*/  @P2 STG.E.U16 [R6.64], R9 ;  /* 0x0000000906002986 */ /* 0x0003e2000c101504 */
[----:B------:R-:W-:Y:S02]  /*281e0*/  LEA.HI.X.SX32 R5, R2, R20, 0x1, P6 ;  /* 0x0000001402057211 */ /* 0x000fe400030f0eff */
[----:B------:R-:W-:-:S03]  /*281f0*/  IADD3 R2, R8, c[0x0][0x198], RZ ;  /* 0x0000660008027a10 */ /* 0x000fc60007ffe0ff */
[----:B------:R2:W-:Y:S01]  /*28200*/  @P1 STG.E.U16 [R4.64], R11 ;  /* 0x0000000b04001986 */ /* 0x0005e2000c101504 */
[----:B-1----:R-:W-:Y:S02]  /*28210*/  IADD3 R7, R28, 0x18b, RZ ;  /* 0x0000018b1c077810 */ /* 0x002fe40007ffe0ff */
[C---:B------:R-:W-:Y:S02]  /*28220*/  LEA R6, P6, R8.reuse, R3, 0x1 ;  /* 0x0000000308067211 */ /* 0x040fe400078c08ff */
[----:B------:R-:W-:Y:S02]  /*28230*/  ISETP.LT.AND P1, PT, R7, c[0x0][0x17c], !P0 ;  /* 0x00005f0007007a0c */ /* 0x000fe40004721270 */
[----:B------:R-:W-:Y:S02]  /*28240*/  LEA.HI.X.SX32 R7, R8, R20, 0x1, P6 ;  /* 0x0000001408077211 */ /* 0x000fe400030f0eff */
[----:B------:R-:W-:Y:S01]  /*28250*/  PRMT R8, R11, 0x7632, R8 ;  /* 0x000076320b087816 */ /* 0x000fe20000000008 */
[----:B0-----:R-:W-:Y:S01]  /*28260*/  STL [R1+0x94], R17 ;  /* 0x0000941101007387 */ /* 0x001fe20000100800 */
[----:B--2---:R-:W-:-:S03]  /*28270*/  IMAD.MOV.U32 R11, RZ, RZ, R16 ;  /* 0x000000ffff0b7224 */ /* 0x004fc600078e0010 */
[----:B------:R-:W-:Y:S04]  /*28280*/  STL.64 [R1+0x98], R18 ;  /* 0x0000981201007387 */ /* 0x000fe80000100a00 */
[----:B------:R-:W0:Y:S01]  /*28290*/  LDS.128 R16, [R23+0x800] ;  /* 0x0008000017107984 */ /* 0x000e220000000c00 */
[----:B------:R-:W-:-:S04]  /*282a0*/  IADD3 R10, R28, 0x187, RZ ;  /* 0x000001871c0a7810 */ /* 0x000fc80007ffe0ff */
[----:B------:R-:W-:Y:S02]  /*282b0*/  ISETP.LT.AND P5, PT, R10, c[0x0][0x17c], !P0 ;  /* 0x00005f000a007a0c */ /* 0x000fe400047a1270 */
[----:B------:R-:W-:Y:S02]  /*282c0*/  LEA R4, P6, R2, R3, 0x1 ;  /* 0x0000000302047211 */ /* 0x000fe400078c08ff */
[----:B------:R-:W-:Y:S02]  /*282d0*/  IADD3 R9, R28, 0x18c, RZ ;  /* 0x0000018c1c097810 */ /* 0x000fe40007ffe0ff */
[----:B------:R-:W-:Y:S02]  /*282e0*/  LEA.HI.X.SX32 R5, R2, R20, 0x1, P6 ;  /* 0x0000001402057211 */ /* 0x000fe400030f0eff */
[----:B------:R-:W-:-:S05]  /*282f0*/  IADD3 R10, R28, 0x18a, RZ ;  /* 0x0000018a1c0a7810 */ /* 0x000fca0007ffe0ff */
[----:B------:R1:W-:Y:S01]  /*28300*/  @P5 STG.E.U16 [R6.64], R8 ;  /* 0x0000000806005986 */ /* 0x0003e2000c101504 */
[----:B------:R-:W-:Y:S02]  /*28310*/  ISETP.LT.AND P5, PT, R9, c[0x0][0x17c], !P0 ;  /* 0x00005f0009007a0c */ /* 0x000fe400047a1270 */
[----:B------:R-:W-:Y:S01]  /*28320*/  PRMT R9, R13, 0x7632, R9 ;  /* 0x000076320d097816 */ /* 0x000fe20000000009 */
[----:B------:R2:W-:Y:S01]  /*28330*/  @P4 STG.E.U16 [R4.64], R13 ;  /* 0x0000000d04004986 */ /* 0x0005e2000c101504 */
[----:B------:R-:W-:Y:S02]  /*28340*/  ISETP.LT.AND P2, PT, R10, c[0x0][0x17c], !P0 ;  /* 0x00005f000a007a0c */ /* 0x000fe40004741270 */
[----:B-1----:R-:W-:Y:S02]  /*28350*/  IADD3 R7, R2, c[0x0][0x198], RZ ;  /* 0x0000660002077a10 */ /* 0x002fe40007ffe0ff */
[----:B------:R-:W-:Y:S02]  /*28360*/  IADD3 R2, R28, 0x18d, RZ ;  /* 0x0000018d1c027810 */ /* 0x000fe40007ffe0ff */
[----:B------:R-:W-:-:S02]  /*28370*/  LEA R6, P6, R7, R3, 0x1 ;  /* 0x0000000307067211 */ /* 0x000fc400078c08ff */
[----:B------:R-:W-:Y:S01]  /*28380*/  ISETP.LT.AND P4, PT, R2, c[0x0][0x17c], !P0 ;  /* 0x00005f0002007a0c */ /* 0x000fe20004781270 */
[----:B0-----:R-:W-:Y:S01]  /*28390*/  STL [R1+0x14], R17 ;  /* 0x0000141101007387 */ /* 0x001fe20000100800 */
[----:B--2---:R-:W-:Y:S01]  /*283a0*/  IMAD.MOV.U32 R13, RZ, RZ, R16 ;  /* 0x000000ffff0d7224 */ /* 0x004fe200078e0010 */
[C---:B------:R-:W-:Y:S02]  /*283b0*/  IADD3 R2, R7.reuse, c[0x0][0x198], RZ ;  /* 0x0000660007027a10 */ /* 0x040fe40007ffe0ff */
[----:B------:R-:W-:Y:S04]  /*283c0*/  STL.64 [R1+0x18], R18 ;  /* 0x0000181201007387 */ /* 0x000fe80000100a00 */
[----:B------:R-:W0:Y:S01]  /*283d0*/  LDS.128 R16, [R0+0x1000] ;  /* 0x0010000000107984 */ /* 0x000e220000000c00 */
[----:B------:R-:W-:-:S02]  /*283e0*/  LEA.HI.X.SX32 R7, R7, R20, 0x1, P6 ;  /* 0x0000001407077211 */ /* 0x000fc400030f0eff */
[C---:B------:R-:W-:Y:S02]  /*283f0*/  LEA R4, P6, R2.reuse, R3, 0x1 ;  /* 0x0000000302047211 */ /* 0x040fe400078c08ff */
[C---:B------:R-:W-:Y:S01]  /*28400*/  IADD3 R8, R2.reuse, c[0x0][0x198], RZ ;  /* 0x0000660002087a10 */ /* 0x040fe20007ffe0ff */
[----:B------:R1:W-:Y:S01]  /*28410*/  @P3 STG.E.U16 [R6.64], R9 ;  /* 0x0000000906003986 */ /* 0x0003e2000c101504 */
[----:B------:R-:W-:Y:S02]  /*28420*/  LEA.HI.X.SX32 R5, R2, R20, 0x1, P6 ;  /* 0x0000001402057211 */ /* 0x000fe400030f0eff */
[----:B------:R-:W-:-:S03]  /*28430*/  IADD3 R2, R8, c[0x0][0x198], RZ ;  /* 0x0000660008027a10 */ /* 0x000fc60007ffe0ff */
[----:B------:R2:W-:Y:S01]  /*28440*/  @P2 STG.E.U16 [R4.64], R12 ;  /* 0x0000000c04002986 */ /* 0x0005e2000c101504 */
[----:B-1----:R-:W-:Y:S02]  /*28450*/  IADD3 R7, R28, 0x18f, RZ ;  /* 0x0000018f1c077810 */ /* 0x002fe40007ffe0ff */
[CC--:B------:R-:W-:Y:S02]  /*28460*/  LEA R6, P6, R8.reuse, R3.reuse, 0x1 ;  /* 0x0000000308067211 */ /* 0x0c0fe400078c08ff */
[----:B------:R-:W-:Y:S02]  /*28470*/  ISETP.LT.AND P2, PT, R7, c[0x0][0x17c], !P0 ;  /* 0x00005f0007007a0c */ /* 0x000fe40004741270 */
[----:B------:R-:W-:Y:S02]  /*28480*/  LEA.HI.X.SX32 R7, R8, R20, 0x1, P6 ;  /* 0x0000001408077211 */ /* 0x000fe400030f0eff */
[----:B------:R-:W-:Y:S02]  /*28490*/  PRMT R8, R12, 0x7632, R8 ;  /* 0x000076320c087816 */ /* 0x000fe40000000008 */
[----:B--2---:R-:W-:-:S03]  /*284a0*/  LEA R4, P6, R2, R3, 0x1 ;  /* 0x0000000302047211 */ /* 0x004fc600078c08ff */
[----:B------:R1:W-:Y:S01]  /*284b0*/  @P1 STG.E.U16 [R6.64], R8 ;  /* 0x0000000806001986 */ /* 0x0003e2000c101504 */
[----:B------:R-:W-:Y:S02]  /*284c0*/  LEA.HI.X.SX32 R5, R2, R20, 0x1, P6 ;  /* 0x0000001402057211 */ /* 0x000fe400030f0eff */
[C---:B------:R-:W-:Y:S02]  /*284d0*/  IADD3 R10, R28.reuse, 0x18e, RZ ;  /* 0x0000018e1c0a7810 */ /* 0x040fe40007ffe0ff */
[----:B------:R-:W-:Y:S01]  /*284e0*/  IADD3 R9, R28, 0x190, RZ ;  /* 0x000001901c097810 */ /* 0x000fe20007ffe0ff */
[----:B------:R2:W-:Y:S01]  /*284f0*/  @P5 STG.E.U16 [R4.64], R11 ;  /* 0x0000000b04005986 */ /* 0x0005e2000c101504 */
[----:B-1----:R-:W-:Y:S02]  /*28500*/  IADD3 R6, R2, c[0x0][0x198], RZ ;  /* 0x0000660002067a10 */ /* 0x002fe40007ffe0ff */
[----:B------:R-:W-:Y:S02]  /*28510*/  IADD3 R2, R28, 0x191, RZ ;  /* 0x000001911c027810 */ /* 0x000fe40007ffe0ff */
[----:B------:R-:W-:-:S02]  /*28520*/  ISETP.LT.AND P3, PT, R10, c[0x0][0x17c], !P0 ;  /* 0x00005f000a007a0c */ /* 0x000fc40004761270 */
[----:B--2---:R-:W-:Y:S02]  /*28530*/  LEA R4, P6, R6, R3, 0x1 ;  /* 0x0000000306047211 */ /* 0x004fe400078c08ff */
[----:B------:R-:W-:Y:S02]  /*28540*/  ISETP.LT.AND P5, PT, R2, c[0x0][0x17c], !P0 ;  /* 0x00005f0002007a0c */ /* 0x000fe400047a1270 */
[C---:B------:R-:W-:Y:S02]  /*28550*/  IADD3 R2, R6.reuse, c[0x0][0x198], RZ ;  /* 0x0000660006027a10 */ /* 0x040fe40007ffe0ff */
[----:B------:R-:W-:Y:S02]  /*28560*/  ISETP.LT.AND P1, PT, R9, c[0x0][0x17c], !P0 ;  /* 0x00005f0009007a0c */ /* 0x000fe40004721270 */
[----:B------:R-:W-:Y:S02]  /*28570*/  LEA.HI.X.SX32 R5, R6, R20, 0x1, P6 ;  /* 0x0000001406057211 */ /* 0x000fe400030f0eff */
[----:B------:R-:W-:-:S02]  /*28580*/  PRMT R9, R11, 0x7632, R9 ;  /* 0x000076320b097816 */ /* 0x000fc40000000009 */
[C---:B------:R-:W-:Y:S02]  /*28590*/  LEA R6, P6, R2.reuse, R3, 0x1 ;  /* 0x0000000302067211 */ /* 0x040fe400078c08ff */
[C---:B------:R-:W-:Y:S01]  /*285a0*/  IADD3 R8, R2.reuse, c[0x0][0x198], RZ ;  /* 0x0000660002087a10 */ /* 0x040fe20007ffe0ff */
[----:B------:R1:W-:Y:S01]  /*285b0*/  @P4 STG.E.U16 [R4.64], R9 ;  /* 0x0000000904004986 */ /* 0x0003e2000c101504 */
[----:B------:R-:W-:Y:S01]  /*285c0*/  LEA.HI.X.SX32 R7, R2, R20, 0x1, P6 ;  /* 0x0000001402077211 */ /* 0x000fe200030f0eff */
[----:B0-----:R-:W-:Y:S02]  /*285d0*/  IMAD.MOV.U32 R12, RZ, RZ, R16 ;  /* 0x000000ffff0c7224 */ /* 0x001fe400078e0010 */
[----:B------:R-:W-:Y:S01]  /*285e0*/  STL [R1+0x74], R17 ;  /* 0x0000741101007387 */ /* 0x000fe20000100800 */
[----:B------:R-:W-:-:S03]  /*285f0*/  IADD3 R2, R8, c[0x0][0x198], RZ ;  /* 0x0000660008027a10 */ /* 0x000fc60007ffe0ff */
[----:B------:R-:W-:Y:S01]  /*28600*/  STL.64 [R1+0x78], R18 ;  /* 0x0000781201007387 */ /* 0x000fe20000100a00 */
[----:B-1----:R-:W-:Y:S02]  /*28610*/  IADD3 R5, R28, 0x193, RZ ;  /* 0x000001931c057810 */ /* 0x002fe40007ffe0ff */
[C---:B------:R-:W-:Y:S01]  /*28620*/  LEA R4, P6, R8.reuse, R3, 0x1 ;  /* 0x0000000308047211 */ /* 0x040fe200078c08ff */
[----:B------:R-:W-:Y:S01]  /*28630*/  @P3 STG.E.U16 [R6.64], R13 ;  /* 0x0000000d06003986 */ /* 0x000fe2000c101504 */
[----:B------:R-:W-:Y:S02]  /*28640*/  ISETP.LT.AND P3, PT, R5, c[0x0][0x17c], !P0 ;  /* 0x00005f0005007a0c */ /* 0x000fe40004761270 */
[----:B------:R-:W-:Y:S01]  /*28650*/  LEA.HI.X.SX32 R5, R8, R20, 0x1, P6 ;  /* 0x0000001408057211 */ /* 0x000fe200030f0eff */
[----:B------:R-:W0:Y:S01]  /*28660*/  LDS.128 R16, [R29+0x1000] ;  /* 0x001000001d107984 */ /* 0x000e220000000c00 */
[----:B------:R-:W-:-:S03]  /*28670*/  PRMT R8, R13, 0x7632, R8 ;  /* 0x000076320d087816 */ /* 0x000fc60000000008 */
[----:B------:R-:W-:Y:S04]  /*28680*/  STL [R1+0xad8], R12 ;  /* 0x000ad80c01007387 */ /* 0x000fe80000100800 */
[----:B------:R-:W1:Y:S04]  /*28690*/  LDS.128 R12, [R25+0x1000] ;  /* 0x00100000190c7984 */ /* 0x000e680000000c00 */
[----:B0-----:R1:W-:Y:S01]  /*286a0*/  STL [R1+0x44], R17 ;  /* 0x0000441101007387 */ /* 0x0013e20000100800 */
[----:B------:R-:W-:-:S03]  /*286b0*/  IMAD.MOV.U32 R11, RZ, RZ, R16 ;  /* 0x000000ffff0b7224 */ /* 0x000fc600078e0010 */
[----:B------:R-:W-:Y:S04]  /*286c0*/  STL.64 [R1+0x48], R18 ;  /* 0x0000481201007387 */ /* 0x000fe80000100a00 */
[----:B------:R-:W2:Y:S01]  /*286d0*/  LDL.LU R16, [R1+0xadc] ;  /* 0x000adc0001107983 */ /* 0x000ea20000300800 */
[----:B-1----:R-:W-:-:S03]  /*286e0*/  IMAD.MOV.U32 R17, RZ, RZ, R12 ;  /* 0x000000ffff117224 */ /* 0x002fc600078e000c */
[----:B------:R-:W-:Y:S04]  /*286f0*/  STL [R1+0x24], R13 ;  /* 0x0000240d01007387 */ /* 0x000fe80000100800 */
[----:B------:R-:W-:Y:S04]  /*28700*/  STL [R1+0x28], R14 ;  /* 0x0000280e01007387 */ /* 0x000fe80000100800 */
[----:B------:R-:W3:Y:S01]  /*28710*/  LDL.LU R12, [R1+0xad8] ;  /* 0x000ad800010c7983 */ /* 0x000ee20000300800 */
[----:B------:R-:W-:-:S04]  /*28720*/  LEA R6, P6, R2, R3, 0x1 ;  /* 0x0000000302067211 */ /* 0x000fc800078c08ff */
[----:B------:R-:W-:Y:S01]  /*28730*/  LEA.HI.X.SX32 R7, R2, R20, 0x1, P6 ;  /* 0x0000001402077211 */ /* 0x000fe200030f0eff */
[----:B------:R0:W-:Y:S01]  /*28740*/  @P2 STG.E.U16 [R4.64], R8 ;  /* 0x0000000804002986 */ /* 0x0001e2000c101504 */
[----:B------:R-:W-:-:S03]  /*28750*/  IMAD.MOV.U32 R27, RZ, RZ, R15 ;  /* 0x000000ffff1b7224 */ /* 0x000fc600078e000f */
[----:B---3--:R-:W-:Y:S01]  /*28760*/  @P1 STG.E.U16 [R6.64], R12 ;  /* 0x0000000c06001986 */ /* 0x008fe2000c101504 */
[----:B0-----:R-:W-:-:S03]  /*28770*/  PRMT R8, R12, 0x7632, R8 ;  /* 0x000076320c087816 */ /* 0x001fc60000000008 */
[----:B------:R-:W0:Y:S04]  /*28780*/  LDS.128 R12, [R23+0x1000] ;  /* 0x00100000170c7984 */ /* 0x000e280000000c00 */
[----:B0-----:R-:W-:Y:S01]  /*28790*/  STL [R1+0x4], R13 ;  /* 0x0000040d01007387 */ /* 0x001fe20000100800 */
[----:B------:R-:W-:-:S03]  /*287a0*/  IMAD.MOV.U32 R22, RZ, RZ, R12 ;  /* 0x000000ffff167224 */ /* 0x000fc600078e000c */
[----:B------:R-:W-:Y:S04]  /*287b0*/  STL [R1+0x8], R14 ;  /* 0x0000080e01007387 */ /* 0x000fe80000100800 */
[----:B------:R-:W3:Y:S01]  /*287c0*/  LDL.LU R12, [R1+0xad4] ;  /* 0x000ad400010c7983 */ /* 0x000ee20000300800 */
[----:B------:R-:W-:Y:S02]  /*287d0*/  IADD3 R4, R2, c[0x0][0x198], RZ ;  /* 0x0000660002047a10 */ /* 0x000fe40007ffe0ff */
[----:B------:R-:W-:Y:S02]  /*287e0*/  IADD3 R2, R28, 0x195, RZ ;  /* 0x000001951c027810 */ /* 0x000fe40007ffe0ff */
[----:B------:R-:W-:Y:S02]  /*287f0*/  LEA R6, P6, R4, R3, 0x1 ;  /* 0x0000000304067211 */ /* 0x000fe400078c08ff */
[----:B------:R-:W-:-:S02]  /*28800*/  ISETP.LT.AND P1, PT, R2, c[0x0][0x17c], !P0 ;  /* 0x00005f0002007a0c */ /* 0x000fc40004721270 */
[C---:B------:R-:W-:Y:S02]  /*28810*/  IADD3 R10, R28.reuse, 0x192, RZ ;  /* 0x000001921c0a7810 */ /* 0x040fe40007ffe0ff */
[----:B------:R-:W-:Y:S02]  /*28820*/  IADD3 R9, R28, 0x194, RZ ;  /* 0x000001941c097810 */ /* 0x000fe40007ffe0ff */
[C---:B------:R-:W-:Y:S02]  /*28830*/  IADD3 R2, R4.reuse, c[0x0][0x198], RZ ;  /* 0x0000660004027a10 */ /* 0x040fe40007ffe0ff */
[----:B------:R-:W-:Y:S02]  /*28840*/  LEA.HI.X.SX32 R7, R4, R20, 0x1, P6 ;  /* 0x0000001404077211 */ /* 0x000fe400030f0eff */
[----:B------:R-:W-:Y:S02]  /*28850*/  ISETP.LT.AND P4, PT, R10, c[0x0][0x17c], !P0 ;  /* 0x00005f000a007a0c */ /* 0x000fe40004781270 */
[----:B------:R-:W-:-:S02]  /*28860*/  ISETP.LT.AND P2, PT, R9, c[0x0][0x17c], !P0 ;  /* 0x00005f0009007a0c */ /* 0x000fc40004741270 */
[C---:B------:R-:W-:Y:S02]  /*28870*/  LEA R4, P6, R2.reuse, R3, 0x1 ;  /* 0x0000000302047211 */ /* 0x040fe400078c08ff */
[C---:B------:R-:W-:Y:S01]  /*28880*/  IADD3 R9, R2.reuse, c[0x0][0x198], RZ ;  /* 0x0000660002097a10 */ /* 0x040fe20007ffe0ff */
[----:B------:R0:W-:Y:S01]  /*28890*/  @P5 STG.E.U16 [R6.64], R8 ;  /* 0x0000000806005986 */ /* 0x0001e2000c101504 */
[----:B------:R-:W-:Y:S02]  /*288a0*/  LEA.HI.X.SX32 R5, R2, R20, 0x1, P6 ;  /* 0x0000001402057211 */ /* 0x000fe400030f0eff */
[----:B------:R-:W-:Y:S02]  /*288b0*/  IADD3 R10, R28, 0x196, RZ ;  /* 0x000001961c0a7810 */ /* 0x000fe40007ffe0ff */
[----:B------:R-:W-:Y:S02]  /*288c0*/  IADD3 R2, R9, c[0x0][0x198], RZ ;  /* 0x0000660009027a10 */ /* 0x000fe40007ffe0ff */
[----:B------:R-:W-:-:S02]  /*288d0*/  ISETP.LT.AND P5, PT, R10, c[0x0][0x17c], !P0 ;  /* 0x00005f000a007a0c */ /* 0x000fc400047a1270 */
[CC--:B0-----:R-:W-:Y:S02]  /*288e0*/  LEA R8, P6, R9.reuse, R3.reuse, 0x1 ;  /* 0x0000000309087211 */ /* 0x0c1fe400078c08ff */
[----:B------:R-:W-:Y:S02]  /*288f0*/  IADD3 R6, R28, 0x197, RZ ;  /* 0x000001971c067810 */ /* 0x000fe40007ffe0ff */
[----:B------:R-:W-:Y:S02]  /*28900*/  LEA.HI.X.SX32 R9, R9, R20, 0x1, P6 ;  /* 0x0000001409097211 */ /* 0x000fe400030f0eff */
[----:B------:R-:W-:Y:S01]  /*28910*/  LEA R10, P6, R2, R3, 0x1 ;  /* 0x00000003020a7211 */ /* 0x000fe200078c08ff */
[----:B------:R-:W-:Y:S01]  /*28920*/  @P4 STG.E.U16 [R4.64], R11 ;  /* 0x0000000b04004986 */ /* 0x000fe2000c101504 */
[----:B------:R-:W-:-:S03]  /*28930*/  ISETP.LT.AND P4, PT, R6, c[0x0][0x17c], !P0 ;  /* 0x00005f0006007a0c */ /* 0x000fc60004781270 */
[----:B------:R0:W1:Y:S01]  /*28940*/  LDS.128 R4, [R0+0x1800] ;  /* 0x0018000000047984 */ /* 0x0000620000000c00 */
[----:B------:R-:W-:Y:S01]  /*28950*/  IMAD.MOV.U32 R26, RZ, RZ, R15 ;  /* 0x000000ffff1a7224 */ /* 0x000fe200078e000f */
[C---:B0-----:R-:W-:Y:S02]  /*28960*/  IADD3 R0, R28.reuse, 0x199, RZ ;  /* 0x000001991c007810 */ /* 0x041fe40007ffe0ff */
[----:B------:R-:W-:Y:S02]  /*28970*/  IADD3 R13, R28, 0x198, RZ ;  /* 0x000001981c0d7810 */ /* 0x000fe40007ffe0ff */
[----:B--2---:R-:W-:Y:S02]  /*28980*/  PRMT R16, R17, 0x7632, R16 ;  /* 0x0000763211107816 */ /* 0x004fe40000000010 */
[----:B------:R-:W-:Y:S02]  /*28990*/  PRMT R21, R22, 0x7632, R21 ;  /* 0x0000763216157816 */ /* 0x000fe40000000015 */
[----:B---3--:R-:W-:-:S02]  /*289a0*/  PRMT R12, R11, 0x7632, R12 ;  /* 0x000076320b0c7816 */ /* 0x008fc4000000000c */
[CC--:B------:R-:W-:Y:S02]  /*289b0*/  LEA.HI.X.SX32 R11, R2.reuse, R20.reuse, 0x1, P6 ;  /* 0x00000014020b7211 */ /* 0x0c0fe400030f0eff */
[----:B------:R-:W-:Y:S01]  /*289c0*/  IADD3 R2, R2, c[0x0][0x198], RZ ;  /* 0x0000660002027a10 */ /* 0x000fe20007ffe0ff */
[----:B------:R0:W-:Y:S03]  /*289d0*/  @P3 STG.E.U16 [R8.64], R12 ;  /* 0x0000000c08003986 */ /* 0x0001e6000c101504 */
[----:B------:R-:W-:Y:S01]  /*289e0*/  LEA R14, P6, R2, R3, 0x1 ;  /* 0x00000003020e7211 */ /* 0x000fe200078c08ff */
[----:B------:R-:W-:Y:S01]  /*289f0*/  @P2 STG.E.U16 [R10.64], R17 ;  /* 0x000000110a002986 */ /* 0x000fe2000c101504 */
[----:B------:R-:W-:Y:S02]  /*28a00*/  ISETP.LT.AND P2, PT, R0, c[0x0][0x17c], !P0 ;  /* 0x00005f0000007a0c */ /* 0x000fe40004741270 */
[C---:B------:R-:W-:Y:S01]  /*28a10*/  IADD3 R0, R2.reuse, c[0x0][0x198], RZ ;  /* 0x0000660002007a10 */ /* 0x040fe20007ffe0ff */
[----:B------:R2:W3:Y:S01]  /*28a20*/  LDS.128 R8, [R29+0x1800] ;  /* 0x001800001d087984 */ /* 0x0004e20000000c00 */
[----:B------:R-:W-:-:S02]  /*28a30*/  LEA.HI.X.SX32 R15, R2, R20, 0x1, P6 ;  /* 0x00000014020f7211 */ /* 0x000fc400030f0eff */
[C---:B0-----:R-:W-:Y:S02]  /*28a40*/  LEA R12, P6, R0.reuse, R3, 0x1 ;  /* 0x00000003000c7211 */ /* 0x041fe400078c08ff */
[----:B------:R-:W-:Y:S01]  /*28a50*/  ISETP.LT.AND P3, PT, R13, c[0x0][0x17c], !P0 ;  /* 0x00005f000d007a0c */ /* 0x000fe20004761270 */
[----:B------:R0:W-:Y:S01]  /*28a60*/  @P1 STG.E.U16 [R14.64], R16 ;  /* 0x000000100e001986 */ /* 0x0001e2000c101504 */
[C---:B------:R-:W-:Y:S02]  /*28a70*/  LEA.HI.X.SX32 R13, R0.reuse, R20, 0x1, P6 ;  /* 0x00000014000d7211 */ /* 0x040fe400030f0eff */
[----:B------:R-:W-:Y:S01]  /*28a80*/  IADD3 R2, R0, c[0x0][0x198], RZ ;  /* 0x0000660000027a10 */ /* 0x000fe20007ffe0ff */
[----:B--2---:R-:W2:Y:S04]  /*28a90*/  LDL.LU R29, [R1+0x34] ;  /* 0x00003400011d7983 */ /* 0x004ea80000300800 */
[----:B------:R-:W-:Y:S01]  /*28aa0*/  @P5 STG.E.U16 [R12.64], R22 ;  /* 0x000000160c005986 */ /* 0x000fe2000c101504 */
[----:B0-----:R-:W-:-:S04]  /*28ab0*/  IADD3 R14, R28, 0x19b, RZ ;  /* 0x0000019b1c0e7810 */ /* 0x001fc80007ffe0ff */
[----:B------:R-:W-:Y:S02]  /*28ac0*/  ISETP.LT.AND P5, PT, R14, c[0x0][0x17c], !P0 ;  /* 0x00005f000e007a0c */ /* 0x000fe400047a1270 */
[----:B------:R0:W4:Y:S01]  /*28ad0*/  LDS.128 R12, [R25+0x1800] ;  /* 0x00180000190c7984 */ /* 0x0001220000000c00 */
[CC--:B------:R-:W-:Y:S02]  /*28ae0*/  LEA R18, P6, R2.reuse, R3.reuse, 0x1 ;  /* 0x0000000302127211 */ /* 0x0c0fe400078c08ff */
[----:B------:R-:W-:Y:S02]  /*28af0*/  IADD3 R0, R2, c[0x0][0x198], RZ ;  /* 0x0000660002007a10 */ /* 0x000fe40007ffe0ff */
[----:B------:R-:W-:Y:S02]  /*28b00*/  IADD3 R17, R28, 0x19a, RZ ;  /* 0x0000019a1c117810 */ /* 0x000fe40007ffe0ff */
[----:B------:R-:W-:Y:S02]  /*28b10*/  LEA.HI.X.SX32 R19, R2, R20, 0x1, P6 ;  /* 0x0000001402137211 */ /* 0x000fe400030f0eff */
[----:B------:R-:W-:-:S02]  /*28b20*/  LEA R16, P6, R0, R3, 0x1 ;  /* 0x0000000300107211 */ /* 0x000fc400078c08ff */
[----:B------:R-:W-:Y:S02]  /*28b30*/  ISETP.LT.AND P1, PT, R17, c[0x0][0x17c], !P0 ;  /* 0x00005f0011007a0c */ /* 0x000fe40004721270 */
[----:B------:R-:W-:Y:S02]  /*28b40*/  LEA.HI.X.SX32 R17, R0, R20, 0x1, P6 ;  /* 0x0000001400117211 */ /* 0x000fe400030f0eff */
[----:B------:R-:W-:Y:S02]  /*28b50*/  IADD3 R2, R28, 0x19c, RZ ;  /* 0x0000019c1c027810 */ /* 0x000fe40007ffe0ff */
[----:B------:R-:W-:Y:S01]  /*28b60*/  IADD3 R0, R0, c[0x0][0x198], RZ ;  /* 0x0000660000007a10 */ /* 0x000fe20007ffe0ff */
[----:B------:R3:W-:Y:S01]  /*28b70*/  @P4 STG.E.U16 [R18.64], R21 ;  /* 0x0000001512004986 */ /* 0x0007e2000c101504 */
[----:B------:R-:W-:Y:S02]  /*28b80*/  ISETP.LT.AND P4, PT, R2, c[0x0][0x17c], !P0 ;  /* 0x00005f0002007a0c */ /* 0x000fe40004781270 */
[----:B------:R-:W-:-:S02]  /*28b90*/  LEA R24, P6, R0, R3, 0x1 ;  /* 0x0000000300187211 */ /* 0x000fc400078c08ff */
[C---:B------:R-:W-:Y:S02]  /*28ba0*/  IADD3 R2, R0.reuse, c[0x0][0x198], RZ ;  /* 0x0000660000027a10 */ /* 0x040fe40007ffe0ff */
[----:B0-----:R-:W-:Y:S01]  /*28bb0*/  LEA.HI.X.SX32 R25, R0, R20, 0x1, P6 ;  /* 0x0000001400197211 */ /* 0x001fe200030f0eff */
[----:B-1----:R0:W-:Y:S01]  /*28bc0*/  @P3 STG.E.U16 [R16.64], R4 ;  /* 0x0000000410003986 */ /* 0x0021e2000c101504 */
[----:B------:R-:W-:Y:S02]  /*28bd0*/  LEA R22, P6, R2, R3, 0x1 ;  /* 0x0000000302167211 */ /* 0x000fe400078c08ff */
[----:B---3--:R-:W-:Y:S02]  /*28be0*/  IADD3 R18, R28, 0x19d, RZ ;  /* 0x0000019d1c127810 */ /* 0x008fe40007ffe0ff */
[----:B------:R-:W-:Y:S02]  /*28bf0*/  PRMT R21, R4, 0x7632, R21 ;  /* 0x0000763204157816 */ /* 0x000fe40000000015 */
[----:B------:R-:W-:-:S02]  /*28c00*/  IADD3 R0, R2, c[0x0][0x198], RZ ;  /* 0x0000660002007a10 */ /* 0x000fc40007ffe0ff */
[----:B------:R-:W-:Y:S02]  /*28c10*/  ISETP.LT.AND P3, PT, R18, c[0x0][0x17c], !P0 ;  /* 0x00005f0012007a0c */ /* 0x000fe40004761270 */
[----:B0-----:R-:W-:Y:S01]  /*28c20*/  IADD3 R4, R28, 0x19e, RZ ;  /* 0x0000019e1c047810 */ /* 0x001fe20007ffe0ff */
[----:B------:R0:W1:Y:S04]  /*28c30*/  LDS.128 R16, [R23+0x1800] ;  /* 0x0018000017107984 */ /* 0x0000680000000c00 */
[----:B------:R3:W-:Y:S01]  /*28c40*/  @P2 STG.E.U16 [R24.64], R21 ;  /* 0x0000001518002986 */ /* 0x0007e2000c101504 */
[----:B------:R-:W-:Y:S02]  /*28c50*/  ISETP.LT.AND P2, PT, R4, c[0x0][0x17c], !P0 ;  /* 0x00005f0004007a0c */ /* 0x000fe40004741270 */
[----:B0-----:R-:W-:-:S02]  /*28c60*/  LEA.HI.X.SX32 R23, R2, R20, 0x1, P6 ;  /* 0x0000001402177211 */ /* 0x001fc400030f0eff */
[----:B------:R-:W-:Y:S02]  /*28c70*/  IADD3 R2, R0, c[0x0][0x198], RZ ;  /* 0x0000660000027a10 */ /* 0x000fe40007ffe0ff */
[----:B------:R-:W-:Y:S02]  /*28c80*/  IADD3 R4, R28, 0x19f, RZ ;  /* 0x0000019f1c047810 */ /* 0x000fe40007ffe0ff */
[----:B---3--:R-:W-:Y:S01]  /*28c90*/  LEA R24, P6, R0, R3, 0x1 ;  /* 0x0000000300187211 */ /* 0x008fe200078c08ff */
[----:B------:R0:W-:Y:S01]  /*28ca0*/  @P1 STG.E.U16 [R22.64], R8 ;  /* 0x0000000816001986 */ /* 0x0001e2000c101504 */
[----:B------:R-:W-:Y:S02]  /*28cb0*/  ISETP.LT.AND P1, PT, R4, c[0x0][0x17c], !P0 ;  /* 0x00005f0004007a0c */ /* 0x000fe40004721270 */
[----:B------:R-:W-:Y:S01]  /*28cc0*/  LEA.HI.X.SX32 R25, R0, R20, 0x1, P6 ;  /* 0x0000001400197211 */ /* 0x000fe200030f0eff */
[----:B------:R-:W3:Y:S01]  /*28cd0*/  LDL.LU R21, [R1+0x64] ;  /* 0x0000640001157983 */ /* 0x000ee20000300800 */
[----:B------:R-:W-:-:S02]  /*28ce0*/  IADD3 R4, R2, c[0x0][0x198], RZ ;  /* 0x0000660002047a10 */ /* 0x000fc40007ffe0ff */
[----:B0-----:R-:W-:Y:S02]  /*28cf0*/  PRMT R8, R8, 0x7632, R8 ;  /* 0x0000763208087816 */ /* 0x001fe40000000008 */
[----:B------:R-:W-:-:S03]  /*28d00*/  LEA R22, P6, R2, R3, 0x1 ;  /* 0x0000000302167211 */ /* 0x000fc600078c08ff */
[----:B------:R0:W-:Y:S01]  /*28d10*/  @P5 STG.E.U16 [R24.64], R8 ;  /* 0x0000000818005986 */ /* 0x0001e2000c101504 */
[----:B------:R-:W-:-:S05]  /*28d20*/  LEA.HI.X.SX32 R23, R2, R20, 0x1, P6 ;  /* 0x0000001402177211 */ /* 0x000fca00030f0eff */
[----:B----4-:R4:W-:Y:S01]  /*28d30*/  @P4 STG.E.U16 [R22.64], R12 ;  /* 0x0000000c16004986 */ /* 0x0109e2000c101504 */
[----:B0-----:R-:W-:-:S04]  /*28d40*/  LEA R24, P6, R4, R3, 0x1 ;  /* 0x0000000304187211 */ /* 0x001fc800078c08ff */
[----:B------:R-:W-:Y:S02]  /*28d50*/  LEA.HI.X.SX32 R25, R4, R20, 0x1, P6 ;  /* 0x0000001404197211 */ /* 0x000fe400030f0eff */
[----:B----4-:R-:W-:-:S05]  /*28d60*/  PRMT R12, R12, 0x7632, R12 ;  /* 0x000076320c0c7816 */ /* 0x010fca000000000c */
[----:B------:R0:W-:Y:S04]  /*28d70*/  @P3 STG.E.U16 [R24.64], R12 ;  /* 0x0000000c18003986 */ /* 0x0001e8000c101504 */
[----:B0-----:R-:W4:Y:S01]  /*28d80*/  LDL.LU R12, [R1+0x54] ;  /* 0x00005400010c7983 */ /* 0x001f220000300800 */
[C---:B------:R-:W-:Y:S02]  /*28d90*/  IADD3 R0, R28.reuse, 0x1a0, RZ ;  /* 0x000001a01c007810 */ /* 0x040fe40007ffe0ff */
[----:B------:R-:W-:Y:S02]  /*28da0*/  IADD3 R2, R28, 0x1a1, RZ ;  /* 0x000001a11c027810 */ /* 0x000fe40007ffe0ff */
[----:B------:R-:W-:Y:S02]  /*28db0*/  ISETP.LT.AND P5, PT, R0, c[0x0][0x17c], !P0 ;  /* 0x00005f0000007a0c */ /* 0x000fe400047a1270 */
[----:B------:R-:W-:-:S02]  /*28dc0*/  IADD3 R0, R4, c[0x0][0x198], RZ ;  /* 0x0000660004007a10 */ /* 0x000fc40007ffe0ff */
[----:B------:R-:W-:Y:S02]  /*28dd0*/  ISETP.LT.AND P4, PT, R2, c[0x0][0x17c], !P0 ;  /* 0x00005f0002007a0c */ /* 0x000fe40004781270 */
[CC--:B------:R-:W-:Y:S02]  /*28de0*/  LEA R22, P6, R0.reuse, R3.reuse, 0x1 ;  /* 0x0000000300167211 */ /* 0x0c0fe400078c08ff */
[C---:B------:R-:W-:Y:S02]  /*28df0*/  IADD3 R2, R0.reuse, c[0x0][0x198], RZ ;  /* 0x0000660000027a10 */ /* 0x040fe40007ffe0ff */
[-C--:B------:R-:W-:Y:S02]  /*28e00*/  LEA.HI.X.SX32 R23, R0, R20.reuse, 0x1, P6 ;  /* 0x0000001400177211 */ /* 0x080fe400030f0eff */
[C---:B------:R-:W-:Y:S02]  /*28e10*/  LEA R24, P6, R2.reuse, R3, 0x1 ;  /* 0x0000000302187211 */ /* 0x040fe400078c08ff */
[C---:B------:R-:W-:Y:S01]  /*28e20*/  IADD3 R0, R2.reuse, c[0x0][0x198], RZ ;  /* 0x0000660002007a10 */ /* 0x040fe20007ffe0ff */
[----:B-1----:R0:W-:Y:S01]  /*28e30*/  @P2 STG.E.U16 [R22.64], R16 ;  /* 0x0000001016002986 */ /* 0x0021e2000c101504 */
[----:B------:R-:W-:-:S02]  /*28e40*/  LEA.HI.X.SX32 R25, R2, R20, 0x1, P6 ;  /* 0x0000001402197211 */ /* 0x000fc400030f0eff */
[----:B------:R-:W-:Y:S02]  /*28e50*/  IADD3 R2, R0, c[0x0][0x198], RZ ;  /* 0x0000660000027a10 */ /* 0x000fe40007ffe0ff */
[----:B------:R-:W-:Y:S02]  /*28e60*/  IADD3 R4, R28, 0x1a2, RZ ;  /* 0x000001a21c047810 */ /* 0x000fe40007ffe0ff */
[----:B0-----:R-:W-:Y:S02]  /*28e70*/  PRMT R16, R16, 0x7632, R16 ;  /* 0x0000763210107816 */ /* 0x001fe40000000010 */
[----:B------:R-:W-:-:S03]  /*28e80*/  LEA R22, P6, R0, R3, 0x1 ;  /* 0x0000000300167211 */ /* 0x000fc600078c08ff */
[----:B------:R0:W-:Y:S01]  /*28e90*/  @P1 STG.E.U16 [R24.64], R16 ;  /* 0x0000001018001986 */ /* 0x0001e2000c101504 */
[----:B------:R-:W-:Y:S02]  /*28ea0*/  LEA.HI.X.SX32 R23, R0, R20, 0x1, P6 ;  /* 0x0000001400177211 */ /* 0x000fe400030f0eff */
[----:B------:R-:W-:Y:S02]  /*28eb0*/  IADD3 R0, R2, c[0x0][0x198], RZ ;  /* 0x0000660002007a10 */ /* 0x000fe40007ffe0ff */
[----:B------:R-:W-:Y:S02]  /*28ec0*/  ISETP.LT.AND P3, PT, R4, c[0x0][0x17c], !P0 ;  /* 0x00005f0004007a0c */ /* 0x000fe40004761270 */
[----:B0-----:R-:W-:-:S04]  /*28ed0*/  LEA R24, P6, R2, R3, 0x1 ;  /* 0x0000000302187211 */ /* 0x001fc800078c08ff */
[----:B------:R-:W-:Y:S02]  /*28ee0*/  LEA.HI.X.SX32 R25, R2, R20, 0x1, P6 ;  /* 0x0000001402197211 */ /* 0x000fe400030f0eff */
[----:B------:R-:W-:Y:S02]  /*28ef0*/  IADD3 R2, R0, c[0x0][0x198], RZ ;  /* 0x0000660000027a10 */ /* 0x000fe40007ffe0ff */
[----:B------:R-:W-:-:S04]  /*28f00*/  IADD3 R4, R28, 0x1a3, RZ ;  /* 0x000001a31c047810 */ /* 0x000fc80007ffe0ff */
[----:B------:R-:W-:Y:S02]  /*28f10*/  ISETP.LT.AND P2, PT, R4, c[0x0][0x17c], !P0 ;  /* 0x00005f0004007a0c */ /* 0x000fe40004741270 */
[----:B------:R-:W-:-:S04]  /*28f20*/  IADD3 R4, R28, 0x1a4, RZ ;  /* 0x000001a41c047810 */ /* 0x000fc80007ffe0ff */
[----:B------:R-:W-:Y:S01]  /*28f30*/  ISETP.LT.AND P1, PT, R4, c[0x0][0x17c], !P0 ;  /* 0x00005f0004007a0c */ /* 0x000fe20004721270 */
[----:B----4-:R0:W-:Y:S01]  /*28f40*/  @P5 STG.E.U16 [R22.64], R12 ;  /* 0x0000000c16005986 */ /* 0x0101e2000c101504 */
[----:B------:R-:W-:-:S05]  /*28f50*/  PRMT R8, R12, 0x7632, R8 ;  /* 0x000076320c087816 */ /* 0x000fca0000000008 */
[----:B------:R1:W-:Y:S01]  /*28f60*/  @P4 STG.E.U16 [R24.64], R8 ;  /* 0x0000000818004986 */ /* 0x0003e2000c101504 */
[----:B0-----:R-:W-:-:S03]  /*28f70*/  LEA R22, P6, R0, R3, 0x1 ;  /* 0x0000000300167211 */ /* 0x001fc600078c08ff */
[----:B------:R-:W4:Y:S01]  /*28f80*/  LDL.LU R12, [R1+0x84] ;  /* 0x00008400010c7983 */ /* 0x000f220000300800 */
[-C--:B------:R-:W-:Y:S02]  /*28f90*/  LEA.HI.X.SX32 R23, R0, R20.reuse, 0x1, P6 ;  /* 0x0000001400177211 */ /* 0x080fe400030f0eff */
[CC--:B-1----:R-:W-:Y:S02]  /*28fa0*/  LEA R24, P6, R2.reuse, R3.reuse, 0x1 ;  /* 0x0000000302187211 */ /* 0x0c2fe400078c08ff */
[C---:B------:R-:W-:Y:S01]  /*28fb0*/  IADD3 R0, R2.reuse, c[0x0][0x198], RZ ;  /* 0x0000660002007a10 */ /* 0x040fe20007ffe0ff */
[----:B---3--:R0:W-:Y:S01]  /*28fc0*/  @P3 STG.E.U16 [R22.64], R21 ;  /* 0x0000001516003986 */ /* 0x0081e2000c101504 */
[----:B------:R-:W-:Y:S02]  /*28fd0*/  LEA.HI.X.SX32 R25, R2, R20, 0x1, P6 ;  /* 0x0000001402197211 */ /* 0x000fe400030f0eff */
[----:B------:R-:W-:Y:S02]  /*28fe0*/  PRMT R2, R21, 0x7632, R2 ;  /* 0x0000763215027816 */ /* 0x000fe40000000002 */
[----:B0-----:R-:W3:Y:S01]  /*28ff0*/  LDL.LU R21, [R1+0xb4] ;  /* 0x0000b40001157983 */ /* 0x001ee20000300800 */
[----:B------:R-:W-:-:S04]  /*29000*/  LEA R22, P6, R0, R3, 0x1 ;  /* 0x0000000300167211 */ /* 0x000fc800078c08ff */
[----:B------:R-:W-:Y:S01]  /*29010*/  LEA.HI.X.SX32 R23, R0, R20, 0x1, P6 ;  /* 0x0000001400177211 */ /* 0x000fe200030f0eff */
[----:B------:R-:W-:Y:S01]  /*29020*/  @P2 STG.E.U16 [R24.64], R2 ;  /* 0x0000000218002986 */ /* 0x000fe2000c101504 */
[----:B--2---:R-:W-:-:S03]  /*29030*/  PRMT R8, R29, 0x7632, R8 ;  /* 0x000076321d087816 */ /* 0x004fc60000000008 */
[----:B------:R0:W-:Y:S04]  /*29040*/  @P1 STG.E.U16 [R22.64], R29 ;  /* 0x0000001d16001986 */ /* 0x0001e8000c101504 */
[----:B0-----:R-:W2:Y:S01]  /*29050*/  LDL.LU R29, [R1+0xa4] ;  /* 0x0000a400011d7983 */ /* 0x001ea20000300800 */
[----:B------:R-:W-:Y:S02]  /*29060*/  IADD3 R4, R28, 0x1a5, RZ ;  /* 0x000001a51c047810 */ /* 0x000fe40007ffe0ff */
[----:B------:R-:W-:Y:S02]  /*29070*/  IADD3 R2, R0, c[0x0][0x198], RZ ;  /* 0x0000660000027a10 */ /* 0x000fe40007ffe0ff */
[----:B------:R-:W-:Y:S02]  /*29080*/  ISETP.LT.AND P5, PT, R4, c[0x0][0x17c], !P0 ;  /* 0x00005f0004007a0c */ /* 0x000fe400047a1270 */
[----:B------:R-:W-:-:S02]  /*29090*/  IADD3 R4, R28, 0x1a6, RZ ;  /* 0x000001a61c047810 */ /* 0x000fc40007ffe0ff */
[CC--:B------:R-:W-:Y:S02]  /*290a0*/  LEA R24, P6, R2.reuse, R3.reuse, 0x1 ;  /* 0x0000000302187211 */ /* 0x0c0fe400078c08ff */
[----:B------:R-:W-:Y:S02]  /*290b0*/  IADD3 R0, R2, c[0x0][0x198], RZ ;  /* 0x0000660002007a10 */ /* 0x000fe40007ffe0ff */
[----:B------:R-:W-:Y:S02]  /*290c0*/  ISETP.LT.AND P4, PT, R4, c[0x0][0x17c], !P0 ;  /* 0x00005f0004007a0c */ /* 0x000fe40004781270 */
[----:B------:R-:W-:Y:S02]  /*290d0*/  IADD3 R4, R28, 0x1a7, RZ ;  /* 0x000001a71c047810 */ /* 0x000fe40007ffe0ff */
[----:B------:R-:W-:Y:S02]  /*290e0*/  LEA.HI.X.SX32 R25, R2, R20, 0x1, P6 ;  /* 0x0000001402197211 */ /* 0x000fe400030f0eff */
[----:B------:R-:W-:-:S02]  /*290f0*/  LEA R22, P6, R0, R3, 0x1 ;  /* 0x0000000300167211 */ /* 0x000fc400078c08ff */
[----:B------:R-:W-:Y:S01]  /*29100*/  IADD3 R2, R0, c[0x0][0x198], RZ ;  /* 0x0000660000027a10 */ /* 0x000fe20007ffe0ff */
[----:B------:R0:W-:Y:S01]  /*29110*/  @P5 STG.E.U16 [R24.64], R8 ;  /* 0x0000000818005986 */ /* 0x0001e2000c101504 */
[----:B------:R-:W-:Y:S02]  /*29120*/  ISETP.LT.AND P3, PT, R4, c[0x0][0x17c], !P0 ;  /* 0x00005f0004007a0c */ /* 0x000fe40004761270 */
[----:B------:R-:W-:Y:S02]  /*29130*/  IADD3 R4, R28, 0x1a8, RZ ;  /* 0x000001a81c047810 */ /* 0x000fe40007ffe0ff */
[----:B------:R-:W-:Y:S02]  /*29140*/  LEA.HI.X.SX32 R23, R0, R20, 0x1, P6 ;  /* 0x0000001400177211 */ /* 0x000fe400030f0eff */
[----:B------:R-:W-:Y:S02]  /*29150*/  ISETP.LT.AND P2, PT, R4, c[0x0][0x17c], !P0 ;  /* 0x00005f0004007a0c */ /* 0x000fe40004741270 */
[----:B------:R-:W-:-:S02]  /*29160*/  IADD3 R0, R2, c[0x0][0x198], RZ ;  /* 0x0000660002007a10 */ /* 0x000fc40007ffe0ff */
[----:B0-----:R-:W-:-:S04]  /*29170*/  LEA R24, P6, R2, R3, 0x1 ;  /* 0x0000000302187211 */ /* 0x001fc800078c08ff */
[----:B------:R-:W-:Y:S02]  /*29180*/  LEA.HI.X.SX32 R25, R2, R20, 0x1, P6 ;  /* 0x0000001402197211 */ /* 0x000fe400030f0eff */
[----:B------:R-:W-:-:S04]  /*29190*/  IADD3 R4, R28, 0x1a9, RZ ;  /* 0x000001a91c047810 */ /* 0x000fc80007ffe0ff */
[----:B------:R-:W-:Y:S02]  /*291a0*/  ISETP.LT.AND P1, PT, R4, c[0x0][0x17c], !P0 ;  /* 0x00005f0004007a0c */ /* 0x000fe40004721270 */
[----:B------:R-:W-:-:S04]  /*291b0*/  IADD3 R4, R28, 0x1aa, RZ ;  /* 0x000001aa1c047810 */ /* 0x000fc80007ffe0ff */
[----:B------:R-:W-:Y:S01]  /*291c0*/  ISETP.LT.AND P5, PT, R4, c[0x0][0x17c], !P0 ;  /* 0x00005f0004007a0c */ /* 0x000fe200047a1270 */
[----:B----4-:R0:W-:Y:S01]  /*291d0*/  @P4 STG.E.U16 [R22.64], R12 ;  /* 0x0000000c16004986 */ /* 0x0101e2000c101504 */
[----:B------:R-:W-:-:S05]  /*291e0*/  PRMT R2, R12, 0x7632, R2 ;  /* 0x000076320c027816 */ /* 0x000fca0000000002 */
[----:B------:R1:W-:Y:S04]  /*291f0*/  @P3 STG.E.U16 [R24.64], R2 ;  /* 0x0000000218003986 */ /* 0x0003e8000c101504 */
[----:B0-----:R-:W4:Y:S01]  /*29200*/  LDL.LU R12, [R1+0x94] ;  /* 0x00009400010c7983 */ /* 0x001f220000300800 */
[----:B------:R-:W-:-:S04]  /*29210*/  LEA R22, P6, R0, R3, 0x1 ;  /* 0x0000000300167211 */ /* 0x000fc800078c08ff */
[CC--:B------:R-:W-:Y:S02]  /*29220*/  LEA.HI.X.SX32 R23, R0.reuse, R20.reuse, 0x1, P6 ;  /* 0x0000001400177211 */ /* 0x0c0fe400030f0eff */
[----:B-1----:R-:W-:Y:S02]  /*29230*/  IADD3 R2, R0, c[0x0][0x198], RZ ;  /* 0x0000660000027a10 */ /* 0x002fe40007ffe0ff */
[----:B---3--:R-:W-:Y:S01]  /*29240*/  PRMT R8, R21, 0x7632, R8 ;  /* 0x0000763215087816 */ /* 0x008fe20000000008 */
[----:B------:R0:W-:Y:S01]  /*29250*/  @P2 STG.E.U16 [R22.64], R21 ;  /* 0x0000001516002986 */ /* 0x0001e2000c101504 */
[C---:B------:R-:W-:Y:S02]  /*29260*/  LEA R24, P6, R2.reuse, R3, 0x1 ;  /* 0x0000000302187211 */ /* 0x040fe400078c08ff */
[C---:B------:R-:W-:Y:S02]  /*29270*/  IADD3 R0, R2.reuse, c[0x0][0x198], RZ ;  /* 0x0000660002007a10 */ /* 0x040fe40007ffe0ff */
[----:B------:R-:W-:-:S02]  /*29280*/  LEA.HI.X.SX32 R25, R2, R20, 0x1, P6 ;  /* 0x0000001402197211 */ /* 0x000fc400030f0eff */
[C---:B------:R-:W-:Y:S01]  /*29290*/  IADD3 R2, R0.reuse, c[0x0][0x198], RZ ;  /* 0x0000660000027a10 */ /* 0x040fe20007ffe0ff */
[----:B0-----:R-:W3:Y:S01]  /*292a0*/  LDL.LU R21, [R1+0x14] ;  /* 0x0000140001157983 */ /* 0x001ee20000300800 */
[----:B------:R-:W-:-:S03]  /*292b0*/  LEA R22, P6, R0, R3, 0x1 ;  /* 0x0000000300167211 */ /* 0x000fc600078c08ff */
[----:B------:R0:W-:Y:S01]  /*292c0*/  @P1 STG.E.U16 [R24.64], R8 ;  /* 0x0000000818001986 */ /* 0x0001e2000c101504 */
[----:B------:R-:W-:Y:S02]  /*292d0*/  LEA.HI.X.SX32 R23, R0, R20, 0x1, P6 ;  /* 0x0000001400177211 */ /* 0x000fe400030f0eff */
[----:B------:R-:W-:-:S03]  /*292e0*/  IADD3 R0, R2, c[0x0][0x198], RZ ;  /* 0x0000660002007a10 */ /* 0x000fc60007ffe0ff */
[----:B--2---:R1:W-:Y:S01]  /*292f0*/  @P5 STG.E.U16 [R22.64], R29 ;  /* 0x0000001d16005986 */ /* 0x0043e2000c101504 */
[----:B0-----:R-:W-:-:S04]  /*29300*/  LEA R24, P6, R2, R3, 0x1 ;  /* 0x0000000302187211 */ /* 0x001fc800078c08ff */
[----:B------:R-:W-:Y:S02]  /*29310*/  LEA.HI.X.SX32 R25, R2, R20, 0x1, P6 ;  /* 0x0000001402197211 */ /* 0x000fe400030f0eff */
[----:B------:R-:W-:Y:S02]  /*29320*/  PRMT R2, R29, 0x7632, R2 ;  /* 0x000076321d027816 */ /* 0x000fe40000000002 */
[----:B-1----:R-:W2:Y:S01]  /*29330*/  LDL.LU R29, [R1+0x74] ;  /* 0x00007400011d7983 */ /* 0x002ea20000300800 */
[----:B------:R-:W-:-:S04]  /*29340*/  IADD3 R4, R28, 0x1ab, RZ ;  /* 0x000001ab1c047810 */ /* 0x000fc80007ffe0ff */
[----:B------:R-:W-:Y:S02]  /*29350*/  ISETP.LT.AND P4, PT, R4, c[0x0][0x17c], !P0 ;  /* 0x00005f0004007a0c */ /* 0x000fe40004781270 */
[----:B------:R-:W-:-:S04]  /*29360*/  IADD3 R4, R28, 0x1ac, RZ ;  /* 0x000001ac1c047810 */ /* 0x000fc80007ffe0ff */
[----:B------:R-:W-:Y:S02]  /*29370*/  ISETP.LT.AND P3, PT, R4, c[0x0][0x17c], !P0 ;  /* 0x00005f0004007a0c */ /* 0x000fe40004761270 */
[----:B------:R-:W-:Y:S02]  /*29380*/  IADD3 R4, R28, 0x1ad, RZ ;  /* 0x000001ad1c047810 */ /* 0x000fe40007ffe0ff */
[----:B------:R-:W-:Y:S02]  /*29390*/  LEA R22, P6, R0, R3, 0x1 ;  /* 0x0000000300167211 */ /* 0x000fe400078c08ff */
[----:B------:R-:W-:Y:S01]  /*293a0*/  ISETP.LT.AND P2, PT, R4, c[0x0][0x17c], !P0 ;  /* 0x00005f0004007a0c */ /* 0x000fe20004741270 */
[----:B------:R0:W-:Y:S01]  /*293b0*/  @P4 STG.E.U16 [R24.64], R2 ;  /* 0x0000000218004986 */ /* 0x0001e2000c101504 */
[----:B------:R-:W-:Y:S02]  /*293c0*/  IADD3 R4, R28, 0x1ae, RZ ;  /* 0x000001ae1c047810 */ /* 0x000fe40007ffe0ff */
[----:B------:R-:W-:-:S02]  /*293d0*/  LEA.HI.X.SX32 R23, R0, R20, 0x1, P6 ;  /* 0x0000001400177211 */ /* 0x000fc400030f0eff */
[----:B------:R-:W-:Y:S02]  /*293e0*/  ISETP.LT.AND P1, PT, R4, c[0x0][0x17c], !P0 ;  /* 0x00005f0004007a0c */ /* 0x000fe40004721270 */
[----:B0-----:R-:W-:-:S04]  /*293f0*/  IADD3 R2, R0, c[0x0][0x198], RZ ;  /* 0x0000660000027a10 */ /* 0x001fc80007ffe0ff */
[C---:B------:R-:W-:Y:S02]  /*29400*/  LEA R24, P6, R2.reuse, R3, 0x1 ;  /* 0x0000000302187211 */ /* 0x040fe400078c08ff */
[C---:B------:R-:W-:Y:S02]  /*29410*/  IADD3 R0, R2.reuse, c[0x0][0x198], RZ ;  /* 0x0000660002007a10 */ /* 0x040fe40007ffe0ff */
        /* <DEDUP_REMOVED lines=12> */
[C---:B-1----:R-:W-:Y:S02]  /*294e0*/  LEA R24, P6, R2.reuse, R3, 0x1 ;  /* 0x0000000302187211 */ /* 0x042fe400078c08ff */
[C---:B------:R-:W-:Y:S02]  /*294f0*/  IADD3 R0, R2.reuse, c[0x0][0x198], RZ ;  /* 0x0000660002007a10 */ /* 0x040fe40007ffe0ff */
[----:B------:R-:W-:Y:S01]  /*29500*/  LEA.HI.X.SX32 R25, R2, R20, 0x1, P6 ;  /* 0x0000001402197211 */ /* 0x000fe200030f0eff */
[----:B---3--:R0:W-:Y:S01]  /*29510*/  @P1 STG.E.U16 [R22.64], R21 ;  /* 0x0000001516001986 */ /* 0x0081e2000c101504 */
[----:B------:R-:W-:-:S03]  /*29520*/  PRMT R2, R21, 0x7632, R2 ;  /* 0x0000763215027816 */ /* 0x000fc60000000002 */
[----:B0-----:R-:W3:Y:S01]  /*29530*/  LDL.LU R21, [R1+0x24] ;  /* 0x0000240001157983 */ /* 0x001ee20000300800 */
[----:B------:R-:W-:-:S04]  /*29540*/  LEA R22, P6, R0, R3, 0x1 ;  /* 0x0000000300167211 */ /* 0x000fc800078c08ff */
[----:B------:R-:W-:Y:S01]  /*29550*/  LEA.HI.X.SX32 R23, R0, R20, 0x1, P6 ;  /* 0x0000001400177211 */ /* 0x000fe200030f0eff */
[----:B------:R-:W-:Y:S04]  /*29560*/  @P5 STG.E.U16 [R24.64], R2 ;  /* 0x0000000218005986 */ /* 0x000fe8000c101504 */
[----:B--2---:R0:W-:Y:S01]  /*29570*/  @P4 STG.E.U16 [R22.64], R29 ;  /* 0x0000001d16004986 */ /* 0x0041e2000c101504 */
[----:B------:R-:W-:-:S03]  /*29580*/  PRMT R8, R29, 0x7632, R8 ;  /* 0x000076321d087816 */ /* 0x000fc60000000008 */
[----:B0-----:R-:W2:Y:S01]  /*29590*/  LDL.LU R29, [R1+0x4] ;  /* 0x00000400011d7983 */ /* 0x001ea20000300800 */
[----:B------:R-:W-:Y:S02]  /*295a0*/  IADD3 R4, R28, 0x1b1, RZ ;  /* 0x000001b11c047810 */ /* 0x000fe40007ffe0ff */
[----:B------:R-:W-:Y:S01]  /*295b0*/  IADD3 R2, R0, c[0x0][0x198], RZ ;  /* 0x0000660000027a10 */ /* 0x000fe20007ffe0ff */
[----:B------:R-:W2:Y:S01]  /*295c0*/  LDL.LU R16, [R1+0x58] ;  /* 0x0000580001107983 */ /* 0x000ea20000300800 */
[----:B------:R-:W-:Y:S02]  /*295d0*/  ISETP.LT.AND P3, PT, R4, c[0x0][0x17c], !P0 ;  /* 0x00005f0004007a0c */ /* 0x000fe40004761270 */
[----:B------:R-:W-:Y:S02]  /*295e0*/  IADD3 R4, R28, 0x1b2, RZ ;  /* 0x000001b21c047810 */ /* 0x000fe40007ffe0ff */
[C---:B------:R-:W-:Y:S02]  /*295f0*/  LEA R24, P6, R2.reuse, R3, 0x1 ;  /* 0x0000000302187211 */ /* 0x040fe400078c08ff */
[----:B------:R-:W-:-:S02]  /*29600*/  IADD3 R0, R2, c[0x0][0x198], RZ ;  /* 0x0000660002007a10 */ /* 0x000fc40007ffe0ff */
[----:B------:R-:W-:Y:S02]  /*29610*/  ISETP.LT.AND P2, PT, R4, c[0x0][0x17c], !P0 ;  /* 0x00005f0004007a0c */ /* 0x000fe40004741270 */
[----:B------:R-:W-:Y:S02]  /*29620*/  IADD3 R4, R28, 0x1b3, RZ ;  /* 0x000001b31c047810 */ /* 0x000fe40007ffe0ff */
[----:B------:R-:W-:Y:S02]  /*29630*/  LEA.HI.X.SX32 R25, R2, R20, 0x1, P6 ;  /* 0x0000001402197211 */ /* 0x000fe400030f0eff */
[C---:B------:R-:W-:Y:S02]  /*29640*/  LEA R22, P6, R0.reuse, R3, 0x1 ;  /* 0x0000000300167211 */ /* 0x040fe400078c08ff */
[----:B------:R-:W-:Y:S02]  /*29650*/  IADD3 R2, R0, c[0x0][0x198], RZ ;  /* 0x0000660000027a10 */ /* 0x000fe40007ffe0ff */
[----:B------:R-:W-:Y:S01]  /*29660*/  ISETP.LT.AND P1, PT, R4, c[0x0][0x17c], !P0 ;  /* 0x00005f0004007a0c */ /* 0x000fe20004721270 */
[----:B------:R0:W-:Y:S01]  /*29670*/  @P3 STG.E.U16 [R24.64], R8 ;  /* 0x0000000818003986 */ /* 0x0001e2000c101504 */
[----:B------:R-:W-:-:S02]  /*29680*/  IADD3 R4, R28, 0x1b4, RZ ;  /* 0x000001b41c047810 */ /* 0x000fc40007ffe0ff */
[----:B------:R-:W-:Y:S02]  /*29690*/  LEA.HI.X.SX32 R23, R0, R20, 0x1, P6 ;  /* 0x0000001400177211 */ /* 0x000fe400030f0eff */
[----:B------:R-:W-:Y:S02]  /*296a0*/  ISETP.LT.AND P5, PT, R4, c[0x0][0x17c], !P0 ;  /* 0x00005f0004007a0c */ /* 0x000fe400047a1270 */
[C---:B------:R-:W-:Y:S02]  /*296b0*/  IADD3 R0, R2.reuse, c[0x0][0x198], RZ ;  /* 0x0000660002007a10 */ /* 0x040fe40007ffe0ff */
        /* <DEDUP_REMOVED lines=8> */
[----:B------:R1:W-:Y:S01]  /*29740*/  @P1 STG.E.U16 [R24.64], R2 ;  /* 0x0000000218001986 */ /* 0x0003e2000c101504 */
[----:B0-----:R-:W-:-:S04]  /*29750*/  LEA R22, P6, R0, R3, 0x1 ;  /* 0x0000000300167211 */ /* 0x001fc800078c08ff */
[C---:B------:R-:W-:Y:S02]  /*29760*/  LEA.HI.X.SX32 R23, R0.reuse, R20, 0x1, P6 ;  /* 0x0000001400177211 */ /* 0x040fe400030f0eff */
[----:B-1----:R-:W-:-:S04]  /*29770*/  IADD3 R2, R0, c[0x0][0x198], RZ ;  /* 0x0000660000027a10 */ /* 0x002fc80007ffe0ff */
[CC--:B------:R-:W-:Y:S01]  /*29780*/  LEA R24, P6, R2.reuse, R3.reuse, 0x1 ;  /* 0x0000000302187211 */ /* 0x0c0fe200078c08ff */
[----:B---3--:R0:W-:Y:S01]  /*29790*/  @P5 STG.E.U16 [R22.64], R21 ;  /* 0x0000001516005986 */ /* 0x0081e2000c101504 */
[----:B------:R-:W-:Y:S02]  /*297a0*/  PRMT R8, R21, 0x7632, R8 ;  /* 0x0000763215087816 */ /* 0x000fe40000000008 */
[C---:B------:R-:W-:Y:S02]  /*297b0*/  IADD3 R0, R2.reuse, c[0x0][0x198], RZ ;  /* 0x0000660002007a10 */ /* 0x040fe40007ffe0ff */
[----:B------:R-:W-:Y:S02]  /*297c0*/  LEA.HI.X.SX32 R25, R2, R20, 0x1, P6 ;  /* 0x0000001402197211 */ /* 0x000fe400030f0eff */
        /* <DEDUP_REMOVED lines=15> */
[----:B------:R-:W-:-:S04]  /*298c0*/  IADD3 R4, R28, 0x1b9, RZ ;  /* 0x000001b91c047810 */ /* 0x000fc80007ffe0ff */
[----:B------:R-:W-:Y:S02]  /*298d0*/  ISETP.LT.AND P5, PT, R4, c[0x0][0x17c], !P0 ;  /* 0x00005f0004007a0c */ /* 0x000fe400047a1270 */
[----:B------:R-:W-:-:S04]  /*298e0*/  IADD3 R4, R28, 0x1ba, RZ ;  /* 0x000001ba1c047810 */ /* 0x000fc80007ffe0ff */
[----:B------:R-:W-:Y:S02]  /*298f0*/  ISETP.LT.AND P4, PT, R4, c[0x0][0x17c], !P0 ;  /* 0x00005f0004007a0c */ /* 0x000fe40004781270 */
[----:B------:R-:W-:Y:S01]  /*29900*/  IADD3 R4, R28, 0x1bb, RZ ;  /* 0x000001bb1c047810 */ /* 0x000fe20007ffe0ff */
[----:B------:R0:W-:Y:S01]  /*29910*/  @P2 STG.E.U16 [R24.64], R2 ;  /* 0x0000000218002986 */ /* 0x0001e2000c101504 */
[----:B------:R-:W-:Y:S02]  /*29920*/  LEA R22, P6, R0, R3, 0x1 ;  /* 0x0000000300167211 */ /* 0x000fe400078c08ff */
[----:B------:R-:W-:Y:S02]  /*29930*/  ISETP.LT.AND P3, PT, R4, c[0x0][0x17c], !P0 ;  /* 0x00005f0004007a0c */ /* 0x000fe40004761270 */
[----:B------:R-:W-:Y:S02]  /*29940*/  IADD3 R4, R28, 0x1bc, RZ ;  /* 0x000001bc1c047810 */ /* 0x000fe40007ffe0ff */
[----:B------:R-:W-:-:S02]  /*29950*/  LEA.HI.X.SX32 R23, R0, R20, 0x1, P6 ;  /* 0x0000001400177211 */ /* 0x000fc400030f0eff */
[----:B------:R-:W-:Y:S02]  /*29960*/  ISETP.LT.AND P2, PT, R4, c[0x0][0x17c], !P0 ;  /* 0x00005f0004007a0c */ /* 0x000fe40004741270 */
[----:B0-----:R-:W-:Y:S02]  /*29970*/  IADD3 R2, R0, c[0x0][0x198], RZ ;  /* 0x0000660000027a10 */ /* 0x001fe40007ffe0ff */
[----:B------:R-:W-:Y:S02]  /*29980*/  IADD3 R4, R28, 0x1bd, RZ ;  /* 0x000001bd1c047810 */ /* 0x000fe40007ffe0ff */
[C---:B------:R-:W-:Y:S02]  /*29990*/  LEA R24, P6, R2.reuse, R3, 0x1 ;  /* 0x0000000302187211 */ /* 0x040fe400078c08ff */
[----:B------:R-:W-:Y:S01]  /*299a0*/  IADD3 R0, R2, c[0x0][0x198], RZ ;  /* 0x0000660002007a10 */ /* 0x000fe20007ffe0ff */
[----:B------:R0:W-:Y:S01]  /*299b0*/  @P1 STG.E.U16 [R22.64], R5 ;  /* 0x0000000516001986 */ /* 0x0001e2000c101504 */
[----:B------:R-:W-:-:S02]  /*299c0*/  ISETP.LT.AND P1, PT, R4, c[0x0][0x17c], !P0 ;  /* 0x00005f0004007a0c */ /* 0x000fc40004721270 */
[-C--:B------:R-:W-:Y:S02]  /*299d0*/  LEA.HI.X.SX32 R25, R2, R20.reuse, 0x1, P6 ;  /* 0x0000001402197211 */ /* 0x080fe400030f0eff */
[CC--:B------:R-:W-:Y:S02]  /*299e0*/  LEA R4, P6, R0.reuse, R3.reuse, 0x1 ;  /* 0x0000000300047211 */ /* 0x0c0fe400078c08ff */
[----:B------:R-:W-:Y:S02]  /*299f0*/  PRMT R8, R5, 0x7632, R8 ;  /* 0x0000763205087816 */ /* 0x000fe40000000008 */
[C---:B------:R-:W-:Y:S02]  /*29a00*/  IADD3 R2, R0.reuse, c[0x0][0x198], RZ ;  /* 0x0000660000027a10 */ /* 0x040fe40007ffe0ff */
[----:B0-----:R-:W-:Y:S01]  /*29a10*/  LEA.HI.X.SX32 R5, R0, R20, 0x1, P6 ;  /* 0x0000001400057211 */ /* 0x001fe200030f0eff */
[----:B------:R-:W-:Y:S01]  /*29a20*/  @P5 STG.E.U16 [R24.64], R8 ;  /* 0x0000000818005986 */ /* 0x000fe2000c101504 */
[----:B------:R-:W-:-:S03]  /*29a30*/  LEA R22, P6, R2, R3, 0x1 ;  /* 0x0000000302167211 */ /* 0x000fc600078c08ff */
[----:B------:R0:W-:Y:S01]  /*29a40*/  @P4 STG.E.U16 [R4.64], R9 ;  /* 0x0000000904004986 */ /* 0x0001e2000c101504 */
[C---:B------:R-:W-:Y:S02]  /*29a50*/  IADD3 R0, R2.reuse, c[0x0][0x198], RZ ;  /* 0x0000660002007a10 */ /* 0x040fe40007ffe0ff */
[----:B------:R-:W-:Y:S02]  /*29a60*/  LEA.HI.X.SX32 R23, R2, R20, 0x1, P6 ;  /* 0x0000001402177211 */ /* 0x000fe400030f0eff */
[----:B0-----:R-:W-:Y:S02]  /*29a70*/  IADD3 R4, R28, 0x1bf, RZ ;  /* 0x000001bf1c047810 */ /* 0x001fe40007ffe0ff */
[----:B------:R-:W-:Y:S02]  /*29a80*/  PRMT R9, R9, 0x7632, R9 ;  /* 0x0000763209097816 */ /* 0x000fe40000000009 */
[----:B------:R-:W-:Y:S02]  /*29a90*/  ISETP.LT.AND P4, PT, R4, c[0x0][0x17c], !P0 ;  /* 0x00005f0004007a0c */ /* 0x000fe40004781270 */
[----:B------:R-:W-:-:S02]  /*29aa0*/  LEA R4, P6, R0, R3, 0x1 ;  /* 0x0000000300047211 */ /* 0x000fc400078c08ff */
[----:B------:R-:W-:Y:S02]  /*29ab0*/  IADD3 R8, R28, 0x1c0, RZ ;  /* 0x000001c01c087810 */ /* 0x000fe40007ffe0ff */
[----:B------:R-:W-:Y:S01]  /*29ac0*/  IADD3 R2, R0, c[0x0][0x198], RZ ;  /* 0x0000660000027a10 */ /* 0x000fe20007ffe0ff */
[----:B------:R0:W-:Y:S01]  /*29ad0*/  @P3 STG.E.U16 [R22.64], R9 ;  /* 0x0000000916003986 */ /* 0x0001e2000c101504 */
[----:B------:R-:W-:Y:S02]  /*29ae0*/  IADD3 R12, R28, 0x1be, RZ ;  /* 0x000001be1c0c7810 */ /* 0x000fe40007ffe0ff */
[----:B------:R-:W-:Y:S02]  /*29af0*/  LEA.HI.X.SX32 R5, R0, R20, 0x1, P6 ;  /* 0x0000001400057211 */ /* 0x000fe400030f0eff */
[----:B------:R-:W-:Y:S02]  /*29b00*/  ISETP.LT.AND P3, PT, R8, c[0x0][0x17c], !P0 ;  /* 0x00005f0008007a0c */ /* 0x000fe40004761270 */
[----:B------:R-:W-:Y:S01]  /*29b10*/  LEA R8, P6, R2, R3, 0x1 ;  /* 0x0000000302087211 */ /* 0x000fe200078c08ff */
[----:B------:R1:W-:Y:S01]  /*29b20*/  @P2 STG.E.U16 [R4.64], R13 ;  /* 0x0000000d04002986 */ /* 0x0003e2000c101504 */
[----:B------:R-:W-:-:S02]  /*29b30*/  ISETP.LT.AND P5, PT, R12, c[0x0][0x17c], !P0 ;  /* 0x00005f000c007a0c */ /* 0x000fc400047a1270 */
[----:B0-----:R-:W-:Y:S02]  /*29b40*/  IADD3 R9, R28, 0x1c1, RZ ;  /* 0x000001c11c097810 */ /* 0x001fe40007ffe0ff */
[C---:B------:R-:W-:Y:S02]  /*29b50*/  IADD3 R0, R2.reuse, c[0x0][0x198], RZ ;  /* 0x0000660002007a10 */ /* 0x040fe40007ffe0ff */
[----:B------:R-:W-:Y:S02]  /*29b60*/  ISETP.LT.AND P2, PT, R9, c[0x0][0x17c], !P0 ;  /* 0x00005f0009007a0c */ /* 0x000fe40004741270 */
[----:B------:R-:W-:Y:S02]  /*29b70*/  LEA.HI.X.SX32 R9, R2, R20, 0x1, P6 ;  /* 0x0000001402097211 */ /* 0x000fe400030f0eff */
[----:B-1----:R-:W-:Y:S02]  /*29b80*/  LEA R4, P6, R0, R3, 0x1 ;  /* 0x0000000300047211 */ /* 0x002fe400078c08ff */
[----:B------:R-:W-:-:S02]  /*29b90*/  PRMT R13, R13, 0x7632, R13 ;  /* 0x000076320d0d7816 */ /* 0x000fc4000000000d */
[C---:B------:R-:W-:Y:S02]  /*29ba0*/  LEA.HI.X.SX32 R5, R0.reuse, R20, 0x1, P6 ;  /* 0x0000001400057211 */ /* 0x040fe400030f0eff */
[----:B------:R-:W-:Y:S01]  /*29bb0*/  IADD3 R2, R0, c[0x0][0x198], RZ ;  /* 0x0000660000027a10 */ /* 0x000fe20007ffe0ff */
[----:B------:R0:W-:Y:S04]  /*29bc0*/  @P1 STG.E.U16 [R8.64], R13 ;  /* 0x0000000d08001986 */ /* 0x0001e8000c101504 */
[----:B------:R1:W-:Y:S01]  /*29bd0*/  @P5 STG.E.U16 [R4.64], R17 ;  /* 0x0000001104005986 */ /* 0x0003e2000c101504 */
[----:B------:R-:W-:Y:S02]  /*29be0*/  IADD3 R0, R2, c[0x0][0x198], RZ ;  /* 0x0000660002007a10 */ /* 0x000fe40007ffe0ff */
[----:B------:R-:W-:-:S02]  /*29bf0*/  IADD3 R12, R28, 0x1c2, RZ ;  /* 0x000001c21c0c7810 */ /* 0x000fc40007ffe0ff */
[-C--:B0-----:R-:W-:Y:S02]  /*29c00*/  LEA R8, P6, R2, R3.reuse, 0x1 ;  /* 0x0000000302087211 */ /* 0x081fe400078c08ff */
[----:B-1----:R-:W-:Y:S02]  /*29c10*/  IADD3 R4, R28, 0x1c3, RZ ;  /* 0x000001c31c047810 */ /* 0x002fe40007ffe0ff */
[----:B------:R-:W-:Y:S02]  /*29c20*/  LEA.HI.X.SX32 R9, R2, R20, 0x1, P6 ;  /* 0x0000001402097211 */ /* 0x000fe400030f0eff */
[----:B------:R-:W-:Y:S02]  /*29c30*/  ISETP.LT.AND P5, PT, R4, c[0x0][0x17c], !P0 ;  /* 0x00005f0004007a0c */ /* 0x000fe400047a1270 */
[----:B------:R-:W-:Y:S02]  /*29c40*/  LEA R4, P6, R0, R3, 0x1 ;  /* 0x0000000300047211 */ /* 0x000fe400078c08ff */
[----:B------:R-:W-:-:S02]  /*29c50*/  PRMT R17, R17, 0x7632, R17 ;  /* 0x0000763211117816 */ /* 0x000fc40000000011 */
[----:B------:R-:W-:Y:S02]  /*29c60*/  ISETP.LT.AND P1, PT, R12, c[0x0][0x17c], !P0 ;  /* 0x00005f000c007a0c */ /* 0x000fe40004721270 */
[----:B------:R-:W-:Y:S02]  /*29c70*/  IADD3 R12, R28, 0x1c4, RZ ;  /* 0x000001c41c0c7810 */ /* 0x000fe40007ffe0ff */
[C---:B------:R-:W-:Y:S02]  /*29c80*/  LEA.HI.X.SX32 R5, R0.reuse, R20, 0x1, P6 ;  /* 0x0000001400057211 */ /* 0x040fe400030f0eff */
[----:B------:R-:W-:Y:S01]  /*29c90*/  IADD3 R2, R0, c[0x0][0x198], RZ ;  /* 0x0000660000027a10 */ /* 0x000fe20007ffe0ff */
[----:B------:R0:W-:Y:S01]  /*29ca0*/  @P4 STG.E.U16 [R8.64], R17 ;  /* 0x0000001108004986 */ /* 0x0001e2000c101504 */
[----:B------:R-:W-:Y:S02]  /*29cb0*/  ISETP.LT.AND P4, PT, R12, c[0x0][0x17c], !P0 ;  /* 0x00005f000c007a0c */ /* 0x000fe40004781270 */
[----:B------:R-:W-:Y:S01]  /*29cc0*/  PRMT R12, R16, 0x7632, R12 ;  /* 0x00007632100c7816 */ /* 0x000fe2000000000c */
[----:B------:R1:W-:Y:S01]  /*29cd0*/  @P3 STG.E.U16 [R4.64], R16 ;  /* 0x0000001004003986 */ /* 0x0003e2000c101504 */
[----:B------:R-:W-:-:S02]  /*29ce0*/  IADD3 R0, R2, c[0x0][0x198], RZ ;  /* 0x0000660002007a10 */ /* 0x000fc40007ffe0ff */
[----:B0-----:R-:W-:Y:S02]  /*29cf0*/  IADD3 R9, R28, 0x1c5, RZ ;  /* 0x000001c51c097810 */ /* 0x001fe40007ffe0ff */
[CC--:B------:R-:W-:Y:S01]  /*29d00*/  LEA R8, P6, R2.reuse, R3.reuse, 0x1 ;  /* 0x0000000302087211 */ /* 0x0c0fe200078c08ff */
[----:B-1----:R-:W4:Y:S01]  /*29d10*/  LDL.LU R16, [R1+0x88] ;  /* 0x0000880001107983 */ /* 0x002f220000300800 */
[----:B------:R-:W-:Y:S02]  /*29d20*/  ISETP.LT.AND P3, PT, R9, c[0x0][0x17c], !P0 ;  /* 0x00005f0009007a0c */ /* 0x000fe40004761270 */
[-C--:B------:R-:W-:Y:S02]  /*29d30*/  LEA.HI.X.SX32 R9, R2, R20.reuse, 0x1, P6 ;  /* 0x0000001402097211 */ /* 0x080fe400030f0eff */
[C---:B------:R-:W-:Y:S02]  /*29d40*/  LEA R4, P6, R0.reuse, R3, 0x1 ;  /* 0x0000000300047211 */ /* 0x040fe400078c08ff */
[C---:B------:R-:W-:Y:S01]  /*29d50*/  IADD3 R2, R0.reuse, c[0x0][0x198], RZ ;  /* 0x0000660000027a10 */ /* 0x040fe20007ffe0ff */
[----:B------:R0:W-:Y:S01]  /*29d60*/  @P2 STG.E.U16 [R8.64], R12 ;  /* 0x0000000c08002986 */ /* 0x0001e2000c101504 */
[----:B------:R-:W-:-:S02]  /*29d70*/  LEA.HI.X.SX32 R5, R0, R20, 0x1, P6 ;  /* 0x0000001400057211 */ /* 0x000fc400030f0eff */
[C---:B------:R-:W-:Y:S02]  /*29d80*/  IADD3 R0, R2.reuse, c[0x0][0x198], RZ ;  /* 0x0000660002007a10 */ /* 0x040fe40007ffe0ff */
[----:B0-----:R-:W-:-:S04]  /*29d90*/  LEA R8, P6, R2, R3, 0x1 ;  /* 0x0000000302087211 */ /* 0x001fc800078c08ff */
[----:B------:R-:W-:Y:S02]  /*29da0*/  LEA.HI.X.SX32 R9, R2, R20, 0x1, P6 ;  /* 0x0000001402097211 */ /* 0x000fe400030f0eff */
[C---:B------:R-:W-:Y:S01]  /*29db0*/  IADD3 R12, R28.reuse, 0x1c8, RZ ;  /* 0x000001c81c0c7810 */ /* 0x040fe20007ffe0ff */
[----:B---3--:R0:W-:Y:S01]  /*29dc0*/  @P1 STG.E.U16 [R4.64], R21 ;  /* 0x0000001504001986 */ /* 0x0081e2000c101504 */
[----:B------:R-:W-:Y:S02]  /*29dd0*/  PRMT R2, R21, 0x7632, R2 ;  /* 0x0000763215027816 */ /* 0x000fe40000000002 */
[----:B0-----:R-:W-:Y:S01]  /*29de0*/  IADD3 R4, R28, 0x1c7, RZ ;  /* 0x000001c71c047810 */ /* 0x001fe20007ffe0ff */
[----:B------:R-:W3:Y:S03]  /*29df0*/  LDL.LU R21, [R1+0xb8] ;  /* 0x0000b80001157983 */ /* 0x000ee60000300800 */
[----:B------:R-:W-:-:S02]  /*29e00*/  ISETP.LT.AND P1, PT, R4, c[0x0][0x17c], !P0 ;  /* 0x00005f0004007a0c */ /* 0x000fc40004721270 */
[C---:B------:R-:W-:Y:S01]  /*29e10*/  LEA R4, P6, R0.reuse, R3, 0x1 ;  /* 0x0000000300047211 */ /* 0x040fe200078c08ff */
[----:B------:R-:W-:Y:S03]  /*29e20*/  @P5 STG.E.U16 [R8.64], R2 ;  /* 0x0000000208005986 */ /* 0x000fe6000c101504 */
[----:B------:R-:W-:Y:S02]  /*29e30*/  LEA.HI.X.SX32 R5, R0, R20, 0x1, P6 ;  /* 0x0000001400057211 */ /* 0x000fe400030f0eff */
[----:B------:R-:W-:Y:S02]  /*29e40*/  ISETP.LT.AND P5, PT, R12, c[0x0][0x17c], !P0 ;  /* 0x00005f000c007a0c */ /* 0x000fe400047a1270 */
[----:B--2---:R-:W-:Y:S01]  /*29e50*/  PRMT R12, R29, 0x7632, R12 ;  /* 0x000076321d0c7816 */ /* 0x004fe2000000000c */
[----:B------:R0:W-:Y:S04]  /*29e60*/  @P4 STG.E.U16 [R4.64], R29 ;  /* 0x0000001d04004986 */ /* 0x0001e8000c101504 */
[----:B0-----:R-:W2:Y:S01]  /*29e70*/  LDL.LU R29, [R1+0xa8] ;  /* 0x0000a800011d7983 */ /* 0x001ea20000300800 */
[----:B------:R-:W-:-:S02]  /*29e80*/  IADD3 R2, R0, c[0x0][0x198], RZ ;  /* 0x0000660000027a10 */ /* 0x000fc40007ffe0ff */
[C---:B------:R-:W-:Y:S02]  /*29e90*/  IADD3 R13, R28.reuse, 0x1c6, RZ ;  /* 0x000001c61c0d7810 */ /* 0x040fe40007ffe0ff */
[----:B------:R-:W-:Y:S02]  /*29ea0*/  IADD3 R9, R28, 0x1c9, RZ ;  /* 0x000001c91c097810 */ /* 0x000fe40007ffe0ff */
[C---:B------:R-:W-:Y:S02]  /*29eb0*/  LEA R8, P6, R2.reuse, R3, 0x1 ;  /* 0x0000000302087211 */ /* 0x040fe400078c08ff */
[----:B------:R-:W-:Y:S02]  /*29ec0*/  ISETP.LT.AND P2, PT, R13, c[0x0][0x17c], !P0 ;  /* 0x00005f000d007a0c */ /* 0x000fe40004741270 */
[----:B------:R-:W-:Y:S02]  /*29ed0*/  IADD3 R0, R2, c[0x0][0x198], RZ ;  /* 0x0000660002007a10 */ /* 0x000fe40007ffe0ff */
[----:B------:R-:W-:-:S02]  /*29ee0*/  ISETP.LT.AND P4, PT, R9, c[0x0][0x17c], !P0 ;  /* 0x00005f0009007a0c */ /* 0x000fc40004781270 */
[-C--:B------:R-:W-:Y:S02]  /*29ef0*/  LEA.HI.X.SX32 R9, R2, R20.reuse, 0x1, P6 ;  /* 0x0000001402097211 */ /* 0x080fe400030f0eff */
[CC--:B------:R-:W-:Y:S02]  /*29f00*/  LEA R4, P6, R0.reuse, R3.reuse, 0x1 ;  /* 0x0000000300047211 */ /* 0x0c0fe400078c08ff */
[C---:B------:R-:W-:Y:S01]  /*29f10*/  IADD3 R2, R0.reuse, c[0x0][0x198], RZ ;  /* 0x0000660000027a10 */ /* 0x040fe20007ffe0ff */
[----:B------:R0:W-:Y:S01]  /*29f20*/  @P3 STG.E.U16 [R8.64], R12 ;  /* 0x0000000c08003986 */ /* 0x0001e2000c101504 */
[----:B------:R-:W-:Y:S02]  /*29f30*/  LEA.HI.X.SX32 R5, R0, R20, 0x1, P6 ;  /* 0x0000001400057211 */ /* 0x000fe400030f0eff */
[C---:B------:R-:W-:Y:S02]  /*29f40*/  IADD3 R0, R2.reuse, c[0x0][0x198], RZ ;  /* 0x0000660002007a10 */ /* 0x040fe40007ffe0ff */
[----:B0-----:R-:W-:-:S04]  /*29f50*/  LEA R8, P6, R2, R3, 0x1 ;  /* 0x0000000302087211 */ /* 0x001fc800078c08ff */
[----:B------:R-:W-:Y:S02]  /*29f60*/  LEA.HI.X.SX32 R9, R2, R20, 0x1, P6 ;  /* 0x0000001402097211 */ /* 0x000fe400030f0eff */
[C---:B------:R-:W-:Y:S02]  /*29f70*/  IADD3 R12, R28.reuse, 0x1cc, RZ ;  /* 0x000001cc1c0c7810 */ /* 0x040fe40007ffe0ff */
[----:B------:R-:W-:-:S04]  /*29f80*/  IADD3 R13, R28, 0x1ca, RZ ;  /* 0x000001ca1c0d7810 */ /* 0x000fc80007ffe0ff */
[----:B------:R-:W-:Y:S01]  /*29f90*/  ISETP.LT.AND P3, PT, R13, c[0x0][0x17c], !P0 ;  /* 0x00005f000d007a0c */ /* 0x000fe20004761270 */
[----:B----4-:R0:W-:Y:S01]  /*29fa0*/  @P2 STG.E.U16 [R4.64], R16 ;  /* 0x0000001004002986 */ /* 0x0101e2000c101504 */
[----:B------:R-:W-:Y:S02]  /*29fb0*/  PRMT R2, R16, 0x7632, R2 ;  /* 0x0000763210027816 */ /* 0x000fe40000000002 */
[----:B0-----:R-:W-:Y:S01]  /*29fc0*/  IADD3 R4, R28, 0x1cb, RZ ;  /* 0x000001cb1c047810 */ /* 0x001fe20007ffe0ff */
[----:B------:R-:W4:Y:S03]  /*29fd0*/  LDL.LU R16, [R1+0x98] ;  /* 0x0000980001107983 */ /* 0x000f260000300800 */
[----:B------:R-:W-:Y:S02]  /*29fe0*/  ISETP.LT.AND P2, PT, R4, c[0x0][0x17c], !P0 ;  /* 0x00005f0004007a0c */ /* 0x000fe40004741270 */
[C---:B------:R-:W-:Y:S01]  /*29ff0*/  LEA R4, P6, R0.reuse, R3, 0x1 ;  /* 0x0000000300047211 */ /* 0x040fe200078c08ff */
[----:B------:R0:W-:Y:S03]  /*2a000*/  @P1 STG.E.U16 [R8.64], R2 ;  /* 0x0000000208001986 */ /* 0x0001e6000c101504 */
[----:B------:R-:W-:-:S02]  /*2a010*/  LEA.HI.X.SX32 R5, R0, R20, 0x1, P6 ;  /* 0x0000001400057211 */ /* 0x000fc400030f0eff */
[----:B------:R-:W-:Y:S02]  /*2a020*/  ISETP.LT.AND P1, PT, R12, c[0x0][0x17c], !P0 ;  /* 0x00005f000c007a0c */ /* 0x000fe40004721270 */
[----:B0-----:R-:W-:Y:S02]  /*2a030*/  IADD3 R2, R0, c[0x0][0x198], RZ ;  /* 0x0000660000027a10 */ /* 0x001fe40007ffe0ff */
[----:B------:R-:W-:Y:S02]  /*2a040*/  IADD3 R9, R28, 0x1cd, RZ ;  /* 0x000001cd1c097810 */ /* 0x000fe40007ffe0ff */
[C---:B------:R-:W-:Y:S02]  /*2a050*/  LEA R8, P6, R2.reuse, R3, 0x1 ;  /* 0x0000000302087211 */ /* 0x040fe400078c08ff */
[----:B------:R-:W-:Y:S01]  /*2a060*/  IADD3 R0, R2, c[0x0][0x198], RZ ;  /* 0x0000660002007a10 */ /* 0x000fe20007ffe0ff */
[----:B---3--:R0:W-:Y:S01]  /*2a070*/  @P5 STG.E.U16 [R4.64], R21 ;  /* 0x0000001504005986 */ /* 0x0081e2000c101504 */
[----:B------:R-:W-:-:S02]  /*2a080*/  PRMT R12, R21, 0x7632, R12 ;  /* 0x00007632150c7816 */ /* 0x000fc4000000000c */
[----:B------:R-:W-:Y:S02]  /*2a090*/  ISETP.LT.AND P5, PT, R9, c[0x0][0x17c], !P0 ;  /* 0x00005f0009007a0c */ /* 0x000fe400047a1270 */
[----:B------:R-:W-:Y:S02]  /*2a0a0*/  LEA.HI.X.SX32 R9, R2, R20, 0x1, P6 ;  /* 0x0000001402097211 */ /* 0x000fe400030f0eff */
[C---:B------:R-:W-:Y:S01]  /*2a0b0*/  IADD3 R2, R0.reuse, c[0x0][0x198], RZ ;  /* 0x0000660000027a10 */ /* 0x040fe20007ffe0ff */
[----:B0-----:R-:W3:Y:S01]  /*2a0c0*/  LDL.LU R21, [R1+0x18] ;  /* 0x0000180001157983 */ /* 0x001ee20000300800 */
[----:B------:R-:W-:-:S03]  /*2a0d0*/  LEA R4, P6, R0, R3, 0x1 ;  /* 0x0000000300047211 */ /* 0x000fc600078c08ff */
[----:B------:R0:W-:Y:S01]  /*2a0e0*/  @P4 STG.E.U16 [R8.64], R12 ;  /* 0x0000000c08004986 */ /* 0x0001e2000c101504 */
[-C--:B------:R-:W-:Y:S02]  /*2a0f0*/  LEA.HI.X.SX32 R5, R0, R20.reuse, 0x1, P6 ;  /* 0x0000001400057211 */ /* 0x080fe400030f0eff */
[C---:B------:R-:W-:Y:S02]  /*2a100*/  IADD3 R0, R2.reuse, c[0x0][0x198], RZ ;  /* 0x0000660002007a10 */ /* 0x040fe40007ffe0ff */
[C---:B0-----:R-:W-:Y:S01]  /*2a110*/  LEA R8, P6, R2.reuse, R3, 0x1 ;  /* 0x0000000302087211 */ /* 0x041fe200078c08ff */
[----:B--2---:R0:W-:Y:S03]  /*2a120*/  @P3 STG.E.U16 [R4.64], R29 ;  /* 0x0000001d04003986 */ /* 0x0041e6000c101504 */
[----:B------:R-:W-:Y:S02]  /*2a130*/  LEA.HI.X.SX32 R9, R2, R20, 0x1, P6 ;  /* 0x0000001402097211 */ /* 0x000fe400030f0eff */
[----:B------:R-:W-:-:S02]  /*2a140*/  PRMT R2, R29, 0x7632, R2 ;  /* 0x000076321d027816 */ /* 0x000fc40000000002 */
[----:B0-----:R-:W2:Y:S01]  /*2a150*/  LDL.LU R29, [R1+0x78] ;  /* 0x00007800011d7983 */ /* 0x001ea20000300800 */
[----:B------:R-:W-:-:S04]  /*2a160*/  IADD3 R4, R28, 0x1cf, RZ ;  /* 0x000001cf1c047810 */ /* 0x000fc80007ffe0ff */
[----:B------:R-:W-:Y:S02]  /*2a170*/  ISETP.LT.AND P3, PT, R4, c[0x0][0x17c], !P0 ;  /* 0x00005f0004007a0c */ /* 0x000fe40004761270 */
[----:B------:R-:W-:Y:S01]  /*2a180*/  LEA R4, P6, R0, R3, 0x1 ;  /* 0x0000000300047211 */ /* 0x000fe200078c08ff */
[----:B------:R0:W-:Y:S01]  /*2a190*/  @P2 STG.E.U16 [R8.64], R2 ;  /* 0x0000000208002986 */ /* 0x0001e2000c101504 */
[----:B------:R-:W-:Y:S02]  /*2a1a0*/  IADD3 R12, R28, 0x1d0, RZ ;  /* 0x000001d01c0c7810 */ /* 0x000fe40007ffe0ff */
[----:B------:R-:W-:Y:S02]  /*2a1b0*/  LEA.HI.X.SX32 R5, R0, R20, 0x1, P6 ;  /* 0x0000001400057211 */ /* 0x000fe400030f0eff */
[----:B------:R-:W-:Y:S02]  /*2a1c0*/  IADD3 R13, R28, 0x1ce, RZ ;  /* 0x000001ce1c0d7810 */ /* 0x000fe40007ffe0ff */
[----:B------:R-:W-:-:S02]  /*2a1d0*/  ISETP.LT.AND P2, PT, R12, c[0x0][0x17c], !P0 ;  /* 0x00005f000c007a0c */ /* 0x000fc40004741270 */
[----:B0-----:R-:W-:Y:S02]  /*2a1e0*/  IADD3 R2, R0, c[0x0][0x198], RZ ;  /* 0x0000660000027a10 */ /* 0x001fe40007ffe0ff */
[----:B------:R-:W-:Y:S02]  /*2a1f0*/  IADD3 R9, R28, 0x1d1, RZ ;  /* 0x000001d11c097810 */ /* 0x000fe40007ffe0ff */
[C---:B------:R-:W-:Y:S02]  /*2a200*/  LEA R8, P6, R2.reuse, R3, 0x1 ;  /* 0x0000000302087211 */ /* 0x040fe400078c08ff */
[----:B------:R-:W-:Y:S02]  /*2a210*/  ISETP.LT.AND P4, PT, R13, c[0x0][0x17c], !P0 ;  /* 0x00005f000d007a0c */ /* 0x000fe40004781270 */
[----:B------:R-:W-:Y:S01]  /*2a220*/  IADD3 R0, R2, c[0x0][0x198], RZ ;  /* 0x0000660002007a10 */ /* 0x000fe20007ffe0ff */
[----:B----4-:R0:W-:Y:S01]  /*2a230*/  @P1 STG.E.U16 [R4.64], R16 ;  /* 0x0000001004001986 */ /* 0x0101e2000c101504 */
[----:B------:R-:W-:-:S02]  /*2a240*/  PRMT R12, R16, 0x7632, R12 ;  /* 0x00007632100c7816 */ /* 0x000fc4000000000c */
[----:B------:R-:W-:Y:S02]  /*2a250*/  ISETP.LT.AND P1, PT, R9, c[0x0][0x17c], !P0 ;  /* 0x00005f0009007a0c */ /* 0x000fe40004721270 */
[----:B------:R-:W-:Y:S02]  /*2a260*/  LEA.HI.X.SX32 R9, R2, R20, 0x1, P6 ;  /* 0x0000001402097211 */ /* 0x000fe400030f0eff */
[C---:B------:R-:W-:Y:S01]  /*2a270*/  IADD3 R2, R0.reuse, c[0x0][0x198], RZ ;  /* 0x0000660000027a10 */ /* 0x040fe20007ffe0ff */
[----:B0-----:R-:W4:Y:S01]  /*2a280*/  LDL.LU R16, [R1+0x48] ;  /* 0x0000480001107983 */ /* 0x001f220000300800 */
[----:B------:R-:W-:-:S03]  /*2a290*/  LEA R4, P6, R0, R3, 0x1 ;  /* 0x0000000300047211 */ /* 0x000fc600078c08ff */
[----:B------:R0:W-:Y:S01]  /*2a2a0*/  @P5 STG.E.U16 [R8.64], R12 ;  /* 0x0000000c08005986 */ /* 0x0001e2000c101504 */
[----:B------:R-:W-:Y:S02]  /*2a2b0*/  LEA.HI.X.SX32 R5, R0, R20, 0x1, P6 ;  /* 0x0000001400057211 */ /* 0x000fe400030f0eff */
        /* <DEDUP_REMOVED lines=12> */
[----:B------:R-:W-:-:S03]  /*2a380*/  ISETP.LT.AND P3, PT, R12, c[0x0][0x17c], !P0 ;  /* 0x00005f000c007a0c */ /* 0x000fc60004761270 */
[----:B--2---:R0:W-:Y:S01]  /*2a390*/  @P2 STG.E.U16 [R4.64], R29 ;  /* 0x0000001d04002986 */ /* 0x0041e2000c101504 */
[----:B------:R-:W-:-:S03]  /*2a3a0*/  PRMT R12, R29, 0x7632, R12 ;  /* 0x000076321d0c7816 */ /* 0x000fc6000000000c */
[----:B0-----:R-:W2:Y:S01]  /*2a3b0*/  LDL.LU R29, [R1+0x8] ;  /* 0x00000800011d7983 */ /* 0x001ea20000300800 */
[----:B------:R-:W-:Y:S02]  /*2a3c0*/  IADD3 R2, R0, c[0x0][0x198], RZ ;  /* 0x0000660000027a10 */ /* 0x000fe40007ffe0ff */
[C---:B------:R-:W-:Y:S02]  /*2a3d0*/  IADD3 R13, R28.reuse, 0x1d2, RZ ;  /* 0x000001d21c0d7810 */ /* 0x040fe40007ffe0ff */
[----:B------:R-:W-:Y:S02]  /*2a3e0*/  IADD3 R9, R28, 0x1d5, RZ ;  /* 0x000001d51c097810 */ /* 0x000fe40007ffe0ff */
[C---:B------:R-:W-:Y:S02]  /*2a3f0*/  LEA R8, P6, R2.reuse, R3, 0x1 ;  /* 0x0000000302087211 */ /* 0x040fe400078c08ff */
[----:B------:R-:W-:Y:S02]  /*2a400*/  ISETP.LT.AND P5, PT, R13, c[0x0][0x17c], !P0 ;  /* 0x00005f000d007a0c */ /* 0x000fe400047a1270 */
[----:B------:R-:W-:-:S02]  /*2a410*/  IADD3 R0, R2, c[0x0][0x198], RZ ;  /* 0x0000660002007a10 */ /* 0x000fc40007ffe0ff */
[----:B------:R-:W-:Y:S02]  /*2a420*/  ISETP.LT.AND P2, PT, R9, c[0x0][0x17c], !P0 ;  /* 0x00005f0009007a0c */ /* 0x000fe40004741270 */
[-C--:B------:R-:W-:Y:S02]  /*2a430*/  LEA.HI.X.SX32 R9, R2, R20.reuse, 0x1, P6 ;  /* 0x0000001402097211 */ /* 0x080fe400030f0eff */
[C---:B------:R-:W-:Y:S02]  /*2a440*/  LEA R4, P6, R0.reuse, R3, 0x1 ;  /* 0x0000000300047211 */ /* 0x040fe400078c08ff */
[C---:B------:R-:W-:Y:S02]  /*2a450*/  IADD3 R2, R0.reuse, c[0x0][0x198], RZ ;  /* 0x0000660000027a10 */ /* 0x040fe40007ffe0ff */
[----:B------:R-:W-:Y:S01]  /*2a460*/  LEA.HI.X.SX32 R5, R0, R20, 0x1, P6 ;  /* 0x0000001400057211 */ /* 0x000fe200030f0eff */
[----:B------:R0:W-:Y:S01]  /*2a470*/  @P1 STG.E.U16 [R8.64], R12 ;  /* 0x0000000c08001986 */ /* 0x0001e2000c101504 */
[----:B------:R-:W-:-:S02]  /*2a480*/  IADD3 R0, R2, c[0x0][0x198], RZ ;  /* 0x0000660002007a10 */ /* 0x000fc40007ffe0ff */
[----:B0-----:R-:W-:-:S04]  /*2a490*/  LEA R8, P6, R2, R3, 0x1 ;  /* 0x0000000302087211 */ /* 0x001fc800078c08ff */
[----:B------:R-:W-:Y:S02]  /*2a4a0*/  LEA.HI.X.SX32 R9, R2, R20, 0x1, P6 ;  /* 0x0000001402097211 */ /* 0x000fe400030f0eff */
[C---:B------:R-:W-:Y:S02]  /*2a4b0*/  IADD3 R13, R28.reuse, 0x1d6, RZ ;  /* 0x000001d61c0d7810 */ /* 0x040fe40007ffe0ff */
[----:B------:R-:W-:Y:S02]  /*2a4c0*/  IADD3 R12, R28, 0x1d8, RZ ;  /* 0x000001d81c0c7810 */ /* 0x000fe40007ffe0ff */
[----:B------:R-:W-:Y:S01]  /*2a4d0*/  ISETP.LT.AND P1, PT, R13, c[0x0][0x17c], !P0 ;  /* 0x00005f000d007a0c */ /* 0x000fe20004721270 */
[----:B----4-:R0:W-:Y:S01]  /*2a4e0*/  @P5 STG.E.U16 [R4.64], R16 ;  /* 0x0000001004005986 */ /* 0x0101e2000c101504 */
[----:B------:R-:W-:Y:S02]  /*2a4f0*/  PRMT R2, R16, 0x7632, R2 ;  /* 0x0000763210027816 */ /* 0x000fe40000000002 */
[----:B0-----:R-:W-:-:S03]  /*2a500*/  IADD3 R4, R28, 0x1d7, RZ ;  /* 0x000001d71c047810 */ /* 0x001fc60007ffe0ff */
[----:B------:R0:W-:Y:S01]  /*2a510*/  @P4 STG.E.U16 [R8.64], R2 ;  /* 0x0000000208004986 */ /* 0x0001e2000c101504 */
[----:B------:R-:W-:Y:S02]  /*2a520*/  ISETP.LT.AND P5, PT, R4, c[0x0][0x17c], !P0 ;  /* 0x00005f0004007a0c */ /* 0x000fe400047a1270 */
[----:B------:R-:W-:-:S04]  /*2a530*/  LEA R4, P6, R0, R3, 0x1 ;  /* 0x0000000300047211 */ /* 0x000fc800078c08ff */
[C---:B------:R-:W-:Y:S02]  /*2a540*/  LEA.HI.X.SX32 R5, R0.reuse, R20, 0x1, P6 ;  /* 0x0000001400057211 */ /* 0x040fe400030f0eff */
[----:B0-----:R-:W-:Y:S02]  /*2a550*/  IADD3 R2, R0, c[0x0][0x198], RZ ;  /* 0x0000660000027a10 */ /* 0x001fe40007ffe0ff */
[----:B------:R-:W-:Y:S02]  /*2a560*/  IADD3 R9, R28, 0x1d9, RZ ;  /* 0x000001d91c097810 */ /* 0x000fe40007ffe0ff */
[C---:B------:R-:W-:Y:S02]  /*2a570*/  LEA R8, P6, R2.reuse, R3, 0x1 ;  /* 0x0000000302087211 */ /* 0x040fe400078c08ff */
[----:B------:R-:W-:Y:S02]  /*2a580*/  IADD3 R0, R2, c[0x0][0x198], RZ ;  /* 0x0000660002007a10 */ /* 0x000fe40007ffe0ff */
[----:B------:R-:W-:Y:S01]  /*2a590*/  ISETP.LT.AND P4, PT, R12, c[0x0][0x17c], !P0 ;  /* 0x00005f000c007a0c */ /* 0x000fe20004781270 */
[----:B---3--:R0:W-:Y:S01]  /*2a5a0*/  @P3 STG.E.U16 [R4.64], R21 ;  /* 0x0000001504003986 */ /* 0x0081e2000c101504 */
[----:B------:R-:W-:-:S02]  /*2a5b0*/  ISETP.LT.AND P3, PT, R9, c[0x0][0x17c], !P0 ;  /* 0x00005f0009007a0c */ /* 0x000fc40004761270 */
[-C--:B------:R-:W-:Y:S02]  /*2a5c0*/  LEA.HI.X.SX32 R9, R2, R20.reuse, 0x1, P6 ;  /* 0x0000001402097211 */ /* 0x080fe400030f0eff */
[----:B------:R-:W-:Y:S02]  /*2a5d0*/  PRMT R12, R21, 0x7632, R12 ;  /* 0x00007632150c7816 */ /* 0x000fe4000000000c */
[C---:B------:R-:W-:Y:S02]  /*2a5e0*/  IADD3 R2, R0.reuse, c[0x0][0x198], RZ ;  /* 0x0000660000027a10 */ /* 0x040fe40007ffe0ff */
[C---:B0-----:R-:W-:Y:S01]  /*2a5f0*/  LEA R4, P6, R0.reuse, R3, 0x1 ;  /* 0x0000000300047211 */ /* 0x041fe200078c08ff */
[----:B------:R0:W-:Y:S03]  /*2a600*/  @P2 STG.E.U16 [R8.64], R12 ;  /* 0x0000000c08002986 */ /* 0x0001e6000c101504 */
[----:B------:R-:W-:-:S02]  /*2a610*/  LEA.HI.X.SX32 R5, R0, R20, 0x1, P6 ;  /* 0x0000001400057211 */ /* 0x000fc400030f0eff */
[C---:B------:R-:W-:Y:S02]  /*2a620*/  IADD3 R0, R2.reuse, c[0x0][0x198], RZ ;  /* 0x0000660002007a10 */ /* 0x040fe40007ffe0ff */
[C---:B0-----:R-:W-:Y:S01]  /*2a630*/  LEA R8, P6, R2.reuse, R3, 0x1 ;  /* 0x0000000302087211 */ /* 0x041fe200078c08ff */
[----:B--2---:R0:W-:Y:S03]  /*2a640*/  @P1 STG.E.U16 [R4.64], R29 ;  /* 0x0000001d04001986 */ /* 0x0041e6000c101504 */
[----:B------:R-:W-:Y:S02]  /*2a650*/  LEA.HI.X.SX32 R9, R2, R20, 0x1, P6 ;  /* 0x0000001402097211 */ /* 0x000fe400030f0eff */
[----:B------:R-:W-:Y:S02]  /*2a660*/  PRMT R2, R29, 0x7632, R2 ;  /* 0x000076321d027816 */ /* 0x000fe40000000002 */
[----:B0-----:R-:W2:Y:S01]  /*2a670*/  LDL.LU R29, [R1+0x5c] ;  /* 0x00005c00011d7983 */ /* 0x001ea20000300800 */
[----:B------:R-:W-:-:S03]  /*2a680*/  IADD3 R4, R28, 0x1db, RZ ;  /* 0x000001db1c047810 */ /* 0x000fc60007ffe0ff */
[----:B------:R0:W-:Y:S01]  /*2a690*/  @P5 STG.E.U16 [R8.64], R2 ;  /* 0x0000000208005986 */ /* 0x0001e2000c101504 */
[----:B------:R-:W-:Y:S02]  /*2a6a0*/  ISETP.LT.AND P1, PT, R4, c[0x0][0x17c], !P0 ;  /* 0x00005f0004007a0c */ /* 0x000fe40004721270 */
[----:B------:R-:W-:Y:S01]  /*2a6b0*/  LEA R4, P6, R0, R3, 0x1 ;  /* 0x0000000300047211 */ /* 0x000fe200078c08ff */
[----:B------:R-:W3:Y:S01]  /*2a6c0*/  LDL.LU R16, [R1+0x6c] ;  /* 0x00006c0001107983 */ /* 0x000ee20000300800 */
[----:B------:R-:W-:Y:S02]  /*2a6d0*/  IADD3 R13, R28, 0x1da, RZ ;  /* 0x000001da1c0d7810 */ /* 0x000fe40007ffe0ff */
[C---:B------:R-:W-:Y:S01]  /*2a6e0*/  LEA.HI.X.SX32 R5, R0.reuse, R20, 0x1, P6 ;  /* 0x0000001400057211 */ /* 0x040fe200030f0eff */
[----:B------:R-:W4:Y:S01]  /*2a6f0*/  LDL.LU R21, [R1+0x3c] ;  /* 0x00003c0001157983 */ /* 0x000f220000300800 */
[----:B0-----:R-:W-:Y:S02]  /*2a700*/  IADD3 R2, R0, c[0x0][0x198], RZ ;  /* 0x0000660000027a10 */ /* 0x001fe40007ffe0ff */
[----:B------:R-:W-:-:S02]  /*2a710*/  IADD3 R9, R28, 0x1dd, RZ ;  /* 0x000001dd1c097810 */ /* 0x000fc40007ffe0ff */
[C---:B------:R-:W-:Y:S01]  /*2a720*/  LEA R8, P6, R2.reuse, R3, 0x1 ;  /* 0x0000000302087211 */ /* 0x040fe200078c08ff */
[----:B------:R0:W-:Y:S01]  /*2a730*/  @P4 STG.E.U16 [R4.64], R6 ;  /* 0x0000000604004986 */ /* 0x0001e2000c101504 */
[----:B------:R-:W-:Y:S02]  /*2a740*/  ISETP.LT.AND P2, PT, R13, c[0x0][0x17c], !P0 ;  /* 0x00005f000d007a0c */ /* 0x000fe40004741270 */
[C---:B------:R-:W-:Y:S02]  /*2a750*/  IADD3 R0, R2.reuse, c[0x0][0x198], RZ ;  /* 0x0000660002007a10 */ /* 0x040fe40007ffe0ff */
[----:B------:R-:W-:Y:S02]  /*2a760*/  ISETP.LT.AND P4, PT, R9, c[0x0][0x17c], !P0 ;  /* 0x00005f0009007a0c */ /* 0x000fe40004781270 */
[----:B------:R-:W-:Y:S02]  /*2a770*/  LEA.HI.X.SX32 R9, R2, R20, 0x1, P6 ;  /* 0x0000001402097211 */ /* 0x000fe400030f0eff */
[----:B------:R-:W-:-:S02]  /*2a780*/  IADD3 R2, R0, c[0x0][0x198], RZ ;  /* 0x0000660000027a10 */ /* 0x000fc40007ffe0ff */
[-C--:B0-----:R-:W-:Y:S02]  /*2a790*/  LEA R4, P6, R0, R3.reuse, 0x1 ;  /* 0x0000000300047211 */ /* 0x081fe400078c08ff */
[----:B------:R-:W-:Y:S02]  /*2a7a0*/  PRMT R6, R6, 0x7632, R6 ;  /* 0x0000763206067816 */ /* 0x000fe40000000006 */
[----:B------:R-:W-:Y:S02]  /*2a7b0*/  IADD3 R12, R28, 0x1dc, RZ ;  /* 0x000001dc1c0c7810 */ /* 0x000fe40007ffe0ff */
[----:B------:R-:W-:Y:S01]  /*2a7c0*/  LEA.HI.X.SX32 R5, R0, R20, 0x1, P6 ;  /* 0x0000001400057211 */ /* 0x000fe200030f0eff */
[----:B------:R0:W-:Y:S01]  /*2a7d0*/  @P3 STG.E.U16 [R8.64], R6 ;  /* 0x0000000608003986 */ /* 0x0001e2000c101504 */
[----:B------:R-:W-:Y:S02]  /*2a7e0*/  ISETP.LT.AND P5, PT, R12, c[0x0][0x17c], !P0 ;  /* 0x00005f000c007a0c */ /* 0x000fe400047a1270 */
[C---:B------:R-:W-:Y:S01]  /*2a7f0*/  IADD3 R0, R2.reuse, c[0x0][0x198], RZ ;  /* 0x0000660002007a10 */ /* 0x040fe20007ffe0ff */
[----:B------:R1:W-:Y:S01]  /*2a800*/  @P2 STG.E.U16 [R4.64], R10 ;  /* 0x0000000a04002986 */ /* 0x0003e2000c101504 */
[----:B0-----:R-:W-:-:S04]  /*2a810*/  LEA R8, P6, R2, R3, 0x1 ;  /* 0x0000000302087211 */ /* 0x001fc800078c08ff */
[----:B------:R-:W-:Y:S02]  /*2a820*/  LEA.HI.X.SX32 R9, R2, R20, 0x1, P6 ;  /* 0x0000001402097211 */ /* 0x000fe400030f0eff */
[----:B-1----:R-:W-:Y:S02]  /*2a830*/  PRMT R5, R10, 0x7632, R5 ;  /* 0x000076320a057816 */ /* 0x002fe40000000005 */
[C---:B------:R-:W-:Y:S02]  /*2a840*/  LEA R4, P6, R0.reuse, R3, 0x1 ;  /* 0x0000000300047211 */ /* 0x040fe400078c08ff */
[----:B------:R-:W-:Y:S01]  /*2a850*/  IADD3 R2, R0, c[0x0][0x198], RZ ;  /* 0x0000660000027a10 */ /* 0x000fe20007ffe0ff */
[----:B------:R0:W-:Y:S01]  /*2a860*/  @P1 STG.E.U16 [R8.64], R5 ;  /* 0x0000000508001986 */ /* 0x0001e2000c101504 */
[----:B------:R-:W-:-:S04]  /*2a870*/  IADD3 R12, R28, 0x1de, RZ ;  /* 0x000001de1c0c7810 */ /* 0x000fc80007ffe0ff */
[----:B------:R-:W-:Y:S02]  /*2a880*/  ISETP.LT.AND P3, PT, R12, c[0x0][0x17c], !P0 ;  /* 0x00005f000c007a0c */ /* 0x000fe40004761270 */
[----:B------:R-:W-:Y:S02]  /*2a890*/  IADD3 R12, R28, 0x1df, RZ ;  /* 0x000001df1c0c7810 */ /* 0x000fe40007ffe0ff */
[-C--:B0-----:R-:W-:Y:S02]  /*2a8a0*/  LEA.HI.X.SX32 R5, R0, R20.reuse, 0x1, P6 ;  /* 0x0000001400057211 */ /* 0x081fe400030f0eff */
[C---:B------:R-:W-:Y:S02]  /*2a8b0*/  LEA R8, P6, R2.reuse, R3, 0x1 ;  /* 0x0000000302087211 */ /* 0x040fe400078c08ff */
[C---:B------:R-:W-:Y:S01]  /*2a8c0*/  IADD3 R0, R2.reuse, c[0x0][0x198], RZ ;  /* 0x0000660002007a10 */ /* 0x040fe20007ffe0ff */
[----:B------:R0:W-:Y:S01]  /*2a8d0*/  @P5 STG.E.U16 [R4.64], R14 ;  /* 0x0000000e04005986 */ /* 0x0001e2000c101504 */
[----:B------:R-:W-:-:S02]  /*2a8e0*/  LEA.HI.X.SX32 R9, R2, R20, 0x1, P6 ;  /* 0x0000001402097211 */ /* 0x000fc400030f0eff */
[----:B------:R-:W-:Y:S02]  /*2a8f0*/  PRMT R10, R14, 0x7632, R10 ;  /* 0x000076320e0a7816 */ /* 0x000fe4000000000a */
[----:B------:R-:W-:Y:S02]  /*2a900*/  ISETP.LT.AND P2, PT, R12, c[0x0][0x17c], !P0 ;  /* 0x00005f000c007a0c */ /* 0x000fe40004741270 */
[C---:B------:R-:W-:Y:S02]  /*2a910*/  IADD3 R2, R0.reuse, c[0x0][0x198], RZ ;  /* 0x0000660000027a10 */ /* 0x040fe40007ffe0ff */
[----:B0-----:R-:W-:Y:S01]  /*2a920*/  LEA R4, P6, R0, R3, 0x1 ;  /* 0x0000000300047211 */ /* 0x001fe200078c08ff */
[----:B------:R0:W-:Y:S01]  /*2a930*/  @P4 STG.E.U16 [R8.64], R10 ;  /* 0x0000000a08004986 */ /* 0x0001e2000c101504 */
[----:B------:R-:W-:Y:S02]  /*2a940*/  IADD3 R12, R28, 0x1e0, RZ ;  /* 0x000001e01c0c7810 */ /* 0x000fe40007ffe0ff */
[----:B------:R-:W-:-:S02]  /*2a950*/  LEA.HI.X.SX32 R5, R0, R20, 0x1, P6 ;  /* 0x0000001400057211 */ /* 0x000fc400030f0eff */
[----:B------:R-:W-:Y:S02]  /*2a960*/  ISETP.LT.AND P1, PT, R12, c[0x0][0x17c], !P0 ;  /* 0x00005f000c007a0c */ /* 0x000fe40004721270 */
[C---:B------:R-:W-:Y:S01]  /*2a970*/  IADD3 R0, R2.reuse, c[0x0][0x198], RZ ;  /* 0x0000660002007a10 */ /* 0x040fe20007ffe0ff */
[----:B------:R1:W-:Y:S01]  /*2a980*/  @P3 STG.E.U16 [R4.64], R18 ;  /* 0x0000001204003986 */ /* 0x0003e2000c101504 */
[----:B0-----:R-:W-:-:S04]  /*2a990*/  LEA R8, P6, R2, R3, 0x1 ;  /* 0x0000000302087211 */ /* 0x001fc800078c08ff */
[----:B------:R-:W-:Y:S02]  /*2a9a0*/  LEA.HI.X.SX32 R9, R2, R20, 0x1, P6 ;  /* 0x0000001402097211 */ /* 0x000fe400030f0eff */
[----:B-1----:R-:W-:Y:S02]  /*2a9b0*/  PRMT R5, R18, 0x7632, R5 ;  /* 0x0000763212057816 */ /* 0x002fe40000000005 */
[----:B------:R-:W-:-:S03]  /*2a9c0*/  LEA R4, P6, R0, R3, 0x1 ;  /* 0x0000000300047211 */ /* 0x000fc600078c08ff */
[----:B------:R0:W-:Y:S01]  /*2a9d0*/  @P2 STG.E.U16 [R8.64], R5 ;  /* 0x0000000508002986 */ /* 0x0001e2000c101504 */
[C---:B------:R-:W-:Y:S02]  /*2a9e0*/  IADD3 R10, R0.reuse, c[0x0][0x198], RZ ;  /* 0x00006600000a7a10 */ /* 0x040fe40007ffe0ff */
[----:B0-----:R-:W-:Y:S02]  /*2a9f0*/  LEA.HI.X.SX32 R5, R0, R20, 0x1, P6 ;  /* 0x0000001400057211 */ /* 0x001fe400030f0eff */
[----:B--2---:R-:W-:-:S03]  /*2aa00*/  PRMT R0, R29, 0x7632, R0 ;  /* 0x000076321d007816 */ /* 0x004fc60000000000 */
[----:B------:R0:W-:Y:S04]  /*2aa10*/  @P1 STG.E.U16 [R4.64], R29 ;  /* 0x0000001d04001986 */ /* 0x0001e8000c101504 */
[----:B0-----:R-:W2:Y:S01]  /*2aa20*/  LDL.LU R29, [R1+0x8c] ;  /* 0x00008c00011d7983 */ /* 0x001ea20000300800 */
[----:B------:R-:W-:-:S04]  /*2aa30*/  IADD3 R6, R28, 0x1e1, RZ ;  /* 0x000001e11c067810 */ /* 0x000fc80007ffe0ff */
[----:B------:R-:W-:Y:S02]  /*2aa40*/  ISETP.LT.AND P5, PT, R6, c[0x0][0x17c], !P0 ;  /* 0x00005f0006007a0c */ /* 0x000fe400047a1270 */
[C---:B------:R-:W-:Y:S02]  /*2aa50*/  IADD3 R6, R28.reuse, 0x1e2, RZ ;  /* 0x000001e21c067810 */ /* 0x040fe40007ffe0ff */
[----:B------:R-:W-:Y:S02]  /*2aa60*/  IADD3 R2, R28, 0x1e4, RZ ;  /* 0x000001e41c027810 */ /* 0x000fe40007ffe0ff */
[----:B------:R-:W-:Y:S02]  /*2aa70*/  ISETP.LT.AND P4, PT, R6, c[0x0][0x17c], !P0 ;  /* 0x00005f0006007a0c */ /* 0x000fe40004781270 */
[----:B------:R-:W-:Y:S02]  /*2aa80*/  IADD3 R6, R28, 0x1e3, RZ ;  /* 0x000001e31c067810 */ /* 0x000fe40007ffe0ff */
[----:B------:R-:W-:-:S02]  /*2aa90*/  ISETP.LT.AND P2, PT, R2, c[0x0][0x17c], !P0 ;  /* 0x00005f0002007a0c */ /* 0x000fc40004741270 */
[----:B------:R-:W-:Y:S02]  /*2aaa0*/  ISETP.LT.AND P3, PT, R6, c[0x0][0x17c], !P0 ;  /* 0x00005f0006007a0c */ /* 0x000fe40004761270 */
[----:B------:R-:W-:Y:S02]  /*2aab0*/  LEA R8, P6, R10, R3, 0x1 ;  /* 0x000000030a087211 */ /* 0x000fe400078c08ff */
[----:B------:R-:W-:Y:S02]  /*2aac0*/  IADD3 R6, R28, 0x1e5, RZ ;  /* 0x000001e51c067810 */ /* 0x000fe40007ffe0ff */
        /* <DEDUP_REMOVED lines=11> */
[----:B---3--:R1:W-:Y:S01]  /*2ab80*/  @P4 STG.E.U16 [R4.64], R16 ;  /* 0x0000001004004986 */ /* 0x0083e2000c101504 */
[-C--:B0-----:R-:W-:Y:S02]  /*2ab90*/  LEA R8, P6, R10, R3.reuse, 0x1 ;  /* 0x000000030a087211 */ /* 0x081fe400078c08ff */
[----:B------:R-:W-:Y:S02]  /*2aba0*/  PRMT R12, R16, 0x7632, R12 ;  /* 0x00007632100c7816 */ /* 0x000fe4000000000c */
[----:B------:R-:W-:Y:S02]  /*2abb0*/  LEA.HI.X.SX32 R9, R10, R20, 0x1, P6 ;  /* 0x000000140a097211 */ /* 0x000fe400030f0eff */
[----:B------:R-:W-:Y:S01]  /*2abc0*/  ISETP.LT.AND P4, PT, R6, c[0x0][0x17c], !P0 ;  /* 0x00005f0006007a0c */ /* 0x000fe20004781270 */
[----:B-1----:R-:W3:Y:S01]  /*2abd0*/  LDL.LU R16, [R1+0xbc] ;  /* 0x0000bc0001107983 */ /* 0x002ee20000300800 */
[----:B------:R-:W-:-:S02]  /*2abe0*/  LEA R4, P6, R2, R3, 0x1 ;  /* 0x0000000302047211 */ /* 0x000fc400078c08ff */
[C---:B------:R-:W-:Y:S01]  /*2abf0*/  IADD3 R6, R2.reuse, c[0x0][0x198], RZ ;  /* 0x0000660002067a10 */ /* 0x040fe20007ffe0ff */
[----:B------:R0:W-:Y:S01]  /*2ac00*/  @P3 STG.E.U16 [R8.64], R12 ;  /* 0x0000000c08003986 */ /* 0x0001e2000c101504 */
[----:B------:R-:W-:Y:S02]  /*2ac10*/  LEA.HI.X.SX32 R5, R2, R20, 0x1, P6 ;  /* 0x0000001402057211 */ /* 0x000fe400030f0eff */
[C---:B------:R-:W-:Y:S02]  /*2ac20*/  IADD3 R2, R6.reuse, c[0x0][0x198], RZ ;  /* 0x0000660006027a10 */ /* 0x040fe40007ffe0ff */
[----:B----4-:R-:W-:Y:S01]  /*2ac30*/  PRMT R10, R21, 0x7632, R10 ;  /* 0x00007632150a7816 */ /* 0x010fe2000000000a */
[----:B------:R1:W-:Y:S01]  /*2ac40*/  @P2 STG.E.U16 [R4.64], R21 ;  /* 0x0000001504002986 */ /* 0x0003e2000c101504 */
[----:B0-----:R-:W-:-:S04]  /*2ac50*/  LEA R8, P6, R6, R3, 0x1 ;  /* 0x0000000306087211 */ /* 0x001fc800078c08ff */
[----:B------:R-:W-:Y:S01]  /*2ac60*/  LEA.HI.X.SX32 R9, R6, R20, 0x1, P6 ;  /* 0x0000001406097211 */ /* 0x000fe200030f0eff */
[----:B-1----:R-:W4:Y:S01]  /*2ac70*/  LDL.LU R21, [R1+0xac] ;  /* 0x0000ac0001157983 */ /* 0x002f220000300800 */
[----:B------:R-:W-:-:S04]  /*2ac80*/  LEA R4, P6, R2, R3, 0x1 ;  /* 0x0000000302047211 */ /* 0x000fc800078c08ff */
[----:B------:R-:W-:Y:S01]  /*2ac90*/  LEA.HI.X.SX32 R5, R2, R20, 0x1, P6 ;  /* 0x0000001402057211 */ /* 0x000fe200030f0eff */
[----:B------:R-:W-:Y:S01]  /*2aca0*/  @P1 STG.E.U16 [R8.64], R10 ;  /* 0x0000000a08001986 */ /* 0x000fe2000c101504 */
[----:B--2---:R-:W-:-:S03]  /*2acb0*/  PRMT R12, R29, 0x7632, R12 ;  /* 0x000076321d0c7816 */ /* 0x004fc6000000000c */
[----:B------:R0:W-:Y:S04]  /*2acc0*/  @P5 STG.E.U16 [R4.64], R29 ;  /* 0x0000001d04005986 */ /* 0x0001e8000c101504 */
[----:B0-----:R-:W2:Y:S01]  /*2acd0*/  LDL.LU R29, [R1+0x9c] ;  /* 0x00009c00011d7983 */ /* 0x001ea20000300800 */
[----:B------:R-:W-:Y:S02]  /*2ace0*/  IADD3 R6, R2, c[0x0][0x198], RZ ;  /* 0x0000660002067a10 */ /* 0x000fe40007ffe0ff */
[----:B------:R-:W-:Y:S01]  /*2acf0*/  IADD3 R0, R28, 0x1e8, RZ ;  /* 0x000001e81c007810 */ /* 0x000fe20007ffe0ff */
[----:B------:R-:W2:Y:S01]  /*2ad00*/  LDL.LU R25, [R1+0x1c] ;  /* 0x00001c0001197983 */ /* 0x000ea20000300800 */
[----:B------:R-:W-:Y:S02]  /*2ad10*/  LEA R8, P6, R6, R3, 0x1 ;  /* 0x0000000306087211 */ /* 0x000fe400078c08ff */
[----:B------:R-:W-:-:S02]  /*2ad20*/  ISETP.LT.AND P3, PT, R0, c[0x0][0x17c], !P0 ;  /* 0x00005f0000007a0c */ /* 0x000fc40004761270 */
[----:B------:R-:W-:Y:S02]  /*2ad30*/  IADD3 R2, R6, c[0x0][0x198], RZ ;  /* 0x0000660006027a10 */ /* 0x000fe40007ffe0ff */
[----:B------:R-:W-:Y:S02]  /*2ad40*/  IADD3 R0, R28, 0x1e9, RZ ;  /* 0x000001e91c007810 */ /* 0x000fe40007ffe0ff */
[----:B------:R-:W-:Y:S02]  /*2ad50*/  LEA.HI.X.SX32 R9, R6, R20, 0x1, P6 ;  /* 0x0000001406097211 */ /* 0x000fe400030f0eff */
[----:B------:R-:W-:Y:S02]  /*2ad60*/  LEA R4, P6, R2, R3, 0x1 ;  /* 0x0000000302047211 */ /* 0x000fe400078c08ff */
[----:B------:R-:W-:Y:S02]  /*2ad70*/  ISETP.LT.AND P2, PT, R0, c[0x0][0x17c], !P0 ;  /* 0x00005f0000007a0c */ /* 0x000fe40004741270 */
[----:B------:R-:W-:-:S02]  /*2ad80*/  IADD3 R6, R2, c[0x0][0x198], RZ ;  /* 0x0000660002067a10 */ /* 0x000fc40007ffe0ff */
[----:B------:R-:W-:Y:S01]  /*2ad90*/  IADD3 R0, R28, 0x1ea, RZ ;  /* 0x000001ea1c007810 */ /* 0x000fe20007ffe0ff */
[----:B------:R0:W-:Y:S01]  /*2ada0*/  @P4 STG.E.U16 [R8.64], R12 ;  /* 0x0000000c08004986 */ /* 0x0001e2000c101504 */
[----:B------:R-:W-:Y:S02]  /*2adb0*/  LEA.HI.X.SX32 R5, R2, R20, 0x1, P6 ;  /* 0x0000001402057211 */ /* 0x000fe400030f0eff */
[----:B------:R-:W-:Y:S02]  /*2adc0*/  ISETP.LT.AND P1, PT, R0, c[0x0][0x17c], !P0 ;  /* 0x00005f0000007a0c */ /* 0x000fe40004721270 */
[----:B------:R-:W-:Y:S02]  /*2add0*/  IADD3 R2, R6, c[0x0][0x198], RZ ;  /* 0x0000660006027a10 */ /* 0x000fe40007ffe0ff */
[----:B------:R-:W-:Y:S02]  /*2ade0*/  IADD3 R0, R28, 0x1eb, RZ ;  /* 0x000001eb1c007810 */ /* 0x000fe40007ffe0ff */
[----:B0-----:R-:W-:-:S02]  /*2adf0*/  LEA R8, P6, R6, R3, 0x1 ;  /* 0x0000000306087211 */ /* 0x001fc400078c08ff */
[----:B------:R-:W-:Y:S02]  /*2ae00*/  ISETP.LT.AND P5, PT, R0, c[0x0][0x17c], !P0 ;  /* 0x00005f0000007a0c */ /* 0x000fe400047a1270 */
[----:B------:R-:W-:Y:S02]  /*2ae10*/  LEA.HI.X.SX32 R9, R6, R20, 0x1, P6 ;  /* 0x0000001406097211 */ /* 0x000fe400030f0eff */
[----:B---3--:R-:W-:Y:S01]  /*2ae20*/  PRMT R10, R16, 0x7632, R10 ;  /* 0x00007632100a7816 */ /* 0x008fe2000000000a */
[----:B------:R0:W-:Y:S01]  /*2ae30*/  @P3 STG.E.U16 [R4.64], R16 ;  /* 0x0000001004003986 */ /* 0x0001e2000c101504 */
[----:B------:R-:W-:Y:S02]  /*2ae40*/  IADD3 R6, R2, c[0x0][0x198], RZ ;  /* 0x0000660002067a10 */ /* 0x000fe40007ffe0ff */
[----:B------:R-:W-:Y:S01]  /*2ae50*/  IADD3 R0, R28, 0x1ec, RZ ;  /* 0x000001ec1c007810 */ /* 0x000fe20007ffe0ff */
[----:B------:R1:W-:Y:S01]  /*2ae60*/  @P2 STG.E.U16 [R8.64], R10 ;  /* 0x0000000a08002986 */ /* 0x0003e2000c101504 */
[----:B0-----:R-:W-:-:S02]  /*2ae70*/  LEA R4, P6, R2, R3, 0x1 ;  /* 0x0000000302047211 */ /* 0x001fc400078c08ff */
[----:B------:R-:W-:Y:S02]  /*2ae80*/  ISETP.LT.AND P4, PT, R0, c[0x0][0x17c], !P0 ;  /* 0x00005f0000007a0c */ /* 0x000fe40004781270 */
[-C--:B------:R-:W-:Y:S02]  /*2ae90*/  LEA.HI.X.SX32 R5, R2, R20.reuse, 0x1, P6 ;  /* 0x0000001402057211 */ /* 0x080fe400030f0eff */
[C---:B-1----:R-:W-:Y:S02]  /*2aea0*/  LEA R8, P6, R6.reuse, R3, 0x1 ;  /* 0x0000000306087211 */ /* 0x042fe400078c08ff */
[C---:B------:R-:W-:Y:S01]  /*2aeb0*/  IADD3 R2, R6.reuse, c[0x0][0x198], RZ ;  /* 0x0000660006027a10 */ /* 0x040fe20007ffe0ff */
[----:B----4-:R0:W-:Y:S01]  /*2aec0*/  @P1 STG.E.U16 [R4.64], R21 ;  /* 0x0000001504001986 */ /* 0x0101e2000c101504 */
[----:B------:R-:W-:Y:S02]  /*2aed0*/  LEA.HI.X.SX32 R9, R6, R20, 0x1, P6 ;  /* 0x0000001406097211 */ /* 0x000fe400030f0eff */
[----:B------:R-:W-:-:S02]  /*2aee0*/  PRMT R12, R21, 0x7632, R12 ;  /* 0x00007632150c7816 */ /* 0x000fc4000000000c */
[C---:B0-----:R-:W-:Y:S01]  /*2aef0*/  LEA R4, P6, R2.reuse, R3, 0x1 ;  /* 0x0000000302047211 */ /* 0x041fe200078c08ff */
[----:B------:R-:W3:Y:S03]  /*2af00*/  LDL.LU R21, [R1+0x7c] ;  /* 0x00007c0001157983 */ /* 0x000ee60000300800 */
        /* <DEDUP_REMOVED lines=9> */
[-C--:B------:R-:W-:Y:S02]  /*2afa0*/  LEA R8, P6, R6, R3.reuse, 0x1 ;  /* 0x0000000306087211 */ /* 0x080fe400078c08ff */
[----:B------:R-:W-:Y:S02]  /*2afb0*/  ISETP.LT.AND P2, PT, R0, c[0x0][0x17c], !P0 ;  /* 0x00005f0000007a0c */ /* 0x000fe40004741270 */
[----:B------:R-:W-:Y:S02]  /*2afc0*/  IADD3 R2, R6, c[0x0][0x198], RZ ;  /* 0x0000660006027a10 */ /* 0x000fe40007ffe0ff */
[----:B------:R-:W-:Y:S02]  /*2afd0*/  IADD3 R0, R28, 0x1ef, RZ ;  /* 0x000001ef1c007810 */ /* 0x000fe40007ffe0ff */
[----:B------:R-:W-:Y:S02]  /*2afe0*/  LEA.HI.X.SX32 R9, R6, R20, 0x1, P6 ;  /* 0x0000001406097211 */ /* 0x000fe400030f0eff */
[----:B------:R-:W-:-:S02]  /*2aff0*/  LEA R12, P6, R2, R3, 0x1 ;  /* 0x00000003020c7211 */ /* 0x000fc400078c08ff */
[----:B------:R-:W-:Y:S02]  /*2b000*/  ISETP.LT.AND P1, PT, R0, c[0x0][0x17c], !P0 ;  /* 0x00005f0000007a0c */ /* 0x000fe40004721270 */
[----:B------:R-:W-:Y:S02]  /*2b010*/  IADD3 R6, R2, c[0x0][0x198], RZ ;  /* 0x0000660002067a10 */ /* 0x000fe40007ffe0ff */
[----:B------:R-:W-:Y:S02]  /*2b020*/  IADD3 R0, R28, 0x1f0, RZ ;  /* 0x000001f01c007810 */ /* 0x000fe40007ffe0ff */
[----:B------:R-:W-:Y:S02]  /*2b030*/  LEA.HI.X.SX32 R13, R2, R20, 0x1, P6 ;  /* 0x00000014020d7211 */ /* 0x000fe400030f0eff */
        /* <DEDUP_REMOVED lines=11> */
[----:B------:R-:W-:Y:S02]  /*2b0f0*/  PRMT R5, R25, 0x7632, R5 ;  /* 0x0000763219057816 */ /* 0x000fe40000000005 */
[----:B------:R-:W-:Y:S02]  /*2b100*/  ISETP.LT.AND P3, PT, R0, c[0x0][0x17c], !P0 ;  /* 0x00005f0000007a0c */ /* 0x000fe40004761270 */
[----:B------:R-:W-:Y:S02]  /*2b110*/  IADD3 R2, R4, c[0x0][0x198], RZ ;  /* 0x0000660004027a10 */ /* 0x000fe40007ffe0ff */
[----:B------:R-:W-:-:S02]  /*2b120*/  IADD3 R0, R28, 0x1f3, RZ ;  /* 0x000001f31c007810 */ /* 0x000fc40007ffe0ff */
[-C--:B0-----:R-:W-:Y:S01]  /*2b130*/  LEA R8, P6, R4, R3.reuse, 0x1 ;  /* 0x0000000304087211 */ /* 0x081fe200078c08ff */
[----:B------:R0:W-:Y:S01]  /*2b140*/  @P2 STG.E.U16 [R12.64], R25 ;  /* 0x000000190c002986 */ /* 0x0001e2000c101504 */
[----:B------:R-:W-:Y:S02]  /*2b150*/  ISETP.LT.AND P2, PT, R0, c[0x0][0x17c], !P0 ;  /* 0x00005f0000007a0c */ /* 0x000fe40004741270 */
[----:B------:R-:W-:Y:S01]  /*2b160*/  LEA.HI.X.SX32 R9, R4, R20, 0x1, P6 ;  /* 0x0000001404097211 */ /* 0x000fe200030f0eff */
[----:B------:R1:W-:Y:S01]  /*2b170*/  @P1 STG.E.U16 [R16.64], R5 ;  /* 0x0000000510001986 */ /* 0x0003e2000c101504 */
[----:B------:R-:W-:Y:S02]  /*2b180*/  IADD3 R0, R28, 0x1f4, RZ ;  /* 0x000001f41c007810 */ /* 0x000fe40007ffe0ff */
[----:B---3--:R-:W-:Y:S02]  /*2b190*/  PRMT R6, R21, 0x7632, R6 ;  /* 0x0000763215067816 */ /* 0x008fe40000000006 */
[----:B0-----:R-:W-:-:S02]  /*2b1a0*/  LEA R12, P6, R2, R3, 0x1 ;  /* 0x00000003020c7211 */ /* 0x001fc400078c08ff */
[C---:B-1----:R-:W-:Y:S02]  /*2b1b0*/  IADD3 R5, R2.reuse, c[0x0][0x198], RZ ;  /* 0x0000660002057a10 */ /* 0x042fe40007ffe0ff */
[----:B------:R-:W-:Y:S02]  /*2b1c0*/  LEA.HI.X.SX32 R13, R2, R20, 0x1, P6 ;  /* 0x00000014020d7211 */ /* 0x000fe400030f0eff */
[C---:B------:R-:W-:Y:S01]  /*2b1d0*/  LEA R4, P6, R5.reuse, R3, 0x1 ;  /* 0x0000000305047211 */ /* 0x040fe200078c08ff */
[----:B------:R-:W-:Y:S01]  /*2b1e0*/  @P5 STG.E.U16 [R22.64], R21 ;  /* 0x0000001516005986 */ /* 0x000fe2000c101504 */
[----:B------:R-:W-:Y:S02]  /*2b1f0*/  ISETP.LT.AND P1, PT, R0, c[0x0][0x17c], !P0 ;  /* 0x00005f0000007a0c */ /* 0x000fe40004721270 */
[----:B------:R-:W-:Y:S01]  /*2b200*/  IADD3 R2, R5, c[0x0][0x198], RZ ;  /* 0x0000660005027a10 */ /* 0x000fe20007ffe0ff */
[----:B------:R0:W-:Y:S01]  /*2b210*/  @P4 STG.E.U16 [R8.64], R6 ;  /* 0x0000000608004986 */ /* 0x0001e2000c101504 */
[----:B------:R-:W-:-:S02]  /*2b220*/  IADD3 R0, R28, 0x1f5, RZ ;  /* 0x000001f51c007810 */ /* 0x000fc40007ffe0ff */
[----:B------:R-:W-:Y:S02]  /*2b230*/  LEA.HI.X.SX32 R5, R5, R20, 0x1, P6 ;  /* 0x0000001405057211 */ /* 0x000fe400030f0eff */
[----:B------:R-:W-:Y:S02]  /*2b240*/  ISETP.LT.AND P5, PT, R0, c[0x0][0x17c], !P0 ;  /* 0x00005f0000007a0c */ /* 0x000fe400047a1270 */
[----:B------:R-:W-:Y:S02]  /*2b250*/  IADD3 R0, R28, 0x1f6, RZ ;  /* 0x000001f61c007810 */ /* 0x000fe40007ffe0ff */
[C---:B0-----:R-:W-:Y:S02]  /*2b260*/  LEA R8, P6, R2.reuse, R3, 0x1 ;  /* 0x0000000302087211 */ /* 0x041fe400078c08ff */
[----:B------:R-:W-:Y:S02]  /*2b270*/  IADD3 R6, R2, c[0x0][0x198], RZ ;  /* 0x0000660002067a10 */ /* 0x000fe40007ffe0ff */
[----:B------:R-:W-:-:S02]  /*2b280*/  ISETP.LT.AND P4, PT, R0, c[0x0][0x17c], !P0 ;  /* 0x00005f0000007a0c */ /* 0x000fc40004781270 */
[----:B------:R-:W-:Y:S02]  /*2b290*/  IADD3 R0, R28, 0x1f7, RZ ;  /* 0x000001f71c007810 */ /* 0x000fe40007ffe0ff */
[----:B--2---:R-:W-:Y:S01]  /*2b2a0*/  PRMT R9, R29, 0x7632, R9 ;  /* 0x000076321d097816 */ /* 0x004fe20000000009 */
[----:B------:R-:W-:Y:S04]  /*2b2b0*/  @P3 STG.E.U16 [R12.64], R29 ;  /* 0x0000001d0c003986 */ /* 0x000fe8000c101504 */
[----:B------:R0:W-:Y:S01]  /*2b2c0*/  @P2 STG.E.U16 [R4.64], R9 ;  /* 0x0000000904002986 */ /* 0x0001e2000c101504 */
[----:B------:R-:W-:Y:S02]  /*2b2d0*/  ISETP.LT.AND P3, PT, R0, c[0x0][0x17c], !P0 ;  /* 0x00005f0000007a0c */ /* 0x000fe40004761270 */
[----:B0-----:R-:W-:-:S02]  /*2b2e0*/  LEA.HI.X.SX32 R9, R2, R20, 0x1, P6 ;  /* 0x0000001402097211 */ /* 0x001fc400030f0eff */
[CC--:B------:R-:W-:Y:S02]  /*2b2f0*/  LEA R16, P6, R6.reuse, R3.reuse, 0x1 ;  /* 0x0000000306107211 */ /* 0x0c0fe400078c08ff */
[C---:B------:R-:W-:Y:S02]  /*2b300*/  IADD3 R2, R6.reuse, c[0x0][0x198], RZ ;  /* 0x0000660006027a10 */ /* 0x040fe40007ffe0ff */
[----:B------:R-:W-:Y:S02]  /*2b310*/  PRMT R5, R27, 0x7632, R5 ;  /* 0x000076321b057816 */ /* 0x000fe40000000005 */
[----:B------:R-:W-:Y:S02]  /*2b320*/  LEA.HI.X.SX32 R17, R6, R20, 0x1, P6 ;  /* 0x0000001406117211 */ /* 0x000fe400030f0eff */
[C---:B------:R-:W-:Y:S01]  /*2b330*/  LEA R4, P6, R2.reuse, R3, 0x1 ;  /* 0x0000000302047211 */ /* 0x040fe200078c08ff */
[----:B------:R-:W-:Y:S01]  /*2b340*/  @P1 STG.E.U16 [R8.64], R27 ;  /* 0x0000001b08001986 */ /* 0x000fe2000c101504 */
[----:B------:R-:W-:-:S03]  /*2b350*/  IADD3 R6, R2, c[0x0][0x198], RZ ;  /* 0x0000660002067a10 */ /* 0x000fc60007ffe0ff */
[----:B------:R0:W-:Y:S01]  /*2b360*/  @P5 STG.E.U16 [R16.64], R5 ;  /* 0x0000000510005986 */ /* 0x0001e2000c101504 */
[----:B------:R-:W-:-:S04]  /*2b370*/  IADD3 R0, R28, 0x1f8, RZ ;  /* 0x000001f81c007810 */ /* 0x000fc80007ffe0ff */
[----:B------:R-:W-:Y:S02]  /*2b380*/  ISETP.LT.AND P2, PT, R0, c[0x0][0x17c], !P0 ;  /* 0x00005f0000007a0c */ /* 0x000fe40004741270 */
[-C--:B0-----:R-:W-:Y:S02]  /*2b390*/  LEA.HI.X.SX32 R5, R2, R20.reuse, 0x1, P6 ;  /* 0x0000001402057211 */ /* 0x081fe400030f0eff */
[C---:B------:R-:W-:Y:S02]  /*2b3a0*/  LEA R12, P6, R6.reuse, R3, 0x1 ;  /* 0x00000003060c7211 */ /* 0x040fe400078c08ff */
[----:B------:R-:W-:Y:S02]  /*2b3b0*/  IADD3 R2, R6, c[0x0][0x198], RZ ;  /* 0x0000660006027a10 */ /* 0x000fe40007ffe0ff */
[----:B------:R-:W-:Y:S02]  /*2b3c0*/  PRMT R9, R26, 0x7632, R9 ;  /* 0x000076321a097816 */ /* 0x000fe40000000009 */
[----:B------:R-:W-:-:S02]  /*2b3d0*/  LEA.HI.X.SX32 R13, R6, R20, 0x1, P6 ;  /* 0x00000014060d7211 */ /* 0x000fc400030f0eff */
[----:B------:R-:W-:Y:S01]  /*2b3e0*/  LEA R8, P6, R2, R3, 0x1 ;  /* 0x0000000302087211 */ /* 0x000fe200078c08ff */
[----:B------:R-:W-:Y:S01]  /*2b3f0*/  @P4 STG.E.U16 [R4.64], R26 ;  /* 0x0000001a04004986 */ /* 0x000fe2000c101504 */
[----:B------:R-:W-:Y:S02]  /*2b400*/  IADD3 R0, R28, 0x1f9, RZ ;  /* 0x000001f91c007810 */ /* 0x000fe40007ffe0ff */
[----:B------:R-:W-:Y:S01]  /*2b410*/  IADD3 R6, R2, c[0x0][0x198], RZ ;  /* 0x0000660002067a10 */ /* 0x000fe20007ffe0ff */
[----:B------:R0:W-:Y:S01]  /*2b420*/  @P3 STG.E.U16 [R12.64], R9 ;  /* 0x000000090c003986 */ /* 0x0001e2000c101504 */
[----:B------:R-:W-:Y:S02]  /*2b430*/  ISETP.LT.AND P1, PT, R0, c[0x0][0x17c], !P0 ;  /* 0x00005f0000007a0c */ /* 0x000fe40004721270 */
[----:B------:R-:W-:Y:S02]  /*2b440*/  IADD3 R0, R28, 0x1fa, RZ ;  /* 0x000001fa1c007810 */ /* 0x000fe40007ffe0ff */
[----:B0-----:R-:W-:-:S02]  /*2b450*/  LEA.HI.X.SX32 R9, R2, R20, 0x1, P6 ;  /* 0x0000001402097211 */ /* 0x001fc400030f0eff */
[C---:B------:R-:W-:Y:S02]  /*2b460*/  LEA R22, P6, R6.reuse, R3, 0x1 ;  /* 0x0000000306167211 */ /* 0x040fe400078c08ff */
[C---:B------:R-:W-:Y:S02]  /*2b470*/  IADD3 R2, R6.reuse, c[0x0][0x198], RZ ;  /* 0x0000660006027a10 */ /* 0x040fe40007ffe0ff */
[----:B------:R-:W-:Y:S02]  /*2b480*/  LEA.HI.X.SX32 R23, R6, R20, 0x1, P6 ;  /* 0x0000001406177211 */ /* 0x000fe400030f0eff */
[----:B------:R-:W-:Y:S02]  /*2b490*/  IADD3 R6, R2, c[0x0][0x198], RZ ;  /* 0x0000660002067a10 */ /* 0x000fe40007ffe0ff */
[----:B------:R-:W-:Y:S02]  /*2b4a0*/  ISETP.LT.AND P5, PT, R0, c[0x0][0x17c], !P0 ;  /* 0x00005f0000007a0c */ /* 0x000fe400047a1270 */
[----:B------:R-:W-:-:S02]  /*2b4b0*/  IADD3 R0, R28, 0x1fb, RZ ;  /* 0x000001fb1c007810 */ /* 0x000fc40007ffe0ff */
[----:B------:R-:W-:Y:S02]  /*2b4c0*/  PRMT R5, R7, 0x7632, R5 ;  /* 0x0000763207057816 */ /* 0x000fe40000000005 */
[----:B------:R-:W-:Y:S02]  /*2b4d0*/  IADD3 R10, R6, c[0x0][0x198], RZ ;  /* 0x00006600060a7a10 */ /* 0x000fe40007ffe0ff */
[----:B------:R-:W-:Y:S01]  /*2b4e0*/  LEA R4, P6, R2, R3, 0x1 ;  /* 0x0000000302047211 */ /* 0x000fe200078c08ff */
[----:B------:R-:W-:Y:S01]  /*2b4f0*/  @P2 STG.E.U16 [R8.64], R7 ;  /* 0x0000000708002986 */ /* 0x000fe2000c101504 */
[----:B------:R-:W-:Y:S02]  /*2b500*/  ISETP.LT.AND P4, PT, R0, c[0x0][0x17c], !P0 ;  /* 0x00005f0000007a0c */ /* 0x000fe40004781270 */
[----:B------:R-:W-:Y:S01]  /*2b510*/  IADD3 R0, R28, 0x1fc, RZ ;  /* 0x000001fc1c007810 */ /* 0x000fe20007ffe0ff */
[----:B------:R0:W-:Y:S01]  /*2b520*/  @P1 STG.E.U16 [R22.64], R5 ;  /* 0x0000000516001986 */ /* 0x0001e2000c101504 */
[----:B------:R-:W-:-:S02]  /*2b530*/  IADD3 R14, R10, c[0x0][0x198], RZ ;  /* 0x000066000a0e7a10 */ /* 0x000fc40007ffe0ff */
[-C--:B------:R-:W-:Y:S02]  /*2b540*/  LEA R12, P1, R6, R3.reuse, 0x1 ;  /* 0x00000003060c7211 */ /* 0x080fe400078208ff */
[----:B------:R-:W-:Y:S02]  /*2b550*/  ISETP.LT.AND P3, PT, R0, c[0x0][0x17c], !P0 ;  /* 0x00005f0000007a0c */ /* 0x000fe40004761270 */
[----:B------:R-:W-:Y:S02]  /*2b560*/  IADD3 R18, R14, c[0x0][0x198], RZ ;  /* 0x000066000e127a10 */ /* 0x000fe40007ffe0ff */
[----:B0-----:R-:W-:Y:S02]  /*2b570*/  LEA.HI.X.SX32 R5, R2, R20, 0x1, P6 ;  /* 0x0000001402057211 */ /* 0x001fe400030f0eff */
[----:B------:R-:W-:Y:S02]  /*2b580*/  LEA R16, P6, R10, R3, 0x1 ;  /* 0x000000030a107211 */ /* 0x000fe400078c08ff */
[----:B------:R-:W-:-:S02]  /*2b590*/  IADD3 R0, R28, 0x1fd, RZ ;  /* 0x000001fd1c007810 */ /* 0x000fc40007ffe0ff */
[-C--:B------:R-:W-:Y:S02]  /*2b5a0*/  LEA.HI.X.SX32 R13, R6, R20.reuse, 0x1, P1 ;  /* 0x00000014060d7211 */ /* 0x080fe400008f0eff */
[----:B------:R-:W-:Y:S02]  /*2b5b0*/  LEA.HI.X.SX32 R17, R10, R20, 0x1, P6 ;  /* 0x000000140a117211 */ /* 0x000fe400030f0eff */
[-C--:B------:R-:W-:Y:S02]  /*2b5c0*/  LEA R6, P6, R14, R3.reuse, 0x1 ;  /* 0x000000030e067211 */ /* 0x080fe400078c08ff */
[----:B------:R-:W-:Y:S02]  /*2b5d0*/  IADD3 R9, R18, c[0x0][0x198], RZ ;  /* 0x0000660012097a10 */ /* 0x000fe40007ffe0ff */
[----:B------:R-:W-:Y:S02]  /*2b5e0*/  ISETP.LT.AND P2, PT, R0, c[0x0][0x17c], !P0 ;  /* 0x00005f0000007a0c */ /* 0x000fe40004741270 */
[----:B------:R-:W-:-:S02]  /*2b5f0*/  LEA R2, P1, R18, R3, 0x1 ;  /* 0x0000000312027211 */ /* 0x000fc400078208ff */
[C---:B------:R-:W-:Y:S02]  /*2b600*/  IADD3 R0, R28.reuse, 0x1fe, RZ ;  /* 0x000001fe1c007810 */ /* 0x040fe40007ffe0ff */
[----:B------:R-:W-:Y:S02]  /*2b610*/  IADD3 R28, R28, 0x1ff, RZ ;  /* 0x000001ff1c1c7810 */ /* 0x000fe40007ffe0ff */
[-C--:B------:R-:W-:Y:S02]  /*2b620*/  LEA.HI.X.SX32 R7, R14, R20.reuse, 0x1, P6 ;  /* 0x000000140e077211 */ /* 0x080fe400030f0eff */
[----:B------:R-:W-:Y:S02]  /*2b630*/  LEA R8, P6, R9, R3, 0x1 ;  /* 0x0000000309087211 */ /* 0x000fe400078c08ff */
[----:B------:R-:W-:Y:S02]  /*2b640*/  LEA.HI.X.SX32 R3, R18, R20, 0x1, P1 ;  /* 0x0000001412037211 */ /* 0x000fe400008f0eff */
[----:B------:R-:W-:-:S02]  /*2b650*/  ISETP.LT.AND P1, PT, R0, c[0x0][0x17c], !P0 ;  /* 0x00005f0000007a0c */ /* 0x000fc40004721270 */
[----:B------:R-:W-:Y:S01]  /*2b660*/  ISETP.LT.AND P0, PT, R28, c[0x0][0x17c], !P0 ;  /* 0x00005f001c007a0c */ /* 0x000fe20004701270 */
[----:B------:R0:W-:Y:S01]  /*2b670*/  @P5 STG.E.U16 [R4.64], R11 ;  /* 0x0000000b04005986 */ /* 0x0001e2000c101504 */
[----:B------:R-:W-:-:S05]  /*2b680*/  PRMT R0, R11, 0x7632, R0 ;  /* 0x000076320b007816 */ /* 0x000fca0000000000 */
[----:B------:R1:W-:Y:S01]  /*2b690*/  @P4 STG.E.U16 [R12.64], R0 ;  /* 0x000000000c004986 */ /* 0x0003e2000c101504 */
[----:B0-----:R-:W-:-:S03]  /*2b6a0*/  PRMT R5, R15, 0x7632, R5 ;  /* 0x000076320f057816 */ /* 0x001fc60000000005 */
[----:B------:R1:W-:Y:S04]  /*2b6b0*/  @P3 STG.E.U16 [R16.64], R15 ;  /* 0x0000000f10003986 */ /* 0x0003e8000c101504 */
[----:B------:R1:W-:Y:S01]  /*2b6c0*/  @P2 STG.E.U16 [R6.64], R5 ;  /* 0x0000000506002986 */ /* 0x0003e2000c101504 */
[----:B------:R-:W-:-:S03]  /*2b6d0*/  LEA.HI.X.SX32 R9, R9, R20, 0x1, P6 ;  /* 0x0000001409097211 */ /* 0x000fc600030f0eff */
[----:B------:R1:W-:Y:S01]  /*2b6e0*/  @P1 STG.E.U16 [R2.64], R19 ;  /* 0x0000001302001986 */ /* 0x0003e2000c101504 */
[----:B------:R-:W-:Y:S05]  /*2b6f0*/  @!P0 EXIT ;  /* 0x000000000000894d */ /* 0x000fea0003800000 */
[----:B------:R-:W-:-:S05]  /*2b700*/  PRMT R4, R19, 0x7632, R4 ;  /* 0x0000763213047816 */ /* 0x000fca0000000004 */
[----:B------:R-:W-:Y:S01]  /*2b710*/  STG.E.U16 [R8.64], R4 ;  /* 0x0000000408007986 */ /* 0x000fe2000c101504 */
[----:B------:R-:W-:Y:S05]  /*2b720*/  EXIT ;  /* 0x000000000000794d */ /* 0x000fea0003800000 */
.L_x_4:
[----:B------:R-:W-:-:S00]  /*2b730*/  BRA `(.L_x_4) ;  /* 0xfffffff000007947 */ /* 0x000fc0000383ffff */
[----:B------:R-:W-:-:S00]  /*2b740*/  NOP ;  /* 0x0000000000007918 */ /* 0x000fc00000000000 */
        /* <DEDUP_REMOVED lines=11> */
.L_x_5:


//--------------------- .nv.shared.matmul_kernel  --------------------------
	.section	.nv.shared.matmul_kernel,"aw",@nobits
	.sectionflags	@""
	.align	16
